//
// Generated by NVIDIA NVVM Compiler
//
// Compiler Build ID: CL-36424714
// Cuda compilation tools, release 13.0, V13.0.88
// Based on NVVM 20.0.0
//

.version 9.0
.target sm_100
.address_size 64

	// .globl	_Z15silu_mul_kernelPfS_S_i
// _ZZ23grouped_top2_sum_kernelPfS_iiiE7s_top1s has been demoted
// _ZZ23grouped_top2_sum_kernelPfS_iiiE7s_top2s has been demoted
.extern .shared .align 16 .b8 s_data[];
.extern .shared .align 16 .b8 shmem[];

.visible .entry _Z15silu_mul_kernelPfS_S_i(
	.param .u64 .ptr .align 1 _Z15silu_mul_kernelPfS_S_i_param_0,
	.param .u64 .ptr .align 1 _Z15silu_mul_kernelPfS_S_i_param_1,
	.param .u64 .ptr .align 1 _Z15silu_mul_kernelPfS_S_i_param_2,
	.param .u32 _Z15silu_mul_kernelPfS_S_i_param_3
)
{
	.reg .pred 	%p<2>;
	.reg .b32 	%r<8>;
	.reg .b32 	%f<18>;
	.reg .b64 	%rd<11>;

	ld.param.u64 	%rd1, [_Z15silu_mul_kernelPfS_S_i_param_0];
	ld.param.u64 	%rd2, [_Z15silu_mul_kernelPfS_S_i_param_1];
	ld.param.u64 	%rd3, [_Z15silu_mul_kernelPfS_S_i_param_2];
	ld.param.u32 	%r2, [_Z15silu_mul_kernelPfS_S_i_param_3];
	mov.u32 	%r3, %ctaid.x;
	mov.u32 	%r4, %ntid.x;
	mov.u32 	%r5, %tid.x;
	mad.lo.s32 	%r1, %r3, %r4, %r5;
	setp.ge.s32 	%p1, %r1, %r2;
	@%p1 bra 	$L__BB0_2;
	cvta.to.global.u64 	%rd4, %rd1;
	cvta.to.global.u64 	%rd5, %rd2;
	cvta.to.global.u64 	%rd6, %rd3;
	mul.wide.s32 	%rd7, %r1, 4;
	add.s64 	%rd8, %rd4, %rd7;
	ld.global.f32 	%f1, [%rd8];
	add.s64 	%rd9, %rd5, %rd7;
	ld.global.f32 	%f2, [%rd9];
	fma.rn.f32 	%f3, %f1, 0fBBBB989D, 0f3F000000;
	cvt.sat.f32.f32 	%f4, %f3;
	mov.f32 	%f5, 0f4B400001;
	mov.f32 	%f6, 0f437C0000;
	fma.rm.f32 	%f7, %f4, %f6, %f5;
	add.f32 	%f8, %f7, 0fCB40007F;
	neg.f32 	%f9, %f8;
	fma.rn.f32 	%f10, %f1, 0fBFB8AA3B, %f9;
	fma.rn.f32 	%f11, %f1, 0fB2A57060, %f10;
	mov.b32 	%r6, %f7;
	shl.b32 	%r7, %r6, 23;
	mov.b32 	%f12, %r7;
	ex2.approx.ftz.f32 	%f13, %f11;
	fma.rn.f32 	%f14, %f13, %f12, 0f3F800000;
	rcp.rn.f32 	%f15, %f14;
	mul.f32 	%f16, %f1, %f15;
	mul.f32 	%f17, %f2, %f16;
	add.s64 	%rd10, %rd6, %rd7;
	st.global.f32 	[%rd10], %f17;
$L__BB0_2:
	ret;

}
	// .globl	_Z20add_residuals_kernelPfS_S_i
.visible .entry _Z20add_residuals_kernelPfS_S_i(
	.param .u64 .ptr .align 1 _Z20add_residuals_kernelPfS_S_i_param_0,
	.param .u64 .ptr .align 1 _Z20add_residuals_kernelPfS_S_i_param_1,
	.param .u64 .ptr .align 1 _Z20add_residuals_kernelPfS_S_i_param_2,
	.param .u32 _Z20add_residuals_kernelPfS_S_i_param_3
)
{
	.reg .pred 	%p<2>;
	.reg .b32 	%r<6>;
	.reg .b32 	%f<4>;
	.reg .b64 	%rd<11>;

	ld.param.u64 	%rd1, [_Z20add_residuals_kernelPfS_S_i_param_0];
	ld.param.u64 	%rd2, [_Z20add_residuals_kernelPfS_S_i_param_1];
	ld.param.u64 	%rd3, [_Z20add_residuals_kernelPfS_S_i_param_2];
	ld.param.u32 	%r2, [_Z20add_residuals_kernelPfS_S_i_param_3];
	mov.u32 	%r3, %ctaid.x;
	mov.u32 	%r4, %ntid.x;
	mov.u32 	%r5, %tid.x;
	mad.lo.s32 	%r1, %r3, %r4, %r5;
	setp.ge.s32 	%p1, %r1, %r2;
	@%p1 bra 	$L__BB1_2;
	cvta.to.global.u64 	%rd4, %rd1;
	cvta.to.global.u64 	%rd5, %rd2;
	cvta.to.global.u64 	%rd6, %rd3;
	mul.wide.s32 	%rd7, %r1, 4;
	add.s64 	%rd8, %rd4, %rd7;
	ld.global.f32 	%f1, [%rd8];
	add.s64 	%rd9, %rd5, %rd7;
	ld.global.f32 	%f2, [%rd9];
	add.f32 	%f3, %f1, %f2;
	add.s64 	%rd10, %rd6, %rd7;
	st.global.f32 	[%rd10], %f3;
$L__BB1_2:
	ret;

}
	// .globl	_Z23sigmoid_and_bias_kernelPfS_S_S_ii
.visible .entry _Z23sigmoid_and_bias_kernelPfS_S_S_ii(
	.param .u64 .ptr .align 1 _Z23sigmoid_and_bias_kernelPfS_S_S_ii_param_0,
	.param .u64 .ptr .align 1 _Z23sigmoid_and_bias_kernelPfS_S_S_ii_param_1,
	.param .u64 .ptr .align 1 _Z23sigmoid_and_bias_kernelPfS_S_S_ii_param_2,
	.param .u64 .ptr .align 1 _Z23sigmoid_and_bias_kernelPfS_S_S_ii_param_3,
	.param .u32 _Z23sigmoid_and_bias_kernelPfS_S_S_ii_param_4,
	.param .u32 _Z23sigmoid_and_bias_kernelPfS_S_S_ii_param_5
)
{
	.reg .pred 	%p<4>;
	.reg .b32 	%r<13>;
	.reg .b32 	%f<17>;
	.reg .b64 	%rd<15>;

	ld.param.u64 	%rd1, [_Z23sigmoid_and_bias_kernelPfS_S_S_ii_param_0];
	ld.param.u64 	%rd2, [_Z23sigmoid_and_bias_kernelPfS_S_S_ii_param_1];
	ld.param.u64 	%rd3, [_Z23sigmoid_and_bias_kernelPfS_S_S_ii_param_2];
	ld.param.u64 	%rd4, [_Z23sigmoid_and_bias_kernelPfS_S_S_ii_param_3];
	ld.param.u32 	%r4, [_Z23sigmoid_and_bias_kernelPfS_S_S_ii_param_4];
	ld.param.u32 	%r5, [_Z23sigmoid_and_bias_kernelPfS_S_S_ii_param_5];
	mov.u32 	%r1, %ctaid.x;
	mov.u32 	%r6, %ctaid.y;
	mov.u32 	%r7, %ntid.x;
	mov.u32 	%r8, %tid.y;
	mad.lo.s32 	%r9, %r6, %r7, %r8;
	setp.ge.s32 	%p1, %r1, %r4;
	setp.ge.s32 	%p2, %r9, %r5;
	or.pred  	%p3, %p1, %p2;
	@%p3 bra 	$L__BB2_2;
	cvta.to.global.u64 	%rd5, %rd1;
	cvta.to.global.u64 	%rd6, %rd2;
	cvta.to.global.u64 	%rd7, %rd3;
	cvta.to.global.u64 	%rd8, %rd4;
	mad.lo.s32 	%r10, %r5, %r1, %r9;
	mul.wide.u32 	%rd9, %r10, 4;
	add.s64 	%rd10, %rd5, %rd9;
	ld.global.f32 	%f1, [%rd10];
	fma.rn.f32 	%f2, %f1, 0fBBBB989D, 0f3F000000;
	cvt.sat.f32.f32 	%f3, %f2;
	mov.f32 	%f4, 0f4B400001;
	mov.f32 	%f5, 0f437C0000;
	fma.rm.f32 	%f6, %f3, %f5, %f4;
	add.f32 	%f7, %f6, 0fCB40007F;
	neg.f32 	%f8, %f7;
	fma.rn.f32 	%f9, %f1, 0fBFB8AA3B, %f8;
	fma.rn.f32 	%f10, %f1, 0fB2A57060, %f9;
	mov.b32 	%r11, %f6;
	shl.b32 	%r12, %r11, 23;
	mov.b32 	%f11, %r12;
	ex2.approx.ftz.f32 	%f12, %f10;
	fma.rn.f32 	%f13, %f12, %f11, 0f3F800000;
	rcp.rn.f32 	%f14, %f13;
	mul.wide.u32 	%rd11, %r9, 4;
	add.s64 	%rd12, %rd6, %rd11;
	ld.global.f32 	%f15, [%rd12];
	add.f32 	%f16, %f15, %f14;
	add.s64 	%rd13, %rd7, %rd9;
	st.global.f32 	[%rd13], %f14;
	add.s64 	%rd14, %rd8, %rd9;
	st.global.f32 	[%rd14], %f16;
$L__BB2_2:
	ret;

}
	// .globl	_Z23grouped_top2_sum_kernelPfS_iii
.visible .entry _Z23grouped_top2_sum_kernelPfS_iii(
	.param .u64 .ptr .align 1 _Z23grouped_top2_sum_kernelPfS_iii_param_0,
	.param .u64 .ptr .align 1 _Z23grouped_top2_sum_kernelPfS_iii_param_1,
	.param .u32 _Z23grouped_top2_sum_kernelPfS_iii_param_2,
	.param .u32 _Z23grouped_top2_sum_kernelPfS_iii_param_3,
	.param .u32 _Z23grouped_top2_sum_kernelPfS_iii_param_4
)
{
	.reg .pred 	%p<24>;
	.reg .b32 	%r<49>;
	.reg .b32 	%f<56>;
	.reg .b64 	%rd<28>;
	// demoted variable
	.shared .align 4 .b8 _ZZ23grouped_top2_sum_kernelPfS_iiiE7s_top1s[1024];
	// demoted variable
	.shared .align 4 .b8 _ZZ23grouped_top2_sum_kernelPfS_iiiE7s_top2s[1024];
	ld.param.u64 	%rd4, [_Z23grouped_top2_sum_kernelPfS_iii_param_0];
	ld.param.u64 	%rd3, [_Z23grouped_top2_sum_kernelPfS_iii_param_1];
	ld.param.u32 	%r21, [_Z23grouped_top2_sum_kernelPfS_iii_param_3];
	ld.param.u32 	%r22, [_Z23grouped_top2_sum_kernelPfS_iii_param_4];
	cvta.to.global.u64 	%rd1, %rd4;
	mov.u32 	%r1, %ctaid.x;
	mov.u32 	%r2, %ctaid.y;
	mov.u32 	%r3, %tid.x;
	mov.u32 	%r48, %ntid.x;
	div.s32 	%r23, %r22, %r21;
	mul.lo.s32 	%r24, %r23, %r2;
	add.s32 	%r5, %r24, %r23;
	mul.lo.s32 	%r25, %r22, %r1;
	cvt.s64.s32 	%rd2, %r25;
	add.s32 	%r46, %r24, %r3;
	setp.ge.s32 	%p1, %r46, %r5;
	mov.f32 	%f54, 0fFF7FFFFF;
	mov.f32 	%f55, %f54;
	@%p1 bra 	$L__BB3_6;
	add.s32 	%r26, %r46, %r48;
	max.s32 	%r27, %r5, %r26;
	setp.lt.s32 	%p2, %r26, %r5;
	selp.u32 	%r28, 1, 0, %p2;
	add.s32 	%r29, %r26, %r28;
	sub.s32 	%r30, %r27, %r29;
	div.u32 	%r31, %r30, %r48;
	add.s32 	%r7, %r31, %r28;
	and.b32  	%r32, %r7, 3;
	setp.eq.s32 	%p3, %r32, 3;
	mov.f32 	%f55, 0fFF7FFFFF;
	mov.f32 	%f54, %f55;
	@%p3 bra 	$L__BB3_4;
	add.s32 	%r33, %r7, 1;
	and.b32  	%r34, %r33, 3;
	neg.s32 	%r44, %r34;
	mov.f32 	%f55, 0fFF7FFFFF;
	mov.f32 	%f47, %f55;
$L__BB3_3:
	.pragma "nounroll";
	cvt.s64.s32 	%rd5, %r46;
	add.s64 	%rd6, %rd2, %rd5;
	shl.b64 	%rd7, %rd6, 2;
	add.s64 	%rd8, %rd1, %rd7;
	ld.global.f32 	%f21, [%rd8];
	setp.gt.f32 	%p4, %f21, %f47;
	setp.gt.f32 	%p5, %f21, %f55;
	selp.f32 	%f22, %f21, %f55, %p5;
	selp.f32 	%f54, %f21, %f47, %p4;
	selp.f32 	%f55, %f47, %f22, %p4;
	add.s32 	%r46, %r46, %r48;
	add.s32 	%r44, %r44, 1;
	setp.ne.s32 	%p6, %r44, 0;
	mov.f32 	%f47, %f54;
	@%p6 bra 	$L__BB3_3;
$L__BB3_4:
	setp.lt.u32 	%p7, %r7, 3;
	@%p7 bra 	$L__BB3_6;
$L__BB3_5:
	cvt.s64.s32 	%rd9, %r46;
	add.s64 	%rd10, %rd9, %rd2;
	shl.b64 	%rd11, %rd10, 2;
	add.s64 	%rd12, %rd1, %rd11;
	ld.global.f32 	%f23, [%rd12];
	setp.gt.f32 	%p8, %f23, %f54;
	setp.gt.f32 	%p9, %f23, %f55;
	selp.f32 	%f24, %f23, %f55, %p9;
	selp.f32 	%f25, %f23, %f54, %p8;
	selp.f32 	%f26, %f54, %f24, %p8;
	add.s32 	%r35, %r46, %r48;
	cvt.s64.s32 	%rd13, %r35;
	add.s64 	%rd14, %rd13, %rd2;
	shl.b64 	%rd15, %rd14, 2;
	add.s64 	%rd16, %rd1, %rd15;
	ld.global.f32 	%f27, [%rd16];
	setp.gt.f32 	%p10, %f27, %f25;
	setp.gt.f32 	%p11, %f27, %f26;
	selp.f32 	%f28, %f27, %f26, %p11;
	selp.f32 	%f29, %f27, %f25, %p10;
	selp.f32 	%f30, %f25, %f28, %p10;
	add.s32 	%r36, %r35, %r48;
	cvt.s64.s32 	%rd17, %r36;
	add.s64 	%rd18, %rd17, %rd2;
	shl.b64 	%rd19, %rd18, 2;
	add.s64 	%rd20, %rd1, %rd19;
	ld.global.f32 	%f31, [%rd20];
	setp.gt.f32 	%p12, %f31, %f29;
	setp.gt.f32 	%p13, %f31, %f30;
	selp.f32 	%f32, %f31, %f30, %p13;
	selp.f32 	%f33, %f31, %f29, %p12;
	selp.f32 	%f34, %f29, %f32, %p12;
	add.s32 	%r37, %r36, %r48;
	cvt.s64.s32 	%rd21, %r37;
	add.s64 	%rd22, %rd21, %rd2;
	shl.b64 	%rd23, %rd22, 2;
	add.s64 	%rd24, %rd1, %rd23;
	ld.global.f32 	%f35, [%rd24];
	setp.gt.f32 	%p14, %f35, %f33;
	setp.gt.f32 	%p15, %f35, %f34;
	selp.f32 	%f36, %f35, %f34, %p15;
	selp.f32 	%f54, %f35, %f33, %p14;
	selp.f32 	%f55, %f33, %f36, %p14;
	add.s32 	%r46, %r37, %r48;
	setp.lt.s32 	%p16, %r46, %r5;
	@%p16 bra 	$L__BB3_5;
$L__BB3_6:
	shl.b32 	%r38, %r3, 2;
	mov.u32 	%r39, _ZZ23grouped_top2_sum_kernelPfS_iiiE7s_top1s;
	add.s32 	%r16, %r39, %r38;
	st.shared.f32 	[%r16], %f54;
	mov.u32 	%r40, _ZZ23grouped_top2_sum_kernelPfS_iiiE7s_top2s;
	add.s32 	%r17, %r40, %r38;
	st.shared.f32 	[%r17], %f55;
	bar.sync 	0;
	setp.lt.u32 	%p17, %r48, 2;
	@%p17 bra 	$L__BB3_12;
$L__BB3_7:
	mov.u32 	%r18, %r48;
	shr.u32 	%r48, %r18, 1;
	setp.ge.u32 	%p18, %r3, %r48;
	@%p18 bra 	$L__BB3_11;
	ld.shared.f32 	%f15, [%r16];
	shl.b32 	%r20, %r48, 2;
	add.s32 	%r41, %r16, %r20;
	ld.shared.f32 	%f16, [%r41];
	setp.leu.f32 	%p19, %f15, %f16;
	@%p19 bra 	$L__BB3_10;
	ld.shared.f32 	%f39, [%r17];
	max.f32 	%f40, %f39, %f16;
	st.shared.f32 	[%r17], %f40;
	bra.uni 	$L__BB3_11;
$L__BB3_10:
	add.s32 	%r42, %r17, %r20;
	ld.shared.f32 	%f37, [%r42];
	st.shared.f32 	[%r16], %f16;
	max.f32 	%f38, %f15, %f37;
	st.shared.f32 	[%r17], %f38;
$L__BB3_11:
	bar.sync 	0;
	setp.gt.u32 	%p20, %r18, 3;
	@%p20 bra 	$L__BB3_7;
$L__BB3_12:
	setp.ne.s32 	%p21, %r3, 0;
	@%p21 bra 	$L__BB3_14;
	ld.shared.f32 	%f41, [_ZZ23grouped_top2_sum_kernelPfS_iiiE7s_top1s];
	ld.shared.f32 	%f42, [_ZZ23grouped_top2_sum_kernelPfS_iiiE7s_top2s];
	mad.lo.s32 	%r43, %r21, %r1, %r2;
	setp.eq.f32 	%p22, %f41, 0fFF7FFFFF;
	selp.f32 	%f43, 0f00000000, %f41, %p22;
	setp.eq.f32 	%p23, %f42, 0fFF7FFFFF;
	selp.f32 	%f44, 0f00000000, %f42, %p23;
	add.f32 	%f45, %f43, %f44;
	cvta.to.global.u64 	%rd25, %rd3;
	mul.wide.s32 	%rd26, %r43, 4;
	add.s64 	%rd27, %rd25, %rd26;
	st.global.f32 	[%rd27], %f45;
$L__BB3_14:
	ret;

}
	// .globl	_Z22group_topk_mask_kernelPfS_iii
.visible .entry _Z22group_topk_mask_kernelPfS_iii(
	.param .u64 .ptr .align 1 _Z22group_topk_mask_kernelPfS_iii_param_0,
	.param .u64 .ptr .align 1 _Z22group_topk_mask_kernelPfS_iii_param_1,
	.param .u32 _Z22group_topk_mask_kernelPfS_iii_param_2,
	.param .u32 _Z22group_topk_mask_kernelPfS_iii_param_3,
	.param .u32 _Z22group_topk_mask_kernelPfS_iii_param_4
)
{
	.reg .pred 	%p<32>;
	.reg .b32 	%r<171>;
	.reg .b32 	%f<40>;
	.reg .b64 	%rd<40>;

	ld.param.u64 	%rd4, [_Z22group_topk_mask_kernelPfS_iii_param_0];
	ld.param.u64 	%rd5, [_Z22group_topk_mask_kernelPfS_iii_param_1];
	ld.param.u32 	%r67, [_Z22group_topk_mask_kernelPfS_iii_param_3];
	ld.param.u32 	%r68, [_Z22group_topk_mask_kernelPfS_iii_param_4];
	cvta.to.global.u64 	%rd1, %rd4;
	cvta.to.global.u64 	%rd6, %rd5;
	shl.b32 	%r69, %r67, 2;
	mov.u32 	%r70, s_data;
	add.s32 	%r1, %r70, %r69;
	mov.u32 	%r2, %ntid.x;
	mov.u32 	%r71, %ctaid.x;
	mov.u32 	%r3, %tid.x;
	mul.lo.s32 	%r72, %r67, %r71;
	cvt.s64.s32 	%rd2, %r72;
	mul.wide.s32 	%rd7, %r72, 4;
	add.s64 	%rd3, %rd6, %rd7;
	setp.ge.s32 	%p1, %r3, %r67;
	@%p1 bra 	$L__BB4_7;
	add.s32 	%r73, %r3, %r2;
	max.u32 	%r74, %r67, %r73;
	setp.lt.u32 	%p2, %r73, %r67;
	selp.u32 	%r75, 1, 0, %p2;
	add.s32 	%r76, %r73, %r75;
	sub.s32 	%r77, %r74, %r76;
	div.u32 	%r78, %r77, %r2;
	add.s32 	%r4, %r78, %r75;
	and.b32  	%r79, %r4, 3;
	setp.eq.s32 	%p3, %r79, 3;
	mov.u32 	%r152, %r3;
	@%p3 bra 	$L__BB4_4;
	add.s32 	%r81, %r4, 1;
	and.b32  	%r5, %r81, 3;
	mov.b32 	%r151, 0;
	mov.u32 	%r152, %r3;
$L__BB4_3:
	.pragma "nounroll";
	cvt.u64.u32 	%rd8, %r152;
	add.s64 	%rd9, %rd8, %rd2;
	shl.b64 	%rd10, %rd9, 2;
	add.s64 	%rd11, %rd1, %rd10;
	ld.global.f32 	%f18, [%rd11];
	shl.b32 	%r82, %r152, 2;
	mov.u32 	%r83, s_data;
	add.s32 	%r84, %r83, %r82;
	st.shared.f32 	[%r84], %f18;
	add.s32 	%r85, %r1, %r82;
	st.shared.u32 	[%r85], %r152;
	mul.wide.u32 	%rd12, %r152, 4;
	add.s64 	%rd13, %rd3, %rd12;
	mov.b32 	%r86, 0;
	st.global.u32 	[%rd13], %r86;
	add.s32 	%r152, %r152, %r2;
	add.s32 	%r151, %r151, 1;
	setp.ne.s32 	%p4, %r151, %r5;
	@%p4 bra 	$L__BB4_3;
$L__BB4_4:
	setp.lt.u32 	%p5, %r4, 3;
	@%p5 bra 	$L__BB4_7;
	mov.u32 	%r88, s_data;
	shl.b32 	%r93, %r2, 2;
$L__BB4_6:
	cvt.u64.u32 	%rd14, %r152;
	add.s64 	%rd15, %rd14, %rd2;
	shl.b64 	%rd16, %rd15, 2;
	add.s64 	%rd17, %rd1, %rd16;
	ld.global.f32 	%f19, [%rd17];
	shl.b32 	%r87, %r152, 2;
	add.s32 	%r89, %r88, %r87;
	st.shared.f32 	[%r89], %f19;
	add.s32 	%r90, %r1, %r87;
	st.shared.u32 	[%r90], %r152;
	mul.wide.u32 	%rd18, %r152, 4;
	add.s64 	%rd19, %rd3, %rd18;
	mov.b32 	%r91, 0;
	st.global.u32 	[%rd19], %r91;
	add.s32 	%r92, %r152, %r2;
	cvt.u64.u32 	%rd20, %r92;
	add.s64 	%rd21, %rd20, %rd2;
	shl.b64 	%rd22, %rd21, 2;
	add.s64 	%rd23, %rd1, %rd22;
	ld.global.f32 	%f20, [%rd23];
	add.s32 	%r94, %r89, %r93;
	st.shared.f32 	[%r94], %f20;
	add.s32 	%r95, %r90, %r93;
	st.shared.u32 	[%r95], %r92;
	mul.wide.u32 	%rd24, %r92, 4;
	add.s64 	%rd25, %rd3, %rd24;
	st.global.u32 	[%rd25], %r91;
	add.s32 	%r96, %r92, %r2;
	cvt.u64.u32 	%rd26, %r96;
	add.s64 	%rd27, %rd26, %rd2;
	shl.b64 	%rd28, %rd27, 2;
	add.s64 	%rd29, %rd1, %rd28;
	ld.global.f32 	%f21, [%rd29];
	add.s32 	%r97, %r94, %r93;
	st.shared.f32 	[%r97], %f21;
	add.s32 	%r98, %r95, %r93;
	st.shared.u32 	[%r98], %r96;
	mul.wide.u32 	%rd30, %r96, 4;
	add.s64 	%rd31, %rd3, %rd30;
	st.global.u32 	[%rd31], %r91;
	add.s32 	%r99, %r96, %r2;
	cvt.u64.u32 	%rd32, %r99;
	add.s64 	%rd33, %rd32, %rd2;
	shl.b64 	%rd34, %rd33, 2;
	add.s64 	%rd35, %rd1, %rd34;
	ld.global.f32 	%f22, [%rd35];
	add.s32 	%r100, %r97, %r93;
	st.shared.f32 	[%r100], %f22;
	add.s32 	%r101, %r98, %r93;
	st.shared.u32 	[%r101], %r99;
	mul.wide.u32 	%rd36, %r99, 4;
	add.s64 	%rd37, %rd3, %rd36;
	st.global.u32 	[%rd37], %r91;
	add.s32 	%r152, %r99, %r2;
	setp.lt.s32 	%p6, %r152, %r67;
	@%p6 bra 	$L__BB4_6;
$L__BB4_7:
	bar.sync 	0;
	setp.lt.s32 	%p7, %r68, 1;
	@%p7 bra 	$L__BB4_44;
	add.s32 	%r104, %r1, %r69;
	shl.b32 	%r26, %r2, 2;
	add.s32 	%r13, %r104, %r26;
	shl.b32 	%r18, %r3, 2;
	add.s32 	%r14, %r104, %r18;
	add.s32 	%r15, %r13, %r18;
	add.s32 	%r105, %r3, %r2;
	max.s32 	%r106, %r67, %r105;
	setp.lt.s32 	%p8, %r105, %r67;
	selp.u32 	%r107, 1, 0, %p8;
	add.s32 	%r108, %r105, %r107;
	sub.s32 	%r109, %r106, %r108;
	div.u32 	%r110, %r109, %r2;
	add.s32 	%r16, %r110, %r107;
	add.s32 	%r111, %r16, 1;
	and.b32  	%r17, %r111, 3;
	shl.b32 	%r112, %r2, 3;
	add.s32 	%r19, %r112, %r18;
	add.s32 	%r20, %r19, %r69;
	shl.b32 	%r21, %r2, 4;
	mad.lo.s32 	%r22, %r2, 12, %r18;
	add.s32 	%r23, %r22, %r69;
	shl.b32 	%r113, %r105, 2;
	add.s32 	%r24, %r69, %r113;
	add.s32 	%r25, %r18, %r69;
	add.s32 	%r27, %r18, %r26;
	and.b32  	%r114, %r111, -4;
	neg.s32 	%r28, %r114;
	mov.b32 	%r154, 0;
$L__BB4_9:
	setp.ge.s32 	%p9, %r3, %r67;
	mov.b32 	%r159, -1;
	mov.f32 	%f31, 0fFF7FFFFF;
	@%p9 bra 	$L__BB4_30;
	setp.lt.u32 	%p10, %r16, 3;
	mov.f32 	%f31, 0fFF7FFFFF;
	mov.b32 	%r159, -1;
	mov.u32 	%r164, %r3;
	@%p10 bra 	$L__BB4_21;
	mov.f32 	%f31, 0fFF7FFFFF;
	mov.b32 	%r159, -1;
	mov.u32 	%r155, %r28;
	mov.u32 	%r156, %r70;
	mov.u32 	%r164, %r3;
$L__BB4_12:
	add.s32 	%r120, %r156, %r18;
	ld.shared.f32 	%f2, [%r120];
	setp.leu.f32 	%p11, %f2, %f31;
	@%p11 bra 	$L__BB4_14;
	add.s32 	%r121, %r156, %r25;
	ld.shared.u32 	%r159, [%r121];
	mov.f32 	%f31, %f2;
$L__BB4_14:
	add.s32 	%r122, %r156, %r27;
	ld.shared.f32 	%f4, [%r122];
	setp.leu.f32 	%p12, %f4, %f31;
	@%p12 bra 	$L__BB4_16;
	add.s32 	%r123, %r156, %r24;
	ld.shared.u32 	%r159, [%r123];
	mov.f32 	%f31, %f4;
$L__BB4_16:
	add.s32 	%r38, %r164, %r2;
	add.s32 	%r124, %r156, %r19;
	ld.shared.f32 	%f6, [%r124];
	setp.leu.f32 	%p13, %f6, %f31;
	@%p13 bra 	$L__BB4_18;
	add.s32 	%r125, %r156, %r20;
	ld.shared.u32 	%r159, [%r125];
	mov.f32 	%f31, %f6;
$L__BB4_18:
	add.s32 	%r41, %r38, %r2;
	add.s32 	%r126, %r156, %r22;
	ld.shared.f32 	%f8, [%r126];
	setp.leu.f32 	%p14, %f8, %f31;
	@%p14 bra 	$L__BB4_20;
	add.s32 	%r127, %r156, %r23;
	ld.shared.u32 	%r159, [%r127];
	mov.f32 	%f31, %f8;
$L__BB4_20:
	add.s32 	%r128, %r41, %r2;
	add.s32 	%r164, %r128, %r2;
	add.s32 	%r156, %r156, %r21;
	add.s32 	%r155, %r155, 4;
	setp.ne.s32 	%p15, %r155, 0;
	@%p15 bra 	$L__BB4_12;
$L__BB4_21:
	setp.eq.s32 	%p16, %r17, 0;
	@%p16 bra 	$L__BB4_30;
	shl.b32 	%r129, %r164, 2;
	mov.u32 	%r130, s_data;
	add.s32 	%r50, %r130, %r129;
	ld.shared.f32 	%f12, [%r50];
	setp.leu.f32 	%p17, %f12, %f31;
	@%p17 bra 	$L__BB4_24;
	add.s32 	%r132, %r1, %r129;
	ld.shared.u32 	%r159, [%r132];
	mov.f32 	%f31, %f12;
$L__BB4_24:
	setp.eq.s32 	%p18, %r17, 1;
	add.s32 	%r53, %r164, %r2;
	@%p18 bra 	$L__BB4_30;
	add.s32 	%r54, %r50, %r26;
	ld.shared.f32 	%f14, [%r54];
	setp.leu.f32 	%p19, %f14, %f31;
	@%p19 bra 	$L__BB4_27;
	shl.b32 	%r133, %r53, 2;
	add.s32 	%r134, %r1, %r133;
	ld.shared.u32 	%r159, [%r134];
	mov.f32 	%f31, %f14;
$L__BB4_27:
	setp.eq.s32 	%p20, %r17, 2;
	@%p20 bra 	$L__BB4_30;
	add.s32 	%r135, %r54, %r26;
	ld.shared.f32 	%f16, [%r135];
	setp.leu.f32 	%p21, %f16, %f31;
	@%p21 bra 	$L__BB4_30;
	add.s32 	%r136, %r53, %r2;
	shl.b32 	%r137, %r136, 2;
	add.s32 	%r138, %r1, %r137;
	ld.shared.u32 	%r159, [%r138];
	mov.f32 	%f31, %f16;
$L__BB4_30:
	setp.lt.u32 	%p22, %r2, 2;
	st.volatile.shared.f32 	[%r14], %f31;
	st.volatile.shared.u32 	[%r15], %r159;
	bar.sync 	0;
	@%p22 bra 	$L__BB4_36;
	mov.u32 	%r169, %r2;
$L__BB4_32:
	mov.u32 	%r59, %r169;
	shr.u32 	%r169, %r59, 1;
	setp.ge.u32 	%p23, %r3, %r169;
	@%p23 bra 	$L__BB4_35;
	shl.b32 	%r61, %r169, 2;
	add.s32 	%r62, %r14, %r61;
	ld.volatile.shared.f32 	%f27, [%r62];
	ld.volatile.shared.f32 	%f28, [%r14];
	setp.leu.f32 	%p24, %f27, %f28;
	@%p24 bra 	$L__BB4_35;
	ld.volatile.shared.f32 	%f29, [%r62];
	st.volatile.shared.f32 	[%r14], %f29;
	add.s32 	%r139, %r15, %r61;
	ld.volatile.shared.u32 	%r140, [%r139];
	st.volatile.shared.u32 	[%r15], %r140;
$L__BB4_35:
	bar.sync 	0;
	setp.gt.u32 	%p25, %r59, 3;
	@%p25 bra 	$L__BB4_32;
$L__BB4_36:
	setp.ne.s32 	%p26, %r3, 0;
	@%p26 bra 	$L__BB4_43;
	ld.volatile.shared.u32 	%r63, [%r13];
	setp.eq.s32 	%p27, %r63, -1;
	@%p27 bra 	$L__BB4_43;
	setp.lt.s32 	%p28, %r67, 1;
	mul.wide.s32 	%rd38, %r63, 4;
	add.s64 	%rd39, %rd3, %rd38;
	mov.b32 	%r141, 1065353216;
	st.global.u32 	[%rd39], %r141;
	@%p28 bra 	$L__BB4_43;
	mov.b32 	%r170, 0;
$L__BB4_40:
	shl.b32 	%r143, %r170, 2;
	add.s32 	%r144, %r1, %r143;
	ld.shared.u32 	%r145, [%r144];
	setp.ne.s32 	%p29, %r145, %r63;
	@%p29 bra 	$L__BB4_42;
	mov.u32 	%r147, s_data;
	add.s32 	%r148, %r147, %r143;
	mov.b32 	%r149, -8388609;
	st.shared.u32 	[%r148], %r149;
	bra.uni 	$L__BB4_43;
$L__BB4_42:
	add.s32 	%r170, %r170, 1;
	setp.ne.s32 	%p30, %r170, %r67;
	@%p30 bra 	$L__BB4_40;
$L__BB4_43:
	bar.sync 	0;
	add.s32 	%r154, %r154, 1;
	setp.ne.s32 	%p31, %r154, %r68;
	@%p31 bra 	$L__BB4_9;
$L__BB4_44:
	ret;

}
	// .globl	_Z24masked_final_topk_kernelPfS_Piiiii
.visible .entry _Z24masked_final_topk_kernelPfS_Piiiii(
	.param .u64 .ptr .align 1 _Z24masked_final_topk_kernelPfS_Piiiii_param_0,
	.param .u64 .ptr .align 1 _Z24masked_final_topk_kernelPfS_Piiiii_param_1,
	.param .u64 .ptr .align 1 _Z24masked_final_topk_kernelPfS_Piiiii_param_2,
	.param .u32 _Z24masked_final_topk_kernelPfS_Piiiii_param_3,
	.param .u32 _Z24masked_final_topk_kernelPfS_Piiiii_param_4,
	.param .u32 _Z24masked_final_topk_kernelPfS_Piiiii_param_5,
	.param .u32 _Z24masked_final_topk_kernelPfS_Piiiii_param_6
)
{
	.reg .pred 	%p<50>;
	.reg .b32 	%r<267>;
	.reg .b32 	%f<50>;
	.reg .b64 	%rd<54>;

	ld.param.u64 	%rd8, [_Z24masked_final_topk_kernelPfS_Piiiii_param_0];
	ld.param.u64 	%rd9, [_Z24masked_final_topk_kernelPfS_Piiiii_param_1];
	ld.param.u64 	%rd7, [_Z24masked_final_topk_kernelPfS_Piiiii_param_2];
	ld.param.u32 	%r90, [_Z24masked_final_topk_kernelPfS_Piiiii_param_4];
	ld.param.u32 	%r91, [_Z24masked_final_topk_kernelPfS_Piiiii_param_5];
	ld.param.u32 	%r92, [_Z24masked_final_topk_kernelPfS_Piiiii_param_6];
	cvta.to.global.u64 	%rd1, %rd9;
	cvta.to.global.u64 	%rd2, %rd8;
	shl.b32 	%r93, %r91, 2;
	mov.u32 	%r94, s_data;
	add.s32 	%r1, %r94, %r93;
	add.s32 	%r2, %r1, %r93;
	mov.u32 	%r3, %ntid.x;
	mov.u32 	%r95, %ctaid.x;
	mov.u32 	%r4, %tid.x;
	div.s32 	%r5, %r91, %r90;
	mul.lo.s32 	%r96, %r91, %r95;
	cvt.s64.s32 	%rd3, %r96;
	mul.lo.s32 	%r97, %r90, %r95;
	cvt.s64.s32 	%rd4, %r97;
	mul.lo.s32 	%r6, %r92, %r95;
	setp.ge.s32 	%p1, %r4, %r90;
	@%p1 bra 	$L__BB5_5;
	add.s32 	%r98, %r4, %r3;
	max.u32 	%r99, %r90, %r98;
	setp.lt.u32 	%p2, %r98, %r90;
	selp.u32 	%r100, 1, 0, %p2;
	add.s32 	%r101, %r98, %r100;
	sub.s32 	%r102, %r99, %r101;
	div.u32 	%r103, %r102, %r3;
	add.s32 	%r7, %r103, %r100;
	and.b32  	%r104, %r7, 3;
	setp.eq.s32 	%p3, %r104, 3;
	mov.u32 	%r240, %r4;
	@%p3 bra 	$L__BB5_4;
	add.s32 	%r106, %r7, 1;
	and.b32  	%r8, %r106, 3;
	mov.b32 	%r239, 0;
	mov.u32 	%r240, %r4;
$L__BB5_3:
	.pragma "nounroll";
	cvt.u64.u32 	%rd10, %r240;
	add.s64 	%rd11, %rd10, %rd4;
	shl.b64 	%rd12, %rd11, 2;
	add.s64 	%rd13, %rd1, %rd12;
	ld.global.f32 	%f18, [%rd13];
	shl.b32 	%r107, %r240, 2;
	add.s32 	%r108, %r2, %r107;
	st.shared.f32 	[%r108], %f18;
	add.s32 	%r240, %r240, %r3;
	add.s32 	%r239, %r239, 1;
	setp.ne.s32 	%p4, %r239, %r8;
	@%p4 bra 	$L__BB5_3;
$L__BB5_4:
	setp.lt.u32 	%p5, %r7, 3;
	@%p5 bra 	$L__BB5_5;
	bra.uni 	$L__BB5_64;
$L__BB5_5:
	setp.ge.s32 	%p7, %r4, %r91;
	@%p7 bra 	$L__BB5_11;
	add.s32 	%r118, %r4, %r3;
	max.u32 	%r119, %r91, %r118;
	setp.lt.u32 	%p8, %r118, %r91;
	selp.u32 	%r120, 1, 0, %p8;
	add.s32 	%r121, %r118, %r120;
	sub.s32 	%r122, %r119, %r121;
	div.u32 	%r123, %r122, %r3;
	add.s32 	%r14, %r123, %r120;
	and.b32  	%r124, %r14, 3;
	setp.eq.s32 	%p9, %r124, 3;
	mov.u32 	%r243, %r4;
	@%p9 bra 	$L__BB5_9;
	add.s32 	%r126, %r14, 1;
	and.b32  	%r15, %r126, 3;
	mov.b32 	%r242, 0;
	mov.u32 	%r243, %r4;
$L__BB5_8:
	.pragma "nounroll";
	cvt.u64.u32 	%rd30, %r243;
	add.s64 	%rd31, %rd30, %rd3;
	shl.b64 	%rd32, %rd31, 2;
	add.s64 	%rd33, %rd2, %rd32;
	ld.global.f32 	%f23, [%rd33];
	shl.b32 	%r127, %r243, 2;
	add.s32 	%r129, %r94, %r127;
	st.shared.f32 	[%r129], %f23;
	add.s32 	%r130, %r1, %r127;
	st.shared.u32 	[%r130], %r243;
	add.s32 	%r243, %r243, %r3;
	add.s32 	%r242, %r242, 1;
	setp.ne.s32 	%p10, %r242, %r15;
	@%p10 bra 	$L__BB5_8;
$L__BB5_9:
	setp.lt.u32 	%p11, %r14, 3;
	@%p11 bra 	$L__BB5_11;
$L__BB5_10:
	cvt.u64.u32 	%rd34, %r243;
	add.s64 	%rd35, %rd34, %rd3;
	shl.b64 	%rd36, %rd35, 2;
	add.s64 	%rd37, %rd2, %rd36;
	ld.global.f32 	%f24, [%rd37];
	shl.b32 	%r131, %r243, 2;
	add.s32 	%r133, %r94, %r131;
	st.shared.f32 	[%r133], %f24;
	add.s32 	%r134, %r1, %r131;
	st.shared.u32 	[%r134], %r243;
	add.s32 	%r135, %r243, %r3;
	cvt.u64.u32 	%rd38, %r135;
	add.s64 	%rd39, %rd38, %rd3;
	shl.b64 	%rd40, %rd39, 2;
	add.s64 	%rd41, %rd2, %rd40;
	ld.global.f32 	%f25, [%rd41];
	shl.b32 	%r136, %r3, 2;
	add.s32 	%r137, %r133, %r136;
	st.shared.f32 	[%r137], %f25;
	add.s32 	%r138, %r134, %r136;
	st.shared.u32 	[%r138], %r135;
	add.s32 	%r139, %r135, %r3;
	cvt.u64.u32 	%rd42, %r139;
	add.s64 	%rd43, %rd42, %rd3;
	shl.b64 	%rd44, %rd43, 2;
	add.s64 	%rd45, %rd2, %rd44;
	ld.global.f32 	%f26, [%rd45];
	add.s32 	%r140, %r137, %r136;
	st.shared.f32 	[%r140], %f26;
	add.s32 	%r141, %r138, %r136;
	st.shared.u32 	[%r141], %r139;
	add.s32 	%r142, %r139, %r3;
	cvt.u64.u32 	%rd46, %r142;
	add.s64 	%rd47, %rd46, %rd3;
	shl.b64 	%rd48, %rd47, 2;
	add.s64 	%rd49, %rd2, %rd48;
	ld.global.f32 	%f27, [%rd49];
	add.s32 	%r143, %r140, %r136;
	st.shared.f32 	[%r143], %f27;
	add.s32 	%r144, %r141, %r136;
	st.shared.u32 	[%r144], %r142;
	add.s32 	%r243, %r142, %r3;
	setp.lt.s32 	%p12, %r243, %r91;
	@%p12 bra 	$L__BB5_10;
$L__BB5_11:
	setp.ge.s32 	%p13, %r4, %r91;
	bar.sync 	0;
	@%p13 bra 	$L__BB5_27;
	add.s32 	%r145, %r4, %r3;
	max.u32 	%r146, %r91, %r145;
	setp.lt.u32 	%p14, %r145, %r91;
	selp.u32 	%r147, 1, 0, %p14;
	add.s32 	%r148, %r145, %r147;
	sub.s32 	%r149, %r146, %r148;
	div.u32 	%r150, %r149, %r3;
	add.s32 	%r25, %r150, %r147;
	and.b32  	%r151, %r25, 3;
	setp.eq.s32 	%p15, %r151, 3;
	mov.u32 	%r248, %r4;
	@%p15 bra 	$L__BB5_17;
	add.s32 	%r153, %r25, 1;
	and.b32  	%r26, %r153, 3;
	mov.b32 	%r247, 0;
	mov.u32 	%r248, %r4;
$L__BB5_14:
	.pragma "nounroll";
	div.s32 	%r154, %r248, %r5;
	shl.b32 	%r155, %r154, 2;
	add.s32 	%r156, %r2, %r155;
	ld.shared.f32 	%f28, [%r156];
	setp.neu.f32 	%p16, %f28, 0f00000000;
	@%p16 bra 	$L__BB5_16;
	shl.b32 	%r157, %r248, 2;
	add.s32 	%r159, %r94, %r157;
	mov.b32 	%r160, -8388609;
	st.shared.u32 	[%r159], %r160;
$L__BB5_16:
	add.s32 	%r248, %r248, %r3;
	add.s32 	%r247, %r247, 1;
	setp.ne.s32 	%p17, %r247, %r26;
	@%p17 bra 	$L__BB5_14;
$L__BB5_17:
	setp.lt.u32 	%p18, %r25, 3;
	@%p18 bra 	$L__BB5_27;
$L__BB5_18:
	div.s32 	%r161, %r248, %r5;
	shl.b32 	%r162, %r161, 2;
	add.s32 	%r163, %r2, %r162;
	ld.shared.f32 	%f29, [%r163];
	setp.neu.f32 	%p19, %f29, 0f00000000;
	@%p19 bra 	$L__BB5_20;
	shl.b32 	%r164, %r248, 2;
	add.s32 	%r166, %r94, %r164;
	mov.b32 	%r167, -8388609;
	st.shared.u32 	[%r166], %r167;
$L__BB5_20:
	add.s32 	%r33, %r248, %r3;
	div.s32 	%r168, %r33, %r5;
	shl.b32 	%r169, %r168, 2;
	add.s32 	%r170, %r2, %r169;
	ld.shared.f32 	%f30, [%r170];
	setp.neu.f32 	%p20, %f30, 0f00000000;
	@%p20 bra 	$L__BB5_22;
	shl.b32 	%r171, %r33, 2;
	add.s32 	%r173, %r94, %r171;
	mov.b32 	%r174, -8388609;
	st.shared.u32 	[%r173], %r174;
$L__BB5_22:
	add.s32 	%r34, %r33, %r3;
	div.s32 	%r175, %r34, %r5;
	shl.b32 	%r176, %r175, 2;
	add.s32 	%r177, %r2, %r176;
	ld.shared.f32 	%f31, [%r177];
	setp.neu.f32 	%p21, %f31, 0f00000000;
	@%p21 bra 	$L__BB5_24;
	shl.b32 	%r178, %r34, 2;
	add.s32 	%r180, %r94, %r178;
	mov.b32 	%r181, -8388609;
	st.shared.u32 	[%r180], %r181;
$L__BB5_24:
	add.s32 	%r35, %r34, %r3;
	div.s32 	%r182, %r35, %r5;
	shl.b32 	%r183, %r182, 2;
	add.s32 	%r184, %r2, %r183;
	ld.shared.f32 	%f32, [%r184];
	setp.neu.f32 	%p22, %f32, 0f00000000;
	@%p22 bra 	$L__BB5_26;
	shl.b32 	%r185, %r35, 2;
	add.s32 	%r187, %r94, %r185;
	mov.b32 	%r188, -8388609;
	st.shared.u32 	[%r187], %r188;
$L__BB5_26:
	add.s32 	%r248, %r35, %r3;
	setp.lt.s32 	%p23, %r248, %r91;
	@%p23 bra 	$L__BB5_18;
$L__BB5_27:
	bar.sync 	0;
	setp.lt.s32 	%p24, %r92, 1;
	@%p24 bra 	$L__BB5_63;
	shl.b32 	%r190, %r90, 2;
	add.s32 	%r191, %r2, %r190;
	shl.b32 	%r50, %r3, 2;
	add.s32 	%r37, %r191, %r50;
	shl.b32 	%r42, %r4, 2;
	add.s32 	%r38, %r191, %r42;
	add.s32 	%r39, %r37, %r42;
	add.s32 	%r192, %r4, %r3;
	max.s32 	%r193, %r91, %r192;
	setp.lt.s32 	%p25, %r192, %r91;
	selp.u32 	%r194, 1, 0, %p25;
	add.s32 	%r195, %r192, %r194;
	sub.s32 	%r196, %r193, %r195;
	div.u32 	%r197, %r196, %r3;
	add.s32 	%r40, %r197, %r194;
	add.s32 	%r198, %r40, 1;
	and.b32  	%r41, %r198, 3;
	shl.b32 	%r199, %r3, 3;
	add.s32 	%r43, %r199, %r42;
	add.s32 	%r44, %r43, %r93;
	shl.b32 	%r45, %r3, 4;
	mad.lo.s32 	%r46, %r3, 12, %r42;
	add.s32 	%r47, %r46, %r93;
	shl.b32 	%r201, %r192, 2;
	add.s32 	%r48, %r93, %r201;
	add.s32 	%r49, %r42, %r93;
	and.b32  	%r202, %r198, -4;
	neg.s32 	%r51, %r202;
	cvt.s64.s32 	%rd5, %r6;
	cvta.to.global.u64 	%rd6, %rd7;
	mov.b32 	%r250, 0;
$L__BB5_29:
	setp.ge.s32 	%p26, %r4, %r91;
	mov.b32 	%r255, -1;
	mov.f32 	%f41, 0fFF7FFFFF;
	@%p26 bra 	$L__BB5_50;
	setp.lt.u32 	%p27, %r40, 3;
	mov.f32 	%f41, 0fFF7FFFFF;
	mov.b32 	%r255, -1;
	mov.u32 	%r260, %r4;
	@%p27 bra 	$L__BB5_41;
	mov.f32 	%f41, 0fFF7FFFFF;
	mov.b32 	%r255, -1;
	mov.u32 	%r252, s_data;
	mov.u32 	%r251, %r51;
	mov.u32 	%r260, %r4;
$L__BB5_32:
	add.s32 	%r208, %r252, %r42;
	ld.shared.f32 	%f2, [%r208];
	setp.leu.f32 	%p28, %f2, %f41;
	@%p28 bra 	$L__BB5_34;
	add.s32 	%r209, %r252, %r49;
	ld.shared.u32 	%r255, [%r209];
	mov.f32 	%f41, %f2;
$L__BB5_34:
	add.s32 	%r210, %r42, %r50;
	add.s32 	%r211, %r252, %r210;
	ld.shared.f32 	%f4, [%r211];
	setp.leu.f32 	%p29, %f4, %f41;
	@%p29 bra 	$L__BB5_36;
	add.s32 	%r212, %r252, %r48;
	ld.shared.u32 	%r255, [%r212];
	mov.f32 	%f41, %f4;
$L__BB5_36:
	add.s32 	%r61, %r260, %r3;
	add.s32 	%r213, %r252, %r43;
	ld.shared.f32 	%f6, [%r213];
	setp.leu.f32 	%p30, %f6, %f41;
	@%p30 bra 	$L__BB5_38;
	add.s32 	%r214, %r252, %r44;
	ld.shared.u32 	%r255, [%r214];
	mov.f32 	%f41, %f6;
$L__BB5_38:
	add.s32 	%r64, %r61, %r3;
	add.s32 	%r215, %r252, %r46;
	ld.shared.f32 	%f8, [%r215];
	setp.leu.f32 	%p31, %f8, %f41;
	@%p31 bra 	$L__BB5_40;
	add.s32 	%r216, %r252, %r47;
	ld.shared.u32 	%r255, [%r216];
	mov.f32 	%f41, %f8;
$L__BB5_40:
	add.s32 	%r217, %r64, %r3;
	add.s32 	%r260, %r217, %r3;
	add.s32 	%r252, %r252, %r45;
	add.s32 	%r251, %r251, 4;
	setp.ne.s32 	%p32, %r251, 0;
	@%p32 bra 	$L__BB5_32;
$L__BB5_41:
	setp.eq.s32 	%p33, %r41, 0;
	@%p33 bra 	$L__BB5_50;
	shl.b32 	%r218, %r260, 2;
	mov.u32 	%r219, s_data;
	add.s32 	%r73, %r219, %r218;
	ld.shared.f32 	%f12, [%r73];
	setp.leu.f32 	%p34, %f12, %f41;
	@%p34 bra 	$L__BB5_44;
	add.s32 	%r221, %r1, %r218;
	ld.shared.u32 	%r255, [%r221];
	mov.f32 	%f41, %f12;
$L__BB5_44:
	setp.eq.s32 	%p35, %r41, 1;
	add.s32 	%r76, %r260, %r3;
	@%p35 bra 	$L__BB5_50;
	add.s32 	%r77, %r73, %r50;
	ld.shared.f32 	%f14, [%r77];
	setp.leu.f32 	%p36, %f14, %f41;
	@%p36 bra 	$L__BB5_47;
	shl.b32 	%r222, %r76, 2;
	add.s32 	%r223, %r1, %r222;
	ld.shared.u32 	%r255, [%r223];
	mov.f32 	%f41, %f14;
$L__BB5_47:
	setp.eq.s32 	%p37, %r41, 2;
	@%p37 bra 	$L__BB5_50;
	add.s32 	%r224, %r77, %r50;
	ld.shared.f32 	%f16, [%r224];
	setp.leu.f32 	%p38, %f16, %f41;
	@%p38 bra 	$L__BB5_50;
	add.s32 	%r225, %r76, %r3;
	shl.b32 	%r226, %r225, 2;
	add.s32 	%r227, %r1, %r226;
	ld.shared.u32 	%r255, [%r227];
	mov.f32 	%f41, %f16;
$L__BB5_50:
	setp.lt.u32 	%p39, %r3, 2;
	st.volatile.shared.f32 	[%r38], %f41;
	st.volatile.shared.u32 	[%r39], %r255;
	bar.sync 	0;
	@%p39 bra 	$L__BB5_56;
	mov.u32 	%r265, %r3;
$L__BB5_52:
	mov.u32 	%r82, %r265;
	shr.u32 	%r265, %r82, 1;
	setp.ge.u32 	%p40, %r4, %r265;
	@%p40 bra 	$L__BB5_55;
	shl.b32 	%r84, %r265, 2;
	add.s32 	%r85, %r38, %r84;
	ld.volatile.shared.f32 	%f37, [%r85];
	ld.volatile.shared.f32 	%f38, [%r38];
	setp.leu.f32 	%p41, %f37, %f38;
	@%p41 bra 	$L__BB5_55;
	ld.volatile.shared.f32 	%f39, [%r85];
	st.volatile.shared.f32 	[%r38], %f39;
	add.s32 	%r228, %r39, %r84;
	ld.volatile.shared.u32 	%r229, [%r228];
	st.volatile.shared.u32 	[%r39], %r229;
$L__BB5_55:
	bar.sync 	0;
	setp.gt.u32 	%p42, %r82, 3;
	@%p42 bra 	$L__BB5_52;
$L__BB5_56:
	setp.ne.s32 	%p43, %r4, 0;
	@%p43 bra 	$L__BB5_62;
	setp.lt.s32 	%p44, %r91, 1;
	ld.volatile.shared.u32 	%r86, [%r37];
	cvt.u64.u32 	%rd50, %r250;
	add.s64 	%rd51, %rd50, %rd5;
	shl.b64 	%rd52, %rd51, 2;
	add.s64 	%rd53, %rd6, %rd52;
	st.global.u32 	[%rd53], %r86;
	setp.eq.s32 	%p45, %r86, -1;
	or.pred  	%p46, %p45, %p44;
	@%p46 bra 	$L__BB5_62;
	mov.b32 	%r266, 0;
$L__BB5_59:
	shl.b32 	%r231, %r266, 2;
	add.s32 	%r232, %r1, %r231;
	ld.shared.u32 	%r233, [%r232];
	setp.ne.s32 	%p47, %r233, %r86;
	@%p47 bra 	$L__BB5_61;
	mov.u32 	%r235, s_data;
	add.s32 	%r236, %r235, %r231;
	mov.b32 	%r237, -8388609;
	st.shared.u32 	[%r236], %r237;
	bra.uni 	$L__BB5_62;
$L__BB5_61:
	add.s32 	%r266, %r266, 1;
	setp.ne.s32 	%p48, %r266, %r91;
	@%p48 bra 	$L__BB5_59;
$L__BB5_62:
	bar.sync 	0;
	add.s32 	%r250, %r250, 1;
	setp.ne.s32 	%p49, %r250, %r92;
	@%p49 bra 	$L__BB5_29;
$L__BB5_63:
	ret;
$L__BB5_64:
	cvt.u64.u32 	%rd14, %r240;
	add.s64 	%rd15, %rd14, %rd4;
	shl.b64 	%rd16, %rd15, 2;
	add.s64 	%rd17, %rd1, %rd16;
	ld.global.f32 	%f19, [%rd17];
	shl.b32 	%r109, %r240, 2;
	add.s32 	%r110, %r2, %r109;
	st.shared.f32 	[%r110], %f19;
	add.s32 	%r111, %r240, %r3;
	cvt.u64.u32 	%rd18, %r111;
	add.s64 	%rd19, %rd18, %rd4;
	shl.b64 	%rd20, %rd19, 2;
	add.s64 	%rd21, %rd1, %rd20;
	ld.global.f32 	%f20, [%rd21];
	shl.b32 	%r112, %r3, 2;
	add.s32 	%r113, %r110, %r112;
	st.shared.f32 	[%r113], %f20;
	add.s32 	%r114, %r111, %r3;
	cvt.u64.u32 	%rd22, %r114;
	add.s64 	%rd23, %rd22, %rd4;
	shl.b64 	%rd24, %rd23, 2;
	add.s64 	%rd25, %rd1, %rd24;
	ld.global.f32 	%f21, [%rd25];
	add.s32 	%r115, %r113, %r112;
	st.shared.f32 	[%r115], %f21;
	add.s32 	%r116, %r114, %r3;
	cvt.u64.u32 	%rd26, %r116;
	add.s64 	%rd27, %rd26, %rd4;
	shl.b64 	%rd28, %rd27, 2;
	add.s64 	%rd29, %rd1, %rd28;
	ld.global.f32 	%f22, [%rd29];
	add.s32 	%r117, %r115, %r112;
	st.shared.f32 	[%r117], %f22;
	add.s32 	%r240, %r116, %r3;
	setp.lt.s32 	%p6, %r240, %r90;
	@%p6 bra 	$L__BB5_64;
	bra.uni 	$L__BB5_5;

}
	// .globl	_Z24gather_norm_scale_kernelPfPiS_iiibf
.visible .entry _Z24gather_norm_scale_kernelPfPiS_iiibf(
	.param .u64 .ptr .align 1 _Z24gather_norm_scale_kernelPfPiS_iiibf_param_0,
	.param .u64 .ptr .align 1 _Z24gather_norm_scale_kernelPfPiS_iiibf_param_1,
	.param .u64 .ptr .align 1 _Z24gather_norm_scale_kernelPfPiS_iiibf_param_2,
	.param .u32 _Z24gather_norm_scale_kernelPfPiS_iiibf_param_3,
	.param .u32 _Z24gather_norm_scale_kernelPfPiS_iiibf_param_4,
	.param .u32 _Z24gather_norm_scale_kernelPfPiS_iiibf_param_5,
	.param .u8 _Z24gather_norm_scale_kernelPfPiS_iiibf_param_6,
	.param .f32 _Z24gather_norm_scale_kernelPfPiS_iiibf_param_7
)
{
	.local .align 16 .b8 	__local_depot6[16];
	.reg .b64 	%SP;
	.reg .b64 	%SPL;
	.reg .pred 	%p<36>;
	.reg .b16 	%rs<2>;
	.reg .b32 	%r<63>;
	.reg .b32 	%f<162>;
	.reg .b64 	%rd<133>;

	mov.u64 	%SPL, __local_depot6;
	ld.param.u64 	%rd32, [_Z24gather_norm_scale_kernelPfPiS_iiibf_param_0];
	ld.param.u64 	%rd33, [_Z24gather_norm_scale_kernelPfPiS_iiibf_param_1];
	ld.param.u64 	%rd34, [_Z24gather_norm_scale_kernelPfPiS_iiibf_param_2];
	ld.param.u32 	%r45, [_Z24gather_norm_scale_kernelPfPiS_iiibf_param_3];
	ld.param.u32 	%r43, [_Z24gather_norm_scale_kernelPfPiS_iiibf_param_4];
	ld.param.u32 	%r44, [_Z24gather_norm_scale_kernelPfPiS_iiibf_param_5];
	ld.param.s8 	%rs1, [_Z24gather_norm_scale_kernelPfPiS_iiibf_param_6];
	ld.param.f32 	%f57, [_Z24gather_norm_scale_kernelPfPiS_iiibf_param_7];
	cvta.to.global.u64 	%rd1, %rd32;
	cvta.to.global.u64 	%rd2, %rd33;
	cvta.to.global.u64 	%rd3, %rd34;
	add.u64 	%rd4, %SPL, 0;
	mov.u32 	%r46, %ctaid.x;
	mov.u32 	%r47, %ntid.x;
	mov.u32 	%r48, %tid.x;
	mad.lo.s32 	%r1, %r46, %r47, %r48;
	setp.ge.s32 	%p1, %r1, %r45;
	@%p1 bra 	$L__BB6_57;
	mul.lo.s32 	%r49, %r44, %r1;
	cvt.s64.s32 	%rd5, %r49;
	mul.lo.s32 	%r50, %r43, %r1;
	cvt.s64.s32 	%rd6, %r50;
	setp.lt.s32 	%p2, %r44, 1;
	mov.f32 	%f161, 0f1E3CE508;
	@%p2 bra 	$L__BB6_44;
	and.b32  	%r2, %r44, 7;
	setp.lt.u32 	%p3, %r44, 8;
	mov.f32 	%f160, 0f00000000;
	mov.b32 	%r56, 0;
	@%p3 bra 	$L__BB6_21;
	and.b32  	%r56, %r44, 2147483640;
	neg.s32 	%r54, %r56;
	shl.b64 	%rd36, %rd5, 2;
	add.s64 	%rd37, %rd36, %rd2;
	add.s64 	%rd128, %rd37, 16;
	add.s64 	%rd127, %rd4, 16;
	mov.f32 	%f160, 0f00000000;
$L__BB6_4:
	.pragma "nounroll";
	ld.global.u32 	%r6, [%rd128+-16];
	setp.eq.s32 	%p4, %r6, -1;
	mov.f32 	%f139, 0f00000000;
	@%p4 bra 	$L__BB6_6;
	cvt.s64.s32 	%rd38, %r6;
	add.s64 	%rd39, %rd38, %rd6;
	shl.b64 	%rd40, %rd39, 2;
	add.s64 	%rd41, %rd1, %rd40;
	ld.global.f32 	%f139, [%rd41];
$L__BB6_6:
	st.local.f32 	[%rd127+-16], %f139;
	add.f32 	%f4, %f160, %f139;
	ld.global.u32 	%r7, [%rd128+-12];
	setp.eq.s32 	%p5, %r7, -1;
	mov.f32 	%f140, 0f00000000;
	@%p5 bra 	$L__BB6_8;
	cvt.s64.s32 	%rd42, %r7;
	add.s64 	%rd43, %rd42, %rd6;
	shl.b64 	%rd44, %rd43, 2;
	add.s64 	%rd45, %rd1, %rd44;
	ld.global.f32 	%f140, [%rd45];
$L__BB6_8:
	st.local.f32 	[%rd127+-12], %f140;
	add.f32 	%f7, %f4, %f140;
	ld.global.u32 	%r8, [%rd128+-8];
	setp.eq.s32 	%p6, %r8, -1;
	mov.f32 	%f141, 0f00000000;
	@%p6 bra 	$L__BB6_10;
	cvt.s64.s32 	%rd46, %r8;
	add.s64 	%rd47, %rd46, %rd6;
	shl.b64 	%rd48, %rd47, 2;
	add.s64 	%rd49, %rd1, %rd48;
	ld.global.f32 	%f141, [%rd49];
$L__BB6_10:
	st.local.f32 	[%rd127+-8], %f141;
	add.f32 	%f10, %f7, %f141;
	ld.global.u32 	%r9, [%rd128+-4];
	setp.eq.s32 	%p7, %r9, -1;
	mov.f32 	%f142, 0f00000000;
	@%p7 bra 	$L__BB6_12;
	cvt.s64.s32 	%rd50, %r9;
	add.s64 	%rd51, %rd50, %rd6;
	shl.b64 	%rd52, %rd51, 2;
	add.s64 	%rd53, %rd1, %rd52;
	ld.global.f32 	%f142, [%rd53];
$L__BB6_12:
	st.local.f32 	[%rd127+-4], %f142;
	add.f32 	%f13, %f10, %f142;
	ld.global.u32 	%r10, [%rd128];
	setp.eq.s32 	%p8, %r10, -1;
	mov.f32 	%f143, 0f00000000;
	@%p8 bra 	$L__BB6_14;
	cvt.s64.s32 	%rd54, %r10;
	add.s64 	%rd55, %rd54, %rd6;
	shl.b64 	%rd56, %rd55, 2;
	add.s64 	%rd57, %rd1, %rd56;
	ld.global.f32 	%f143, [%rd57];
$L__BB6_14:
	st.local.f32 	[%rd127], %f143;
	add.f32 	%f16, %f13, %f143;
	ld.global.u32 	%r11, [%rd128+4];
	setp.eq.s32 	%p9, %r11, -1;
	mov.f32 	%f144, 0f00000000;
	@%p9 bra 	$L__BB6_16;
	cvt.s64.s32 	%rd58, %r11;
	add.s64 	%rd59, %rd58, %rd6;
	shl.b64 	%rd60, %rd59, 2;
	add.s64 	%rd61, %rd1, %rd60;
	ld.global.f32 	%f144, [%rd61];
$L__BB6_16:
	st.local.f32 	[%rd127+4], %f144;
	add.f32 	%f19, %f16, %f144;
	ld.global.u32 	%r12, [%rd128+8];
	setp.eq.s32 	%p10, %r12, -1;
	mov.f32 	%f145, 0f00000000;
	@%p10 bra 	$L__BB6_18;
	cvt.s64.s32 	%rd62, %r12;
	add.s64 	%rd63, %rd62, %rd6;
	shl.b64 	%rd64, %rd63, 2;
	add.s64 	%rd65, %rd1, %rd64;
	ld.global.f32 	%f145, [%rd65];
$L__BB6_18:
	st.local.f32 	[%rd127+8], %f145;
	add.f32 	%f22, %f19, %f145;
	ld.global.u32 	%r13, [%rd128+12];
	setp.eq.s32 	%p11, %r13, -1;
	mov.f32 	%f146, 0f00000000;
	@%p11 bra 	$L__BB6_20;
	cvt.s64.s32 	%rd66, %r13;
	add.s64 	%rd67, %rd66, %rd6;
	shl.b64 	%rd68, %rd67, 2;
	add.s64 	%rd69, %rd1, %rd68;
	ld.global.f32 	%f146, [%rd69];
$L__BB6_20:
	st.local.f32 	[%rd127+12], %f146;
	add.f32 	%f160, %f22, %f146;
	add.s32 	%r54, %r54, 8;
	add.s64 	%rd128, %rd128, 32;
	add.s64 	%rd127, %rd127, 32;
	setp.ne.s32 	%p12, %r54, 0;
	@%p12 bra 	$L__BB6_4;
$L__BB6_21:
	setp.eq.s32 	%p13, %r2, 0;
	@%p13 bra 	$L__BB6_43;
	and.b32  	%r16, %r44, 3;
	setp.lt.u32 	%p14, %r2, 4;
	@%p14 bra 	$L__BB6_32;
	cvt.u64.u32 	%rd13, %r56;
	add.s64 	%rd70, %rd13, %rd5;
	shl.b64 	%rd71, %rd70, 2;
	add.s64 	%rd14, %rd2, %rd71;
	ld.global.u32 	%r17, [%rd14];
	setp.eq.s32 	%p15, %r17, -1;
	mov.f32 	%f149, 0f00000000;
	@%p15 bra 	$L__BB6_25;
	cvt.s64.s32 	%rd72, %r17;
	add.s64 	%rd73, %rd72, %rd6;
	shl.b64 	%rd74, %rd73, 2;
	add.s64 	%rd75, %rd1, %rd74;
	ld.global.f32 	%f149, [%rd75];
$L__BB6_25:
	shl.b64 	%rd76, %rd13, 2;
	add.s64 	%rd15, %rd4, %rd76;
	st.local.f32 	[%rd15], %f149;
	add.f32 	%f30, %f160, %f149;
	ld.global.u32 	%r18, [%rd14+4];
	setp.eq.s32 	%p16, %r18, -1;
	mov.f32 	%f150, 0f00000000;
	@%p16 bra 	$L__BB6_27;
	cvt.s64.s32 	%rd77, %r18;
	add.s64 	%rd78, %rd77, %rd6;
	shl.b64 	%rd79, %rd78, 2;
	add.s64 	%rd80, %rd1, %rd79;
	ld.global.f32 	%f150, [%rd80];
$L__BB6_27:
	st.local.f32 	[%rd15+4], %f150;
	add.f32 	%f33, %f30, %f150;
	ld.global.u32 	%r19, [%rd14+8];
	setp.eq.s32 	%p17, %r19, -1;
	mov.f32 	%f151, 0f00000000;
	@%p17 bra 	$L__BB6_29;
	cvt.s64.s32 	%rd81, %r19;
	add.s64 	%rd82, %rd81, %rd6;
	shl.b64 	%rd83, %rd82, 2;
	add.s64 	%rd84, %rd1, %rd83;
	ld.global.f32 	%f151, [%rd84];
$L__BB6_29:
	st.local.f32 	[%rd15+8], %f151;
	add.f32 	%f36, %f33, %f151;
	ld.global.u32 	%r20, [%rd14+12];
	setp.eq.s32 	%p18, %r20, -1;
	mov.f32 	%f152, 0f00000000;
	@%p18 bra 	$L__BB6_31;
	cvt.s64.s32 	%rd85, %r20;
	add.s64 	%rd86, %rd85, %rd6;
	shl.b64 	%rd87, %rd86, 2;
	add.s64 	%rd88, %rd1, %rd87;
	ld.global.f32 	%f152, [%rd88];
$L__BB6_31:
	st.local.f32 	[%rd15+12], %f152;
	add.f32 	%f160, %f36, %f152;
	add.s32 	%r56, %r56, 4;
$L__BB6_32:
	setp.eq.s32 	%p19, %r16, 0;
	@%p19 bra 	$L__BB6_43;
	setp.eq.s32 	%p20, %r16, 1;
	@%p20 bra 	$L__BB6_39;
	cvt.u64.u32 	%rd16, %r56;
	add.s64 	%rd89, %rd16, %rd5;
	shl.b64 	%rd90, %rd89, 2;
	add.s64 	%rd17, %rd2, %rd90;
	ld.global.u32 	%r23, [%rd17];
	setp.eq.s32 	%p21, %r23, -1;
	mov.f32 	%f155, 0f00000000;
	@%p21 bra 	$L__BB6_36;
	cvt.s64.s32 	%rd91, %r23;
	add.s64 	%rd92, %rd91, %rd6;
	shl.b64 	%rd93, %rd92, 2;
	add.s64 	%rd94, %rd1, %rd93;
	ld.global.f32 	%f155, [%rd94];
$L__BB6_36:
	shl.b64 	%rd95, %rd16, 2;
	add.s64 	%rd18, %rd4, %rd95;
	st.local.f32 	[%rd18], %f155;
	add.f32 	%f44, %f160, %f155;
	ld.global.u32 	%r24, [%rd17+4];
	setp.eq.s32 	%p22, %r24, -1;
	mov.f32 	%f156, 0f00000000;
	@%p22 bra 	$L__BB6_38;
	cvt.s64.s32 	%rd96, %r24;
	add.s64 	%rd97, %rd96, %rd6;
	shl.b64 	%rd98, %rd97, 2;
	add.s64 	%rd99, %rd1, %rd98;
	ld.global.f32 	%f156, [%rd99];
$L__BB6_38:
	st.local.f32 	[%rd18+4], %f156;
	add.f32 	%f160, %f44, %f156;
	add.s32 	%r56, %r56, 2;
$L__BB6_39:
	and.b32  	%r52, %r44, 1;
	setp.eq.b32 	%p23, %r52, 1;
	not.pred 	%p24, %p23;
	@%p24 bra 	$L__BB6_43;
	cvt.u64.u32 	%rd19, %r56;
	add.s64 	%rd100, %rd19, %rd5;
	shl.b64 	%rd101, %rd100, 2;
	add.s64 	%rd102, %rd2, %rd101;
	ld.global.u32 	%r27, [%rd102];
	setp.eq.s32 	%p25, %r27, -1;
	mov.f32 	%f159, 0f00000000;
	@%p25 bra 	$L__BB6_42;
	cvt.s64.s32 	%rd103, %r27;
	add.s64 	%rd104, %rd103, %rd6;
	shl.b64 	%rd105, %rd104, 2;
	add.s64 	%rd106, %rd1, %rd105;
	ld.global.f32 	%f159, [%rd106];
$L__BB6_42:
	shl.b64 	%rd107, %rd19, 2;
	add.s64 	%rd108, %rd4, %rd107;
	st.local.f32 	[%rd108], %f159;
	add.f32 	%f160, %f160, %f159;
$L__BB6_43:
	add.f32 	%f161, %f160, 0f1E3CE508;
$L__BB6_44:
	setp.lt.s32 	%p26, %r44, 1;
	setp.eq.s16 	%p27, %rs1, 0;
	div.rn.f32 	%f79, %f57, %f161;
	selp.f32 	%f56, %f57, %f79, %p27;
	@%p26 bra 	$L__BB6_57;
	and.b32  	%r28, %r44, 15;
	setp.lt.u32 	%p28, %r44, 16;
	mov.b32 	%r60, 0;
	@%p28 bra 	$L__BB6_48;
	and.b32  	%r60, %r44, 2147483632;
	neg.s32 	%r58, %r60;
	add.s64 	%rd130, %rd4, 32;
	shl.b64 	%rd109, %rd5, 2;
	add.s64 	%rd110, %rd109, %rd3;
	add.s64 	%rd129, %rd110, 32;
$L__BB6_47:
	.pragma "nounroll";
	ld.local.v4.f32 	{%f80, %f81, %f82, %f83}, [%rd130+-32];
	mul.f32 	%f84, %f56, %f80;
	st.global.f32 	[%rd129+-32], %f84;
	mul.f32 	%f85, %f56, %f81;
	st.global.f32 	[%rd129+-28], %f85;
	mul.f32 	%f86, %f56, %f82;
	st.global.f32 	[%rd129+-24], %f86;
	mul.f32 	%f87, %f56, %f83;
	st.global.f32 	[%rd129+-20], %f87;
	ld.local.v4.f32 	{%f88, %f89, %f90, %f91}, [%rd130+-16];
	mul.f32 	%f92, %f56, %f88;
	st.global.f32 	[%rd129+-16], %f92;
	mul.f32 	%f93, %f56, %f89;
	st.global.f32 	[%rd129+-12], %f93;
	mul.f32 	%f94, %f56, %f90;
	st.global.f32 	[%rd129+-8], %f94;
	mul.f32 	%f95, %f56, %f91;
	st.global.f32 	[%rd129+-4], %f95;
	ld.local.v4.f32 	{%f96, %f97, %f98, %f99}, [%rd130];
	mul.f32 	%f100, %f56, %f96;
	st.global.f32 	[%rd129], %f100;
	mul.f32 	%f101, %f56, %f97;
	st.global.f32 	[%rd129+4], %f101;
	mul.f32 	%f102, %f56, %f98;
	st.global.f32 	[%rd129+8], %f102;
	mul.f32 	%f103, %f56, %f99;
	st.global.f32 	[%rd129+12], %f103;
	ld.local.v4.f32 	{%f104, %f105, %f106, %f107}, [%rd130+16];
	mul.f32 	%f108, %f56, %f104;
	st.global.f32 	[%rd129+16], %f108;
	mul.f32 	%f109, %f56, %f105;
	st.global.f32 	[%rd129+20], %f109;
	mul.f32 	%f110, %f56, %f106;
	st.global.f32 	[%rd129+24], %f110;
	mul.f32 	%f111, %f56, %f107;
	st.global.f32 	[%rd129+28], %f111;
	add.s32 	%r58, %r58, 16;
	add.s64 	%rd130, %rd130, 64;
	add.s64 	%rd129, %rd129, 64;
	setp.ne.s32 	%p29, %r58, 0;
	@%p29 bra 	$L__BB6_47;
$L__BB6_48:
	setp.eq.s32 	%p30, %r28, 0;
	@%p30 bra 	$L__BB6_57;
	and.b32  	%r34, %r44, 7;
	setp.lt.u32 	%p31, %r28, 8;
	@%p31 bra 	$L__BB6_51;
	cvt.u64.u32 	%rd111, %r60;
	mul.wide.u32 	%rd112, %r60, 4;
	add.s64 	%rd113, %rd4, %rd112;
	ld.local.f32 	%f112, [%rd113];
	mul.f32 	%f113, %f56, %f112;
	add.s64 	%rd114, %rd111, %rd5;
	shl.b64 	%rd115, %rd114, 2;
	add.s64 	%rd116, %rd3, %rd115;
	st.global.f32 	[%rd116], %f113;
	ld.local.f32 	%f114, [%rd113+4];
	mul.f32 	%f115, %f56, %f114;
	st.global.f32 	[%rd116+4], %f115;
	ld.local.f32 	%f116, [%rd113+8];
	mul.f32 	%f117, %f56, %f116;
	st.global.f32 	[%rd116+8], %f117;
	ld.local.f32 	%f118, [%rd113+12];
	mul.f32 	%f119, %f56, %f118;
	st.global.f32 	[%rd116+12], %f119;
	ld.local.f32 	%f120, [%rd113+16];
	mul.f32 	%f121, %f56, %f120;
	st.global.f32 	[%rd116+16], %f121;
	ld.local.f32 	%f122, [%rd113+20];
	mul.f32 	%f123, %f56, %f122;
	st.global.f32 	[%rd116+20], %f123;
	ld.local.f32 	%f124, [%rd113+24];
	mul.f32 	%f125, %f56, %f124;
	st.global.f32 	[%rd116+24], %f125;
	ld.local.f32 	%f126, [%rd113+28];
	mul.f32 	%f127, %f56, %f126;
	st.global.f32 	[%rd116+28], %f127;
	add.s32 	%r60, %r60, 8;
$L__BB6_51:
	setp.eq.s32 	%p32, %r34, 0;
	@%p32 bra 	$L__BB6_57;
	and.b32  	%r37, %r44, 3;
	setp.lt.u32 	%p33, %r34, 4;
	@%p33 bra 	$L__BB6_54;
	cvt.u64.u32 	%rd117, %r60;
	mul.wide.u32 	%rd118, %r60, 4;
	add.s64 	%rd119, %rd4, %rd118;
	ld.local.f32 	%f128, [%rd119];
	mul.f32 	%f129, %f56, %f128;
	add.s64 	%rd120, %rd117, %rd5;
	shl.b64 	%rd121, %rd120, 2;
	add.s64 	%rd122, %rd3, %rd121;
	st.global.f32 	[%rd122], %f129;
	ld.local.f32 	%f130, [%rd119+4];
	mul.f32 	%f131, %f56, %f130;
	st.global.f32 	[%rd122+4], %f131;
	ld.local.f32 	%f132, [%rd119+8];
	mul.f32 	%f133, %f56, %f132;
	st.global.f32 	[%rd122+8], %f133;
	ld.local.f32 	%f134, [%rd119+12];
	mul.f32 	%f135, %f56, %f134;
	st.global.f32 	[%rd122+12], %f135;
	add.s32 	%r60, %r60, 4;
$L__BB6_54:
	setp.eq.s32 	%p34, %r37, 0;
	@%p34 bra 	$L__BB6_57;
	cvt.u64.u32 	%rd123, %r60;
	add.s64 	%rd124, %rd5, %rd123;
	shl.b64 	%rd125, %rd124, 2;
	add.s64 	%rd132, %rd3, %rd125;
	mul.wide.u32 	%rd126, %r60, 4;
	add.s64 	%rd131, %rd4, %rd126;
	neg.s32 	%r62, %r37;
$L__BB6_56:
	.pragma "nounroll";
	ld.local.f32 	%f136, [%rd131];
	mul.f32 	%f137, %f56, %f136;
	st.global.f32 	[%rd132], %f137;
	add.s64 	%rd132, %rd132, 4;
	add.s64 	%rd131, %rd131, 4;
	add.s32 	%r62, %r62, 1;
	setp.ne.s32 	%p35, %r62, 0;
	@%p35 bra 	$L__BB6_56;
$L__BB6_57:
	ret;

}
	// .globl	_Z27routed_experts_naive_kernelPfPiS_S_S_S_S_
.visible .entry _Z27routed_experts_naive_kernelPfPiS_S_S_S_S_(
	.param .u64 .ptr .align 1 _Z27routed_experts_naive_kernelPfPiS_S_S_S_S__param_0,
	.param .u64 .ptr .align 1 _Z27routed_experts_naive_kernelPfPiS_S_S_S_S__param_1,
	.param .u64 .ptr .align 1 _Z27routed_experts_naive_kernelPfPiS_S_S_S_S__param_2,
	.param .u64 .ptr .align 1 _Z27routed_experts_naive_kernelPfPiS_S_S_S_S__param_3,
	.param .u64 .ptr .align 1 _Z27routed_experts_naive_kernelPfPiS_S_S_S_S__param_4,
	.param .u64 .ptr .align 1 _Z27routed_experts_naive_kernelPfPiS_S_S_S_S__param_5,
	.param .u64 .ptr .align 1 _Z27routed_experts_naive_kernelPfPiS_S_S_S_S__param_6
)
{
	.reg .pred 	%p<26>;
	.reg .b32 	%r<160>;
	.reg .b32 	%f<203>;
	.reg .b64 	%rd<60>;

	ld.param.u64 	%rd27, [_Z27routed_experts_naive_kernelPfPiS_S_S_S_S__param_0];
	ld.param.u64 	%rd22, [_Z27routed_experts_naive_kernelPfPiS_S_S_S_S__param_1];
	ld.param.u64 	%rd23, [_Z27routed_experts_naive_kernelPfPiS_S_S_S_S__param_2];
	ld.param.u64 	%rd24, [_Z27routed_experts_naive_kernelPfPiS_S_S_S_S__param_3];
	ld.param.u64 	%rd25, [_Z27routed_experts_naive_kernelPfPiS_S_S_S_S__param_4];
	ld.param.u64 	%rd26, [_Z27routed_experts_naive_kernelPfPiS_S_S_S_S__param_5];
	ld.param.u64 	%rd28, [_Z27routed_experts_naive_kernelPfPiS_S_S_S_S__param_6];
	cvta.to.global.u64 	%rd1, %rd27;
	cvta.to.global.u64 	%rd2, %rd28;
	mov.u32 	%r1, %ctaid.x;
	mov.u32 	%r147, %tid.x;
	mov.u32 	%r3, %ntid.x;
	setp.gt.u32 	%p1, %r147, 511;
	@%p1 bra 	$L__BB7_7;
	shl.b32 	%r4, %r1, 9;
	add.s32 	%r62, %r147, %r3;
	max.u32 	%r63, %r62, 512;
	setp.lt.u32 	%p2, %r62, 512;
	selp.u32 	%r64, 1, 0, %p2;
	add.s32 	%r65, %r62, %r64;
	sub.s32 	%r66, %r63, %r65;
	div.u32 	%r67, %r66, %r3;
	add.s32 	%r5, %r67, %r64;
	and.b32  	%r68, %r5, 3;
	setp.eq.s32 	%p3, %r68, 3;
	mov.u32 	%r143, %r147;
	@%p3 bra 	$L__BB7_4;
	add.s32 	%r70, %r5, 1;
	and.b32  	%r6, %r70, 3;
	mov.b32 	%r142, 0;
	mov.u32 	%r143, %r147;
$L__BB7_3:
	.pragma "nounroll";
	add.s32 	%r71, %r4, %r143;
	mul.wide.u32 	%rd29, %r71, 4;
	add.s64 	%rd30, %rd1, %rd29;
	ld.global.f32 	%f8, [%rd30];
	shl.b32 	%r72, %r143, 2;
	mov.u32 	%r73, shmem;
	add.s32 	%r74, %r73, %r72;
	st.shared.f32 	[%r74], %f8;
	mov.b32 	%r75, 0;
	st.shared.u32 	[%r74+2048], %r75;
	add.s32 	%r143, %r143, %r3;
	add.s32 	%r142, %r142, 1;
	setp.ne.s32 	%p4, %r142, %r6;
	@%p4 bra 	$L__BB7_3;
$L__BB7_4:
	setp.lt.u32 	%p5, %r5, 3;
	@%p5 bra 	$L__BB7_7;
	mov.u32 	%r78, shmem;
	shl.b32 	%r82, %r3, 2;
$L__BB7_6:
	add.s32 	%r76, %r4, %r143;
	mul.wide.u32 	%rd31, %r76, 4;
	add.s64 	%rd32, %rd1, %rd31;
	ld.global.f32 	%f9, [%rd32];
	shl.b32 	%r77, %r143, 2;
	add.s32 	%r79, %r78, %r77;
	st.shared.f32 	[%r79], %f9;
	mov.b32 	%r80, 0;
	st.shared.u32 	[%r79+2048], %r80;
	add.s32 	%r81, %r76, %r3;
	mul.wide.u32 	%rd33, %r81, 4;
	add.s64 	%rd34, %rd1, %rd33;
	ld.global.f32 	%f10, [%rd34];
	add.s32 	%r83, %r79, %r82;
	st.shared.f32 	[%r83], %f10;
	st.shared.u32 	[%r83+2048], %r80;
	add.s32 	%r84, %r81, %r3;
	mul.wide.u32 	%rd35, %r84, 4;
	add.s64 	%rd36, %rd1, %rd35;
	ld.global.f32 	%f11, [%rd36];
	add.s32 	%r85, %r83, %r82;
	st.shared.f32 	[%r85], %f11;
	st.shared.u32 	[%r85+2048], %r80;
	add.s32 	%r86, %r84, %r3;
	mul.wide.u32 	%rd37, %r86, 4;
	add.s64 	%rd38, %rd1, %rd37;
	ld.global.f32 	%f12, [%rd38];
	add.s32 	%r87, %r85, %r82;
	st.shared.f32 	[%r87], %f12;
	st.shared.u32 	[%r87+2048], %r80;
	add.s32 	%r143, %r82, %r143;
	setp.lt.u32 	%p6, %r143, 512;
	@%p6 bra 	$L__BB7_6;
$L__BB7_7:
	bar.sync 	0;
	shl.b32 	%r89, %r147, 2;
	mov.u32 	%r90, shmem;
	add.s32 	%r91, %r90, %r89;
	add.s32 	%r14, %r91, 6144;
	add.s32 	%r15, %r147, %r3;
	max.u32 	%r92, %r15, 512;
	setp.lt.u32 	%p7, %r15, 512;
	selp.u32 	%r93, 1, 0, %p7;
	add.s32 	%r94, %r15, %r93;
	sub.s32 	%r95, %r92, %r94;
	div.u32 	%r96, %r95, %r3;
	add.s32 	%r16, %r96, %r93;
	add.s32 	%r97, %r16, 1;
	and.b32  	%r17, %r97, 3;
	shl.b32 	%r18, %r3, 2;
	add.s32 	%r98, %r14, %r18;
	add.s32 	%r19, %r98, -2048;
	add.s32 	%r20, %r15, %r3;
	mul.wide.u32 	%rd39, %r147, 4;
	cvta.to.global.u64 	%rd40, %rd24;
	add.s64 	%rd41, %rd39, %rd40;
	add.s64 	%rd3, %rd41, 4096;
	cvta.to.global.u64 	%rd4, %rd22;
	cvta.to.global.u64 	%rd5, %rd23;
	cvta.to.global.u64 	%rd6, %rd26;
	cvta.to.global.u64 	%rd7, %rd25;
	mov.b32 	%r148, 0;
$L__BB7_8:
	shl.b32 	%r99, %r1, 2;
	add.s32 	%r100, %r99, %r148;
	mul.wide.u32 	%rd42, %r100, 4;
	add.s64 	%rd43, %rd4, %rd42;
	ld.global.u32 	%r38, [%rd43];
	add.s64 	%rd44, %rd5, %rd42;
	ld.global.f32 	%f1, [%rd44];
	setp.eq.s32 	%p8, %r38, -1;
	@%p8 bra 	$L__BB7_26;
	mul.wide.s32 	%rd14, %r38, 262144;
	add.s64 	%rd58, %rd3, %rd14;
	mov.f32 	%f200, 0f00000000;
	mov.b32 	%r149, 32;
$L__BB7_10:
	mov.u32 	%r102, shmem;
	add.s32 	%r103, %r102, %r149;
	ld.shared.v4.f32 	{%f14, %f15, %f16, %f17}, [%r103+-32];
	ld.global.f32 	%f18, [%rd58+-4096];
	fma.rn.f32 	%f19, %f14, %f18, %f200;
	ld.global.f32 	%f20, [%rd58+-3584];
	fma.rn.f32 	%f21, %f15, %f20, %f19;
	ld.global.f32 	%f22, [%rd58+-3072];
	fma.rn.f32 	%f23, %f16, %f22, %f21;
	ld.global.f32 	%f24, [%rd58+-2560];
	fma.rn.f32 	%f25, %f17, %f24, %f23;
	ld.shared.v4.f32 	{%f26, %f27, %f28, %f29}, [%r103+-16];
	ld.global.f32 	%f30, [%rd58+-2048];
	fma.rn.f32 	%f31, %f26, %f30, %f25;
	ld.global.f32 	%f32, [%rd58+-1536];
	fma.rn.f32 	%f33, %f27, %f32, %f31;
	ld.global.f32 	%f34, [%rd58+-1024];
	fma.rn.f32 	%f35, %f28, %f34, %f33;
	ld.global.f32 	%f36, [%rd58+-512];
	fma.rn.f32 	%f37, %f29, %f36, %f35;
	ld.shared.v4.f32 	{%f38, %f39, %f40, %f41}, [%r103];
	ld.global.f32 	%f42, [%rd58];
	fma.rn.f32 	%f43, %f38, %f42, %f37;
	ld.global.f32 	%f44, [%rd58+512];
	fma.rn.f32 	%f45, %f39, %f44, %f43;
	ld.global.f32 	%f46, [%rd58+1024];
	fma.rn.f32 	%f47, %f40, %f46, %f45;
	ld.global.f32 	%f48, [%rd58+1536];
	fma.rn.f32 	%f49, %f41, %f48, %f47;
	ld.shared.v4.f32 	{%f50, %f51, %f52, %f53}, [%r103+16];
	ld.global.f32 	%f54, [%rd58+2048];
	fma.rn.f32 	%f55, %f50, %f54, %f49;
	ld.global.f32 	%f56, [%rd58+2560];
	fma.rn.f32 	%f57, %f51, %f56, %f55;
	ld.global.f32 	%f58, [%rd58+3072];
	fma.rn.f32 	%f59, %f52, %f58, %f57;
	ld.global.f32 	%f60, [%rd58+3584];
	fma.rn.f32 	%f200, %f53, %f60, %f59;
	add.s32 	%r149, %r149, 64;
	add.s64 	%rd58, %rd58, 8192;
	setp.ne.s32 	%p9, %r149, 2080;
	@%p9 bra 	$L__BB7_10;
	st.shared.f32 	[%r14], %f200;
	add.s64 	%rd18, %rd7, %rd14;
	mov.f32 	%f201, 0f00000000;
	mov.b32 	%r150, 0;
$L__BB7_12:
	shl.b32 	%r105, %r150, 2;
	mov.u32 	%r106, shmem;
	add.s32 	%r107, %r106, %r105;
	ld.shared.v4.f32 	{%f62, %f63, %f64, %f65}, [%r107];
	shl.b32 	%r108, %r150, 7;
	add.s32 	%r109, %r108, %r147;
	mul.wide.u32 	%rd45, %r109, 4;
	add.s64 	%rd46, %rd18, %rd45;
	ld.global.f32 	%f66, [%rd46];
	fma.rn.f32 	%f67, %f62, %f66, %f201;
	ld.global.f32 	%f68, [%rd46+512];
	fma.rn.f32 	%f69, %f63, %f68, %f67;
	ld.global.f32 	%f70, [%rd46+1024];
	fma.rn.f32 	%f71, %f64, %f70, %f69;
	ld.global.f32 	%f72, [%rd46+1536];
	fma.rn.f32 	%f73, %f65, %f72, %f71;
	ld.shared.v4.f32 	{%f74, %f75, %f76, %f77}, [%r107+16];
	ld.global.f32 	%f78, [%rd46+2048];
	fma.rn.f32 	%f79, %f74, %f78, %f73;
	ld.global.f32 	%f80, [%rd46+2560];
	fma.rn.f32 	%f81, %f75, %f80, %f79;
	ld.global.f32 	%f82, [%rd46+3072];
	fma.rn.f32 	%f83, %f76, %f82, %f81;
	ld.global.f32 	%f84, [%rd46+3584];
	fma.rn.f32 	%f85, %f77, %f84, %f83;
	ld.shared.v4.f32 	{%f86, %f87, %f88, %f89}, [%r107+32];
	ld.global.f32 	%f90, [%rd46+4096];
	fma.rn.f32 	%f91, %f86, %f90, %f85;
	ld.global.f32 	%f92, [%rd46+4608];
	fma.rn.f32 	%f93, %f87, %f92, %f91;
	ld.global.f32 	%f94, [%rd46+5120];
	fma.rn.f32 	%f95, %f88, %f94, %f93;
	ld.global.f32 	%f96, [%rd46+5632];
	fma.rn.f32 	%f97, %f89, %f96, %f95;
	ld.shared.v4.f32 	{%f98, %f99, %f100, %f101}, [%r107+48];
	ld.global.f32 	%f102, [%rd46+6144];
	fma.rn.f32 	%f103, %f98, %f102, %f97;
	ld.global.f32 	%f104, [%rd46+6656];
	fma.rn.f32 	%f105, %f99, %f104, %f103;
	ld.global.f32 	%f106, [%rd46+7168];
	fma.rn.f32 	%f107, %f100, %f106, %f105;
	ld.global.f32 	%f108, [%rd46+7680];
	fma.rn.f32 	%f201, %f101, %f108, %f107;
	add.s32 	%r150, %r150, 16;
	setp.ne.s32 	%p10, %r150, 512;
	@%p10 bra 	$L__BB7_12;
	setp.gt.u32 	%p11, %r147, 511;
	st.shared.f32 	[%r14+512], %f201;
	bar.sync 	0;
	ld.shared.f32 	%f109, [%r14];
	ld.shared.f32 	%f110, [%r14+512];
	fma.rn.f32 	%f111, %f109, 0fBBBB989D, 0f3F000000;
	cvt.sat.f32.f32 	%f112, %f111;
	mov.f32 	%f113, 0f4B400001;
	mov.f32 	%f114, 0f437C0000;
	fma.rm.f32 	%f115, %f112, %f114, %f113;
	add.f32 	%f116, %f115, 0fCB40007F;
	neg.f32 	%f117, %f116;
	fma.rn.f32 	%f118, %f109, 0fBFB8AA3B, %f117;
	fma.rn.f32 	%f119, %f109, 0fB2A57060, %f118;
	mov.b32 	%r110, %f115;
	shl.b32 	%r111, %r110, 23;
	mov.b32 	%f120, %r111;
	ex2.approx.ftz.f32 	%f121, %f119;
	fma.rn.f32 	%f122, %f121, %f120, 0f3F800000;
	rcp.rn.f32 	%f123, %f122;
	mul.f32 	%f124, %f109, %f123;
	mul.f32 	%f125, %f110, %f124;
	st.shared.f32 	[%r14], %f125;
	bar.sync 	0;
	@%p11 bra 	$L__BB7_18;
	add.s64 	%rd19, %rd6, %rd14;
	mov.u32 	%r151, %r147;
$L__BB7_15:
	mov.f32 	%f202, 0f00000000;
	mov.b32 	%r152, 0;
$L__BB7_16:
	shl.b32 	%r113, %r152, 2;
	mov.u32 	%r114, shmem;
	add.s32 	%r115, %r114, %r113;
	ld.shared.v4.f32 	{%f127, %f128, %f129, %f130}, [%r115+6144];
	shl.b32 	%r116, %r152, 9;
	add.s32 	%r117, %r116, %r151;
	mul.wide.u32 	%rd47, %r117, 4;
	add.s64 	%rd48, %rd19, %rd47;
	ld.global.f32 	%f131, [%rd48];
	fma.rn.f32 	%f132, %f127, %f131, %f202;
	ld.global.f32 	%f133, [%rd48+2048];
	fma.rn.f32 	%f134, %f128, %f133, %f132;
	ld.global.f32 	%f135, [%rd48+4096];
	fma.rn.f32 	%f136, %f129, %f135, %f134;
	ld.global.f32 	%f137, [%rd48+6144];
	fma.rn.f32 	%f138, %f130, %f137, %f136;
	ld.shared.v4.f32 	{%f139, %f140, %f141, %f142}, [%r115+6160];
	ld.global.f32 	%f143, [%rd48+8192];
	fma.rn.f32 	%f144, %f139, %f143, %f138;
	ld.global.f32 	%f145, [%rd48+10240];
	fma.rn.f32 	%f146, %f140, %f145, %f144;
	ld.global.f32 	%f147, [%rd48+12288];
	fma.rn.f32 	%f148, %f141, %f147, %f146;
	ld.global.f32 	%f149, [%rd48+14336];
	fma.rn.f32 	%f150, %f142, %f149, %f148;
	ld.shared.v4.f32 	{%f151, %f152, %f153, %f154}, [%r115+6176];
	ld.global.f32 	%f155, [%rd48+16384];
	fma.rn.f32 	%f156, %f151, %f155, %f150;
	ld.global.f32 	%f157, [%rd48+18432];
	fma.rn.f32 	%f158, %f152, %f157, %f156;
	ld.global.f32 	%f159, [%rd48+20480];
	fma.rn.f32 	%f160, %f153, %f159, %f158;
	ld.global.f32 	%f161, [%rd48+22528];
	fma.rn.f32 	%f162, %f154, %f161, %f160;
	ld.shared.v4.f32 	{%f163, %f164, %f165, %f166}, [%r115+6192];
	ld.global.f32 	%f167, [%rd48+24576];
	fma.rn.f32 	%f168, %f163, %f167, %f162;
	ld.global.f32 	%f169, [%rd48+26624];
	fma.rn.f32 	%f170, %f164, %f169, %f168;
	ld.global.f32 	%f171, [%rd48+28672];
	fma.rn.f32 	%f172, %f165, %f171, %f170;
	ld.global.f32 	%f173, [%rd48+30720];
	fma.rn.f32 	%f202, %f166, %f173, %f172;
	add.s32 	%r152, %r152, 16;
	setp.ne.s32 	%p12, %r152, 128;
	@%p12 bra 	$L__BB7_16;
	shl.b32 	%r118, %r151, 2;
	add.s32 	%r120, %r114, %r118;
	st.shared.f32 	[%r120+4096], %f202;
	add.s32 	%r151, %r151, %r3;
	setp.lt.u32 	%p13, %r151, 512;
	@%p13 bra 	$L__BB7_15;
$L__BB7_18:
	setp.gt.u32 	%p14, %r147, 511;
	bar.sync 	0;
	bar.sync 	0;
	@%p14 bra 	$L__BB7_25;
	setp.eq.s32 	%p15, %r17, 0;
	mov.u32 	%r153, %r147;
	@%p15 bra 	$L__BB7_23;
	setp.eq.s32 	%p16, %r17, 1;
	ld.shared.f32 	%f174, [%r14+-2048];
	ld.shared.f32 	%f175, [%r14+-4096];
	fma.rn.f32 	%f176, %f1, %f174, %f175;
	st.shared.f32 	[%r14+-4096], %f176;
	mov.u32 	%r153, %r15;
	@%p16 bra 	$L__BB7_23;
	setp.eq.s32 	%p17, %r17, 2;
	ld.shared.f32 	%f177, [%r19];
	ld.shared.f32 	%f178, [%r19+-2048];
	fma.rn.f32 	%f179, %f1, %f177, %f178;
	st.shared.f32 	[%r19+-2048], %f179;
	mov.u32 	%r153, %r20;
	@%p17 bra 	$L__BB7_23;
	add.s32 	%r153, %r20, %r3;
	add.s32 	%r121, %r19, %r18;
	ld.shared.f32 	%f180, [%r121];
	ld.shared.f32 	%f181, [%r121+-2048];
	fma.rn.f32 	%f182, %f1, %f180, %f181;
	st.shared.f32 	[%r121+-2048], %f182;
$L__BB7_23:
	setp.lt.u32 	%p18, %r16, 3;
	@%p18 bra 	$L__BB7_25;
$L__BB7_24:
	shl.b32 	%r122, %r153, 2;
	mov.u32 	%r123, shmem;
	add.s32 	%r124, %r123, %r122;
	add.s32 	%r125, %r124, 4096;
	ld.shared.f32 	%f183, [%r124+4096];
	ld.shared.f32 	%f184, [%r124+2048];
	fma.rn.f32 	%f185, %f1, %f183, %f184;
	st.shared.f32 	[%r124+2048], %f185;
	add.s32 	%r126, %r125, %r18;
	ld.shared.f32 	%f186, [%r126];
	ld.shared.f32 	%f187, [%r126+-2048];
	fma.rn.f32 	%f188, %f1, %f186, %f187;
	st.shared.f32 	[%r126+-2048], %f188;
	add.s32 	%r127, %r126, %r18;
	ld.shared.f32 	%f189, [%r127];
	ld.shared.f32 	%f190, [%r127+-2048];
	fma.rn.f32 	%f191, %f1, %f189, %f190;
	st.shared.f32 	[%r127+-2048], %f191;
	add.s32 	%r128, %r127, %r18;
	ld.shared.f32 	%f192, [%r128];
	ld.shared.f32 	%f193, [%r128+-2048];
	fma.rn.f32 	%f194, %f1, %f192, %f193;
	st.shared.f32 	[%r128+-2048], %f194;
	add.s32 	%r153, %r18, %r153;
	setp.lt.u32 	%p19, %r153, 512;
	@%p19 bra 	$L__BB7_24;
$L__BB7_25:
	bar.sync 	0;
$L__BB7_26:
	add.s32 	%r148, %r148, 1;
	setp.eq.s32 	%p20, %r148, 4;
	@%p20 bra 	$L__BB7_27;
	bra.uni 	$L__BB7_8;
$L__BB7_27:
	setp.gt.u32 	%p21, %r147, 511;
	@%p21 bra 	$L__BB7_34;
	setp.eq.s32 	%p22, %r17, 0;
	shl.b32 	%r21, %r1, 9;
	@%p22 bra 	$L__BB7_31;
	add.s32 	%r129, %r147, %r21;
	mul.wide.u32 	%rd49, %r129, 4;
	add.s64 	%rd57, %rd2, %rd49;
	mul.wide.u32 	%rd9, %r3, 4;
	shl.b32 	%r130, %r147, 2;
	mov.u32 	%r131, shmem;
	add.s32 	%r132, %r130, %r131;
	add.s32 	%r146, %r132, 2048;
	neg.s32 	%r145, %r17;
	mad.lo.s32 	%r147, %r3, %r17, %r147;
$L__BB7_30:
	.pragma "nounroll";
	ld.shared.f32 	%f195, [%r146];
	st.global.f32 	[%rd57], %f195;
	add.s64 	%rd57, %rd57, %rd9;
	add.s32 	%r146, %r146, %r18;
	add.s32 	%r145, %r145, 1;
	setp.ne.s32 	%p23, %r145, 0;
	@%p23 bra 	$L__BB7_30;
$L__BB7_31:
	setp.lt.u32 	%p24, %r16, 3;
	@%p24 bra 	$L__BB7_34;
	add.s32 	%r133, %r147, %r21;
	add.s32 	%r158, %r133, %r3;
	shl.b32 	%r134, %r3, 1;
	add.s32 	%r157, %r133, %r134;
	mad.lo.s32 	%r156, %r3, 3, %r133;
	mul.wide.u32 	%rd50, %r133, 4;
	add.s64 	%rd59, %rd2, %rd50;
	mul.wide.u32 	%rd13, %r3, 16;
	shl.b32 	%r135, %r147, 2;
	mov.u32 	%r136, shmem;
	add.s32 	%r137, %r135, %r136;
	add.s32 	%r155, %r137, 2048;
	shl.b32 	%r34, %r3, 4;
	shl.b32 	%r35, %r3, 3;
	mul.lo.s32 	%r36, %r3, 12;
$L__BB7_33:
	ld.shared.f32 	%f196, [%r155];
	st.global.f32 	[%rd59], %f196;
	add.s32 	%r138, %r155, %r18;
	ld.shared.f32 	%f197, [%r138];
	mul.wide.u32 	%rd51, %r158, 4;
	add.s64 	%rd52, %rd2, %rd51;
	st.global.f32 	[%rd52], %f197;
	add.s32 	%r139, %r155, %r35;
	ld.shared.f32 	%f198, [%r139];
	mul.wide.u32 	%rd53, %r157, 4;
	add.s64 	%rd54, %rd2, %rd53;
	st.global.f32 	[%rd54], %f198;
	add.s32 	%r140, %r155, %r36;
	ld.shared.f32 	%f199, [%r140];
	mul.wide.u32 	%rd55, %r156, 4;
	add.s64 	%rd56, %rd2, %rd55;
	st.global.f32 	[%rd56], %f199;
	add.s32 	%r147, %r147, %r18;
	add.s32 	%r158, %r158, %r18;
	add.s32 	%r157, %r157, %r18;
	add.s32 	%r156, %r156, %r18;
	add.s64 	%rd59, %rd59, %rd13;
	add.s32 	%r155, %r155, %r34;
	setp.lt.u32 	%p25, %r147, 512;
	@%p25 bra 	$L__BB7_33;
$L__BB7_34:
	ret;

}


// ===== COMPILED SASS (sm_100) =====

	.target	sm_100

	.elftype	@"ET_EXEC"


//--------------------- .note.nv.tkinfo           --------------------------
	.section	.note.nv.tkinfo,"",@"SHT_NOTE"
	.sectionflags	@"SHF_NOTE_NV_TKINFO"
	.tkinfo
        /*0018*/ 	.word	0x00000002
        /*0030*/ 	.string	""
        /*0030*/ 	.string	"ptxas"
        /*0030*/ 	.string	"Cuda compilation tools, release 13.0, V13.0.88"
        /*0030*/ 	.string	"Build cuda_13.0.r13.0/compiler.36424714_0"
        /*0030*/ 	.string	"-arch sm_100 -m 64 "



//--------------------- .note.nv.cuinfo           --------------------------
	.section	.note.nv.cuinfo,"",@"SHT_NOTE"
	.sectionflags	@"SHF_NOTE_NV_CUINFO"
        /*0018*/ 	.short	0x0002
        /*001a*/ 	.short	0x0064
        /*001c*/ 	.short	0x0082
	.zero		2


//--------------------- .nv.info                  --------------------------
	.section	.nv.info,"",@"SHT_CUDA_INFO"
	.align	4


	//----- nvinfo : EIATTR_REGCOUNT
	.align		4
        /*0000*/ 	.byte	0x04, 0x2f
        /*0002*/ 	.short	(.L_1 - .L_0)
	.align		4
.L_0:
        /*0004*/ 	.word	index@(_Z15silu_mul_kernelPfS_S_i)
        /*0008*/ 	.word	0x00000010


	//----- nvinfo : EIATTR_FRAME_SIZE
	.align		4
.L_1:
        /*000c*/ 	.byte	0x04, 0x11
        /*000e*/ 	.short	(.L_3 - .L_2)
	.align		4
.L_2:
        /*0010*/ 	.word	index@($__internal_3_$__cuda_sm20_rcp_rn_f32_slowpath)
        /*0014*/ 	.word	0x00000000


	//----- nvinfo : EIATTR_FRAME_SIZE
	.align		4
.L_3:
        /*0018*/ 	.byte	0x04, 0x11
        /*001a*/ 	.short	(.L_5 - .L_4)
	.align		4
.L_4:
        /*001c*/ 	.word	index@(_Z15silu_mul_kernelPfS_S_i)
        /*0020*/ 	.word	0x00000000


	//----- nvinfo : EIATTR_REGCOUNT
	.align		4
.L_5:
        /*0024*/ 	.byte	0x04, 0x2f
        /*0026*/ 	.short	(.L_7 - .L_6)
	.align		4
.L_6:
        /*0028*/ 	.word	index@(_Z20add_residuals_kernelPfS_S_i)
        /*002c*/ 	.word	0x0000000c


	//----- nvinfo : EIATTR_FRAME_SIZE
	.align		4
.L_7:
        /*0030*/ 	.byte	0x04, 0x11
        /*0032*/ 	.short	(.L_9 - .L_8)
	.align		4
.L_8:
        /*0034*/ 	.word	index@(_Z20add_residuals_kernelPfS_S_i)
        /*0038*/ 	.word	0x00000000


	//----- nvinfo : EIATTR_REGCOUNT
	.align		4
.L_9:
        /*003c*/ 	.byte	0x04, 0x2f
        /*003e*/ 	.short	(.L_11 - .L_10)
	.align		4
.L_10:
        /*0040*/ 	.word	index@(_Z23sigmoid_and_bias_kernelPfS_S_S_ii)
        /*0044*/ 	.word	0x0000000f


	//----- nvinfo : EIATTR_FRAME_SIZE
	.align		4
.L_11:
        /*0048*/ 	.byte	0x04, 0x11
        /*004a*/ 	.short	(.L_13 - .L_12)
	.align		4
.L_12:
        /*004c*/ 	.word	index@($__internal_2_$__cuda_sm20_rcp_rn_f32_slowpath)
        /*0050*/ 	.word	0x00000000


	//----- nvinfo : EIATTR_FRAME_SIZE
	.align		4
.L_13:
        /*0054*/ 	.byte	0x04, 0x11
        /*0056*/ 	.short	(.L_15 - .L_14)
	.align		4
.L_14:
        /*0058*/ 	.word	index@(_Z23sigmoid_and_bias_kernelPfS_S_S_ii)
        /*005c*/ 	.word	0x00000000


	//----- nvinfo : EIATTR_REGCOUNT
	.align		4
.L_15:
        /*0060*/ 	.byte	0x04, 0x2f
        /*0062*/ 	.short	(.L_17 - .L_16)
	.align		4
.L_16:
        /*0064*/ 	.word	index@(_Z23grouped_top2_sum_kernelPfS_iii)
        /*0068*/ 	.word	0x00000016


	//----- nvinfo : EIATTR_FRAME_SIZE
	.align		4
.L_17:
        /*006c*/ 	.byte	0x04, 0x11
        /*006e*/ 	.short	(.L_19 - .L_18)
	.align		4
.L_18:
        /*0070*/ 	.word	index@(_Z23grouped_top2_sum_kernelPfS_iii)
        /*0074*/ 	.word	0x00000000


	//----- nvinfo : EIATTR_REGCOUNT
	.align		4
.L_19:
        /*0078*/ 	.byte	0x04, 0x2f
        /*007a*/ 	.short	(.L_21 - .L_20)
	.align		4
.L_20:
        /*007c*/ 	.word	index@(_Z22group_topk_mask_kernelPfS_iii)
        /*0080*/ 	.word	0x00000020


	//----- nvinfo : EIATTR_FRAME_SIZE
	.align		4
.L_21:
        /*0084*/ 	.byte	0x04, 0x11
        /*0086*/ 	.short	(.L_23 - .L_22)
	.align		4
.L_22:
        /*0088*/ 	.word	index@(_Z22group_topk_mask_kernelPfS_iii)
        /*008c*/ 	.word	0x00000000


	//----- nvinfo : EIATTR_REGCOUNT
	.align		4
.L_23:
        /*0090*/ 	.byte	0x04, 0x2f
        /*0092*/ 	.short	(.L_25 - .L_24)
	.align		4
.L_24:
        /*0094*/ 	.word	index@(_Z24masked_final_topk_kernelPfS_Piiiii)
        /*0098*/ 	.word	0x00000020


	//----- nvinfo : EIATTR_FRAME_SIZE
	.align		4
.L_25:
        /*009c*/ 	.byte	0x04, 0x11
        /*009e*/ 	.short	(.L_27 - .L_26)
	.align		4
.L_26:
        /*00a0*/ 	.word	index@(_Z24masked_final_topk_kernelPfS_Piiiii)
        /*00a4*/ 	.word	0x00000000


	//----- nvinfo : EIATTR_REGCOUNT
	.align		4
.L_27:
        /*00a8*/ 	.byte	0x04, 0x2f
        /*00aa*/ 	.short	(.L_29 - .L_28)
	.align		4
.L_28:
        /*00ac*/ 	.word	index@(_Z24gather_norm_scale_kernelPfPiS_iiibf)
        /*00b0*/ 	.word	0x00000020


	//----- nvinfo : EIATTR_FRAME_SIZE
	.align		4
.L_29:
        /*00b4*/ 	.byte	0x04, 0x11
        /*00b6*/ 	.short	(.L_31 - .L_30)
	.align		4
.L_30:
        /*00b8*/ 	.word	index@($__internal_1_$__cuda_sm3x_div_rn_noftz_f32_slowpath)
        /*00bc*/ 	.word	0x00000010


	//----- nvinfo : EIATTR_FRAME_SIZE
	.align		4
.L_31:
        /*00c0*/ 	.byte	0x04, 0x11
        /*00c2*/ 	.short	(.L_33 - .L_32)
	.align		4
.L_32:
        /*00c4*/ 	.word	index@(_Z24gather_norm_scale_kernelPfPiS_iiibf)
        /*00c8*/ 	.word	0x00000010


	//----- nvinfo : EIATTR_REGCOUNT
	.align		4
.L_33:
        /*00cc*/ 	.byte	0x04, 0x2f
        /*00ce*/ 	.short	(.L_35 - .L_34)
	.align		4
.L_34:
        /*00d0*/ 	.word	index@(_Z27routed_experts_naive_kernelPfPiS_S_S_S_S_)
        /*00d4*/ 	.word	0x00000020


	//----- nvinfo : EIATTR_FRAME_SIZE
	.align		4
.L_35:
        /*00d8*/ 	.byte	0x04, 0x11
        /*00da*/ 	.short	(.L_37 - .L_36)
	.align		4
.L_36:
        /*00dc*/ 	.word	index@($__internal_0_$__cuda_sm20_rcp_rn_f32_slowpath)
        /*00e0*/ 	.word	0x00000000


	//----- nvinfo : EIATTR_FRAME_SIZE
	.align		4
.L_37:
        /*00e4*/ 	.byte	0x04, 0x11
        /*00e6*/ 	.short	(.L_39 - .L_38)
	.align		4
.L_38:
        /*00e8*/ 	.word	index@(_Z27routed_experts_naive_kernelPfPiS_S_S_S_S_)
        /*00ec*/ 	.word	0x00000000


	//----- nvinfo : EIATTR_MIN_STACK_SIZE
	.align		4
.L_39:
        /*00f0*/ 	.byte	0x04, 0x12
        /*00f2*/ 	.short	(.L_41 - .L_40)
	.align		4
.L_40:
        /*00f4*/ 	.word	index@(_Z27routed_experts_naive_kernelPfPiS_S_S_S_S_)
        /*00f8*/ 	.word	0x00000000


	//----- nvinfo : EIATTR_MIN_STACK_SIZE
	.align		4
.L_41:
        /*00fc*/ 	.byte	0x04, 0x12
        /*00fe*/ 	.short	(.L_43 - .L_42)
	.align		4
.L_42:
        /*0100*/ 	.word	index@(_Z24gather_norm_scale_kernelPfPiS_iiibf)
        /*0104*/ 	.word	0x00000010


	//----- nvinfo : EIATTR_MIN_STACK_SIZE
	.align		4
.L_43:
        /*0108*/ 	.byte	0x04, 0x12
        /*010a*/ 	.short	(.L_45 - .L_44)
	.align		4
.L_44:
        /*010c*/ 	.word	index@(_Z24masked_final_topk_kernelPfS_Piiiii)
        /*0110*/ 	.word	0x00000000


	//----- nvinfo : EIATTR_MIN_STACK_SIZE
	.align		4
.L_45:
        /*0114*/ 	.byte	0x04, 0x12
        /*0116*/ 	.short	(.L_47 - .L_46)
	.align		4
.L_46:
        /*0118*/ 	.word	index@(_Z22group_topk_mask_kernelPfS_iii)
        /*011c*/ 	.word	0x00000000


	//----- nvinfo : EIATTR_MIN_STACK_SIZE
	.align		4
.L_47:
        /*0120*/ 	.byte	0x04, 0x12
        /*0122*/ 	.short	(.L_49 - .L_48)
	.align		4
.L_48:
        /*0124*/ 	.word	index@(_Z23grouped_top2_sum_kernelPfS_iii)
        /*0128*/ 	.word	0x00000000


	//----- nvinfo : EIATTR_MIN_STACK_SIZE
	.align		4
.L_49:
        /*012c*/ 	.byte	0x04, 0x12
        /*012e*/ 	.short	(.L_51 - .L_50)
	.align		4
.L_50:
        /*0130*/ 	.word	index@(_Z23sigmoid_and_bias_kernelPfS_S_S_ii)
        /*0134*/ 	.word	0x00000000


	//----- nvinfo : EIATTR_MIN_STACK_SIZE
	.align		4
.L_51:
        /*0138*/ 	.byte	0x04, 0x12
        /*013a*/ 	.short	(.L_53 - .L_52)
	.align		4
.L_52:
        /*013c*/ 	.word	index@(_Z20add_residuals_kernelPfS_S_i)
        /*0140*/ 	.word	0x00000000


	//----- nvinfo : EIATTR_MIN_STACK_SIZE
	.align		4
.L_53:
        /*0144*/ 	.byte	0x04, 0x12
        /*0146*/ 	.short	(.L_55 - .L_54)
	.align		4
.L_54:
        /*0148*/ 	.word	index@(_Z15silu_mul_kernelPfS_S_i)
        /*014c*/ 	.word	0x00000000
.L_55:


//--------------------- .nv.compat                --------------------------
	.section	.nv.compat,"",@"SHT_CUDA_COMPAT_INFO"
	.align	4
        /*0000*/ 	.byte	0x02, 0x09, 0x00, 0x00, 0x02, 0x02, 0x01, 0x00, 0x02, 0x05, 0x05, 0x00, 0x03, 0x07, 0x01, 0x01
        /*0010*/ 	.byte	0x02, 0x03, 0x00, 0x00, 0x02, 0x06, 0x01, 0x00, 0x04, 0x0b, 0x08, 0x00, 0x01, 0x00, 0x00, 0x00
        /*0020*/ 	.byte	0x00, 0x00, 0x00, 0x00


//--------------------- .nv.info._Z27routed_experts_naive_kernelPfPiS_S_S_S_S_ --------------------------
	.section	.nv.info._Z27routed_experts_naive_kernelPfPiS_S_S_S_S_,"",@"SHT_CUDA_INFO"
	.sectionflags	@""
	.align	4


	//----- nvinfo : EIATTR_CUDA_API_VERSION
	.align		4
        /*0000*/ 	.byte	0x04, 0x37
        /*0002*/ 	.short	(.L_57 - .L_56)
.L_56:
        /*0004*/ 	.word	0x00000082


	//----- nvinfo : EIATTR_KPARAM_INFO
	.align		4
.L_57:
        /*0008*/ 	.byte	0x04, 0x17
        /*000a*/ 	.short	(.L_59 - .L_58)
.L_58:
        /*000c*/ 	.word	0x00000000
        /*0010*/ 	.short	0x0006
        /*0012*/ 	.short	0x0030
        /*0014*/ 	.byte	0x00, 0xf5, 0x21, 0x00


	//----- nvinfo : EIATTR_KPARAM_INFO
	.align		4
.L_59:
        /*0018*/ 	.byte	0x04, 0x17
        /*001a*/ 	.short	(.L_61 - .L_60)
.L_60:
        /*001c*/ 	.word	0x00000000
        /*0020*/ 	.short	0x0005
        /*0022*/ 	.short	0x0028
        /*0024*/ 	.byte	0x00, 0xf5, 0x21, 0x00


	//----- nvinfo : EIATTR_KPARAM_INFO
	.align		4
.L_61:
        /*0028*/ 	.byte	0x04, 0x17
        /*002a*/ 	.short	(.L_63 - .L_62)
.L_62:
        /*002c*/ 	.word	0x00000000
        /*0030*/ 	.short	0x0004
        /*0032*/ 	.short	0x0020
        /*0034*/ 	.byte	0x00, 0xf5, 0x21, 0x00


	//----- nvinfo : EIATTR_KPARAM_INFO
	.align		4
.L_63:
        /*0038*/ 	.byte	0x04, 0x17
        /*003a*/ 	.short	(.L_65 - .L_64)
.L_64:
        /*003c*/ 	.word	0x00000000
        /*0040*/ 	.short	0x0003
        /*0042*/ 	.short	0x0018
        /*0044*/ 	.byte	0x00, 0xf5, 0x21, 0x00


	//----- nvinfo : EIATTR_KPARAM_INFO
	.align		4
.L_65:
        /*0048*/ 	.byte	0x04, 0x17
        /*004a*/ 	.short	(.L_67 - .L_66)
.L_66:
        /*004c*/ 	.word	0x00000000
        /*0050*/ 	.short	0x0002
        /*0052*/ 	.short	0x0010
        /*0054*/ 	.byte	0x00, 0xf5, 0x21, 0x00


	//----- nvinfo : EIATTR_KPARAM_INFO
	.align		4
.L_67:
        /*0058*/ 	.byte	0x04, 0x17
        /*005a*/ 	.short	(.L_69 - .L_68)
.L_68:
        /*005c*/ 	.word	0x00000000
        /*0060*/ 	.short	0x0001
        /*0062*/ 	.short	0x0008
        /*0064*/ 	.byte	0x00, 0xf5, 0x21, 0x00


	//----- nvinfo : EIATTR_KPARAM_INFO
	.align		4
.L_69:
        /*0068*/ 	.byte	0x04, 0x17
        /*006a*/ 	.short	(.L_71 - .L_70)
.L_70:
        /*006c*/ 	.word	0x00000000
        /*0070*/ 	.short	0x0000
        /*0072*/ 	.short	0x0000
        /*0074*/ 	.byte	0x00, 0xf5, 0x21, 0x00


	//----- nvinfo : EIATTR_SPARSE_MMA_MASK
	.align		4
.L_71:
        /*0078*/ 	.byte	0x03, 0x50
        /*007a*/ 	.short	0x0000


	//----- nvinfo : EIATTR_MAXREG_COUNT
	.align		4
        /*007c*/ 	.byte	0x03, 0x1b
        /*007e*/ 	.short	0x00ff


	//----- nvinfo : EIATTR_NUM_BARRIERS
	.align		4
        /*0080*/ 	.byte	0x02, 0x4c
        /*0082*/ 	.byte	0x01
	.zero		1


	//----- nvinfo : EIATTR_MERCURY_ISA_VERSION
	.align		4
        /*0084*/ 	.byte	0x03, 0x5f
        /*0086*/ 	.short	0x0101


	//----- nvinfo : EIATTR_VRC_CTA_INIT_COUNT
	.align		4
        /*0088*/ 	.byte	0x02, 0x4a
	.zero		1
	.zero		1


	//----- nvinfo : EIATTR_EXIT_INSTR_OFFSETS
	.align		4
        /*008c*/ 	.byte	0x04, 0x1c
        /*008e*/ 	.short	(.L_73 - .L_72)


	//   ....[0]....
.L_72:
        /*0090*/ 	.word	0x00003650


	//   ....[1]....
        /*0094*/ 	.word	0x000037c0


	//   ....[2]....
        /*0098*/ 	.word	0x000039e0


	//----- nvinfo : EIATTR_CRS_STACK_SIZE
	.align		4
.L_73:
        /*009c*/ 	.byte	0x04, 0x1e
        /*009e*/ 	.short	(.L_75 - .L_74)
.L_74:
        /*00a0*/ 	.word	0x00000000


	//----- nvinfo : EIATTR_CBANK_PARAM_SIZE
	.align		4
.L_75:
        /*00a4*/ 	.byte	0x03, 0x19
        /*00a6*/ 	.short	0x0038


	//----- nvinfo : EIATTR_PARAM_CBANK
	.align		4
        /*00a8*/ 	.byte	0x04, 0x0a
        /*00aa*/ 	.short	(.L_77 - .L_76)
	.align		4
.L_76:
        /*00ac*/ 	.word	index@(.nv.constant0._Z27routed_experts_naive_kernelPfPiS_S_S_S_S_)
        /*00b0*/ 	.short	0x0380
        /*00b2*/ 	.short	0x0038


	//----- nvinfo : EIATTR_SW_WAR
	.align		4
.L_77:
        /*00b4*/ 	.byte	0x04, 0x36
        /*00b6*/ 	.short	(.L_79 - .L_78)
.L_78:
        /*00b8*/ 	.word	0x00000008
.L_79:


//--------------------- .nv.info._Z24gather_norm_scale_kernelPfPiS_iiibf --------------------------
	.section	.nv.info._Z24gather_norm_scale_kernelPfPiS_iiibf,"",@"SHT_CUDA_INFO"
	.sectionflags	@""
	.align	4


	//----- nvinfo : EIATTR_CUDA_API_VERSION
	.align		4
        /*0000*/ 	.byte	0x04, 0x37
        /*0002*/ 	.short	(.L_81 - .L_80)
.L_80:
        /*0004*/ 	.word	0x00000082


	//----- nvinfo : EIATTR_KPARAM_INFO
	.align		4
.L_81:
        /*0008*/ 	.byte	0x04, 0x17
        /*000a*/ 	.short	(.L_83 - .L_82)
.L_82:
        /*000c*/ 	.word	0x00000000
        /*0010*/ 	.short	0x0007
        /*0012*/ 	.short	0x0028
        /*0014*/ 	.byte	0x00, 0xf0, 0x11, 0x00


	//----- nvinfo : EIATTR_KPARAM_INFO
	.align		4
.L_83:
        /*0018*/ 	.byte	0x04, 0x17
        /*001a*/ 	.short	(.L_85 - .L_84)
.L_84:
        /*001c*/ 	.word	0x00000000
        /*0020*/ 	.short	0x0006
        /*0022*/ 	.short	0x0024
        /*0024*/ 	.byte	0x00, 0xf0, 0x05, 0x00


	//----- nvinfo : EIATTR_KPARAM_INFO
	.align		4
.L_85:
        /*0028*/ 	.byte	0x04, 0x17
        /*002a*/ 	.short	(.L_87 - .L_86)
.L_86:
        /*002c*/ 	.word	0x00000000
        /*0030*/ 	.short	0x0005
        /*0032*/ 	.short	0x0020
        /*0034*/ 	.byte	0x00, 0xf0, 0x11, 0x00


	//----- nvinfo : EIATTR_KPARAM_INFO
	.align		4
.L_87:
        /*0038*/ 	.byte	0x04, 0x17
        /*003a*/ 	.short	(.L_89 - .L_88)
.L_88:
        /*003c*/ 	.word	0x00000000
        /*0040*/ 	.short	0x0004
        /*0042*/ 	.short	0x001c
        /*0044*/ 	.byte	0x00, 0xf0, 0x11, 0x00


	//----- nvinfo : EIATTR_KPARAM_INFO
	.align		4
.L_89:
        /*0048*/ 	.byte	0x04, 0x17
        /*004a*/ 	.short	(.L_91 - .L_90)
.L_90:
        /*004c*/ 	.word	0x00000000
        /*0050*/ 	.short	0x0003
        /*0052*/ 	.short	0x0018
        /*0054*/ 	.byte	0x00, 0xf0, 0x11, 0x00


	//----- nvinfo : EIATTR_KPARAM_INFO
	.align		4
.L_91:
        /*0058*/ 	.byte	0x04, 0x17
        /*005a*/ 	.short	(.L_93 - .L_92)
.L_92:
        /*005c*/ 	.word	0x00000000
        /*0060*/ 	.short	0x0002
        /*0062*/ 	.short	0x0010
        /*0064*/ 	.byte	0x00, 0xf5, 0x21, 0x00


	//----- nvinfo : EIATTR_KPARAM_INFO
	.align		4
.L_93:
        /*0068*/ 	.byte	0x04, 0x17
        /*006a*/ 	.short	(.L_95 - .L_94)
.L_94:
        /*006c*/ 	.word	0x00000000
        /*0070*/ 	.short	0x0001
        /*0072*/ 	.short	0x0008
        /*0074*/ 	.byte	0x00, 0xf5, 0x21, 0x00


	//----- nvinfo : EIATTR_KPARAM_INFO
	.align		4
.L_95:
        /*0078*/ 	.byte	0x04, 0x17
        /*007a*/ 	.short	(.L_97 - .L_96)
.L_96:
        /*007c*/ 	.word	0x00000000
        /*0080*/ 	.short	0x0000
        /*0082*/ 	.short	0x0000
        /*0084*/ 	.byte	0x00, 0xf5, 0x21, 0x00


	//----- nvinfo : EIATTR_SPARSE_MMA_MASK
	.align		4
.L_97:
        /*0088*/ 	.byte	0x03, 0x50
        /*008a*/ 	.short	0x0000


	//----- nvinfo : EIATTR_MAXREG_COUNT
	.align		4
        /*008c*/ 	.byte	0x03, 0x1b
        /*008e*/ 	.short	0x00ff


	//----- nvinfo : EIATTR_MERCURY_ISA_VERSION
	.align		4
        /*0090*/ 	.byte	0x03, 0x5f
        /*0092*/ 	.short	0x0101


	//----- nvinfo : EIATTR_VRC_CTA_INIT_COUNT
	.align		4
        /*0094*/ 	.byte	0x02, 0x4a
	.zero		1
	.zero		1


	//----- nvinfo : EIATTR_EXIT_INSTR_OFFSETS
	.align		4
        /*0098*/ 	.byte	0x04, 0x1c
        /*009a*/ 	.short	(.L_99 - .L_98)


	//   ....[0]....
.L_98:
        /*009c*/ 	.word	0x00000080


	//   ....[1]....
        /*00a0*/ 	.word	0x00001050


	//   ....[2]....
        /*00a4*/ 	.word	0x00001420


	//   ....[3]....
        /*00a8*/ 	.word	0x00001600


	//   ....[4]....
        /*00ac*/ 	.word	0x00001750


	//   ....[5]....
        /*00b0*/ 	.word	0x00001880


	//----- nvinfo : EIATTR_CRS_STACK_SIZE
	.align		4
.L_99:
        /*00b4*/ 	.byte	0x04, 0x1e
        /*00b6*/ 	.short	(.L_101 - .L_100)
.L_100:
        /*00b8*/ 	.word	0x00000000


	//----- nvinfo : EIATTR_CBANK_PARAM_SIZE
	.align		4
.L_101:
        /*00bc*/ 	.byte	0x03, 0x19
        /*00be*/ 	.short	0x002c


	//----- nvinfo : EIATTR_PARAM_CBANK
	.align		4
        /*00c0*/ 	.byte	0x04, 0x0a
        /*00c2*/ 	.short	(.L_103 - .L_102)
	.align		4
.L_102:
        /*00c4*/ 	.word	index@(.nv.constant0._Z24gather_norm_scale_kernelPfPiS_iiibf)
        /*00c8*/ 	.short	0x0380
        /*00ca*/ 	.short	0x002c


	//----- nvinfo : EIATTR_SW_WAR
	.align		4
.L_103:
        /*00cc*/ 	.byte	0x04, 0x36
        /*00ce*/ 	.short	(.L_105 - .L_104)
.L_104:
        /*00d0*/ 	.word	0x00000008
.L_105:


//--------------------- .nv.info._Z24masked_final_topk_kernelPfS_Piiiii --------------------------
	.section	.nv.info._Z24masked_final_topk_kernelPfS_Piiiii,"",@"SHT_CUDA_INFO"
	.sectionflags	@""
	.align	4


	//----- nvinfo : EIATTR_CUDA_API_VERSION
	.align		4
        /*0000*/ 	.byte	0x04, 0x37
        /*0002*/ 	.short	(.L_107 - .L_106)
.L_106:
        /*0004*/ 	.word	0x00000082


	//----- nvinfo : EIATTR_KPARAM_INFO
	.align		4
.L_107:
        /*0008*/ 	.byte	0x04, 0x17
        /*000a*/ 	.short	(.L_109 - .L_108)
.L_108:
        /*000c*/ 	.word	0x00000000
        /*0010*/ 	.short	0x0006
        /*0012*/ 	.short	0x0024
        /*0014*/ 	.byte	0x00, 0xf0, 0x11, 0x00


	//----- nvinfo : EIATTR_KPARAM_INFO
	.align		4
.L_109:
        /*0018*/ 	.byte	0x04, 0x17
        /*001a*/ 	.short	(.L_111 - .L_110)
.L_110:
        /*001c*/ 	.word	0x00000000
        /*0020*/ 	.short	0x0005
        /*0022*/ 	.short	0x0020
        /*0024*/ 	.byte	0x00, 0xf0, 0x11, 0x00


	//----- nvinfo : EIATTR_KPARAM_INFO
	.align		4
.L_111:
        /*0028*/ 	.byte	0x04, 0x17
        /*002a*/ 	.short	(.L_113 - .L_112)
.L_112:
        /*002c*/ 	.word	0x00000000
        /*0030*/ 	.short	0x0004
        /*0032*/ 	.short	0x001c
        /*0034*/ 	.byte	0x00, 0xf0, 0x11, 0x00


	//----- nvinfo : EIATTR_KPARAM_INFO
	.align		4
.L_113:
        /*0038*/ 	.byte	0x04, 0x17
        /*003a*/ 	.short	(.L_115 - .L_114)
.L_114:
        /*003c*/ 	.word	0x00000000
        /*0040*/ 	.short	0x0003
        /*0042*/ 	.short	0x0018
        /*0044*/ 	.byte	0x00, 0xf0, 0x11, 0x00


	//----- nvinfo : EIATTR_KPARAM_INFO
	.align		4
.L_115:
        /*0048*/ 	.byte	0x04, 0x17
        /*004a*/ 	.short	(.L_117 - .L_116)
.L_116:
        /*004c*/ 	.word	0x00000000
        /*0050*/ 	.short	0x0002
        /*0052*/ 	.short	0x0010
        /*0054*/ 	.byte	0x00, 0xf5, 0x21, 0x00


	//----- nvinfo : EIATTR_KPARAM_INFO
	.align		4
.L_117:
        /*0058*/ 	.byte	0x04, 0x17
        /*005a*/ 	.short	(.L_119 - .L_118)
.L_118:
        /*005c*/ 	.word	0x00000000
        /*0060*/ 	.short	0x0001
        /*0062*/ 	.short	0x0008
        /*0064*/ 	.byte	0x00, 0xf5, 0x21, 0x00


	//----- nvinfo : EIATTR_KPARAM_INFO
	.align		4
.L_119:
        /*0068*/ 	.byte	0x04, 0x17
        /*006a*/ 	.short	(.L_121 - .L_120)
.L_120:
        /*006c*/ 	.word	0x00000000
        /*0070*/ 	.short	0x0000
        /*0072*/ 	.short	0x0000
        /*0074*/ 	.byte	0x00, 0xf5, 0x21, 0x00


	//----- nvinfo : EIATTR_SPARSE_MMA_MASK
	.align		4
.L_121:
        /*0078*/ 	.byte	0x03, 0x50
        /*007a*/ 	.short	0x0000


	//----- nvinfo : EIATTR_MAXREG_COUNT
	.align		4
        /*007c*/ 	.byte	0x03, 0x1b
        /*007e*/ 	.short	0x00ff


	//----- nvinfo : EIATTR_NUM_BARRIERS
	.align		4
        /*0080*/ 	.byte	0x02, 0x4c
        /*0082*/ 	.byte	0x01
	.zero		1


	//----- nvinfo : EIATTR_MERCURY_ISA_VERSION
	.align		4
        /*0084*/ 	.byte	0x03, 0x5f
        /*0086*/ 	.short	0x0101


	//----- nvinfo : EIATTR_VRC_CTA_INIT_COUNT
	.align		4
        /*0088*/ 	.byte	0x02, 0x4a
	.zero		1
	.zero		1


	//----- nvinfo : EIATTR_EXIT_INSTR_OFFSETS
	.align		4
        /*008c*/ 	.byte	0x04, 0x1c
        /*008e*/ 	.short	(.L_123 - .L_122)


	//   ....[0]....
.L_122:
        /*0090*/ 	.word	0x000019c0


	//   ....[1]....
        /*0094*/ 	.word	0x000031a0


	//----- nvinfo : EIATTR_CRS_STACK_SIZE
	.align		4
.L_123:
        /*0098*/ 	.byte	0x04, 0x1e
        /*009a*/ 	.short	(.L_125 - .L_124)
.L_124:
        /*009c*/ 	.word	0x00000000


	//----- nvinfo : EIATTR_CBANK_PARAM_SIZE
	.align		4
.L_125:
        /*00a0*/ 	.byte	0x03, 0x19
        /*00a2*/ 	.short	0x0028


	//----- nvinfo : EIATTR_PARAM_CBANK
	.align		4
        /*00a4*/ 	.byte	0x04, 0x0a
        /*00a6*/ 	.short	(.L_127 - .L_126)
	.align		4
.L_126:
        /*00a8*/ 	.word	index@(.nv.constant0._Z24masked_final_topk_kernelPfS_Piiiii)
        /*00ac*/ 	.short	0x0380
        /*00ae*/ 	.short	0x0028


	//----- nvinfo : EIATTR_SW_WAR
	.align		4
.L_127:
        /*00b0*/ 	.byte	0x04, 0x36
        /*00b2*/ 	.short	(.L_129 - .L_128)
.L_128:
        /*00b4*/ 	.word	0x00000008
.L_129:


//--------------------- .nv.info._Z22group_topk_mask_kernelPfS_iii --------------------------
	.section	.nv.info._Z22group_topk_mask_kernelPfS_iii,"",@"SHT_CUDA_INFO"
	.sectionflags	@""
	.align	4


	//----- nvinfo : EIATTR_CUDA_API_VERSION
	.align		4
        /*0000*/ 	.byte	0x04, 0x37
        /*0002*/ 	.short	(.L_131 - .L_130)
.L_130:
        /*0004*/ 	.word	0x00000082


	//----- nvinfo : EIATTR_KPARAM_INFO
	.align		4
.L_131:
        /*0008*/ 	.byte	0x04, 0x17
        /*000a*/ 	.short	(.L_133 - .L_132)
.L_132:
        /*000c*/ 	.word	0x00000000
        /*0010*/ 	.short	0x0004
        /*0012*/ 	.short	0x0018
        /*0014*/ 	.byte	0x00, 0xf0, 0x11, 0x00


	//----- nvinfo : EIATTR_KPARAM_INFO
	.align		4
.L_133:
        /*0018*/ 	.byte	0x04, 0x17
        /*001a*/ 	.short	(.L_135 - .L_134)
.L_134:
        /*001c*/ 	.word	0x00000000
        /*0020*/ 	.short	0x0003
        /*0022*/ 	.short	0x0014
        /*0024*/ 	.byte	0x00, 0xf0, 0x11, 0x00


	//----- nvinfo : EIATTR_KPARAM_INFO
	.align		4
.L_135:
        /*0028*/ 	.byte	0x04, 0x17
        /*002a*/ 	.short	(.L_137 - .L_136)
.L_136:
        /*002c*/ 	.word	0x00000000
        /*0030*/ 	.short	0x0002
        /*0032*/ 	.short	0x0010
        /*0034*/ 	.byte	0x00, 0xf0, 0x11, 0x00


	//----- nvinfo : EIATTR_KPARAM_INFO
	.align		4
.L_137:
        /*0038*/ 	.byte	0x04, 0x17
        /*003a*/ 	.short	(.L_139 - .L_138)
.L_138:
        /*003c*/ 	.word	0x00000000
        /*0040*/ 	.short	0x0001
        /*0042*/ 	.short	0x0008
        /*0044*/ 	.byte	0x00, 0xf5, 0x21, 0x00


	//----- nvinfo : EIATTR_KPARAM_INFO
	.align		4
.L_139:
        /*0048*/ 	.byte	0x04, 0x17
        /*004a*/ 	.short	(.L_141 - .L_140)
.L_140:
        /*004c*/ 	.word	0x00000000
        /*0050*/ 	.short	0x0000
        /*0052*/ 	.short	0x0000
        /*0054*/ 	.byte	0x00, 0xf5, 0x21, 0x00


	//----- nvinfo : EIATTR_SPARSE_MMA_MASK
	.align		4
.L_141:
        /*0058*/ 	.byte	0x03, 0x50
        /*005a*/ 	.short	0x0000


	//----- nvinfo : EIATTR_MAXREG_COUNT
	.align		4
        /*005c*/ 	.byte	0x03, 0x1b
        /*005e*/ 	.short	0x00ff


	//----- nvinfo : EIATTR_NUM_BARRIERS
	.align		4
        /*0060*/ 	.byte	0x02, 0x4c
        /*0062*/ 	.byte	0x01
	.zero		1


	//----- nvinfo : EIATTR_MERCURY_ISA_VERSION
	.align		4
        /*0064*/ 	.byte	0x03, 0x5f
        /*0066*/ 	.short	0x0101


	//----- nvinfo : EIATTR_VRC_CTA_INIT_COUNT
	.align		4
        /*0068*/ 	.byte	0x02, 0x4a
	.zero		1
	.zero		1


	//----- nvinfo : EIATTR_EXIT_INSTR_OFFSETS
	.align		4
        /*006c*/ 	.byte	0x04, 0x1c
        /*006e*/ 	.short	(.L_143 - .L_142)


	//   ....[0]....
.L_142:
        /*0070*/ 	.word	0x00000800


	//   ....[1]....
        /*0074*/ 	.word	0x00001f50


	//----- nvinfo : EIATTR_CRS_STACK_SIZE
	.align		4
.L_143:
        /*0078*/ 	.byte	0x04, 0x1e
        /*007a*/ 	.short	(.L_145 - .L_144)
.L_144:
        /*007c*/ 	.word	0x00000000


	//----- nvinfo : EIATTR_CBANK_PARAM_SIZE
	.align		4
.L_145:
        /*0080*/ 	.byte	0x03, 0x19
        /*0082*/ 	.short	0x001c


	//----- nvinfo : EIATTR_PARAM_CBANK
	.align		4
        /*0084*/ 	.byte	0x04, 0x0a
        /*0086*/ 	.short	(.L_147 - .L_146)
	.align		4
.L_146:
        /*0088*/ 	.word	index@(.nv.constant0._Z22group_topk_mask_kernelPfS_iii)
        /*008c*/ 	.short	0x0380
        /*008e*/ 	.short	0x001c


	//----- nvinfo : EIATTR_SW_WAR
	.align		4
.L_147:
        /*0090*/ 	.byte	0x04, 0x36
        /*0092*/ 	.short	(.L_149 - .L_148)
.L_148:
        /*0094*/ 	.word	0x00000008
.L_149:


//--------------------- .nv.info._Z23grouped_top2_sum_kernelPfS_iii --------------------------
	.section	.nv.info._Z23grouped_top2_sum_kernelPfS_iii,"",@"SHT_CUDA_INFO"
	.sectionflags	@""
	.align	4


	//----- nvinfo : EIATTR_CUDA_API_VERSION
	.align		4
        /*0000*/ 	.byte	0x04, 0x37
        /*0002*/ 	.short	(.L_151 - .L_150)
.L_150:
        /*0004*/ 	.word	0x00000082


	//----- nvinfo : EIATTR_KPARAM_INFO
	.align		4
.L_151:
        /*0008*/ 	.byte	0x04, 0x17
        /*000a*/ 	.short	(.L_153 - .L_152)
.L_152:
        /*000c*/ 	.word	0x00000000
        /*0010*/ 	.short	0x0004
        /*0012*/ 	.short	0x0018
        /*0014*/ 	.byte	0x00, 0xf0, 0x11, 0x00


	//----- nvinfo : EIATTR_KPARAM_INFO
	.align		4
.L_153:
        /*0018*/ 	.byte	0x04, 0x17
        /*001a*/ 	.short	(.L_155 - .L_154)
.L_154:
        /*001c*/ 	.word	0x00000000
        /*0020*/ 	.short	0x0003
        /*0022*/ 	.short	0x0014
        /*0024*/ 	.byte	0x00, 0xf0, 0x11, 0x00


	//----- nvinfo : EIATTR_KPARAM_INFO
	.align		4
.L_155:
        /*0028*/ 	.byte	0x04, 0x17
        /*002a*/ 	.short	(.L_157 - .L_156)
.L_156:
        /*002c*/ 	.word	0x00000000
        /*0030*/ 	.short	0x0002
        /*0032*/ 	.short	0x0010
        /*0034*/ 	.byte	0x00, 0xf0, 0x11, 0x00


	//----- nvinfo : EIATTR_KPARAM_INFO
	.align		4
.L_157:
        /*0038*/ 	.byte	0x04, 0x17
        /*003a*/ 	.short	(.L_159 - .L_158)
.L_158:
        /*003c*/ 	.word	0x00000000
        /*0040*/ 	.short	0x0001
        /*0042*/ 	.short	0x0008
        /*0044*/ 	.byte	0x00, 0xf5, 0x21, 0x00


	//----- nvinfo : EIATTR_KPARAM_INFO
	.align		4
.L_159:
        /*0048*/ 	.byte	0x04, 0x17
        /*004a*/ 	.short	(.L_161 - .L_160)
.L_160:
        /*004c*/ 	.word	0x00000000
        /*0050*/ 	.short	0x0000
        /*0052*/ 	.short	0x0000
        /*0054*/ 	.byte	0x00, 0xf5, 0x21, 0x00


	//----- nvinfo : EIATTR_SPARSE_MMA_MASK
	.align		4
.L_161:
        /*0058*/ 	.byte	0x03, 0x50
        /*005a*/ 	.short	0x0000


	//----- nvinfo : EIATTR_MAXREG_COUNT
	.align		4
        /*005c*/ 	.byte	0x03, 0x1b
        /*005e*/ 	.short	0x00ff


	//----- nvinfo : EIATTR_NUM_BARRIERS
	.align		4
        /*0060*/ 	.byte	0x02, 0x4c
        /*0062*/ 	.byte	0x01
	.zero		1


	//----- nvinfo : EIATTR_MERCURY_ISA_VERSION
	.align		4
        /*0064*/ 	.byte	0x03, 0x5f
        /*0066*/ 	.short	0x0101


	//----- nvinfo : EIATTR_VRC_CTA_INIT_COUNT
	.align		4
        /*0068*/ 	.byte	0x02, 0x4a
	.zero		1
	.zero		1


	//----- nvinfo : EIATTR_EXIT_INSTR_OFFSETS
	.align		4
        /*006c*/ 	.byte	0x04, 0x1c
        /*006e*/ 	.short	(.L_163 - .L_162)


	//   ....[0]....
.L_162:
        /*0070*/ 	.word	0x00000b00


	//   ....[1]....
        /*0074*/ 	.word	0x00000c00


	//----- nvinfo : EIATTR_CRS_STACK_SIZE
	.align		4
.L_163:
        /*0078*/ 	.byte	0x04, 0x1e
        /*007a*/ 	.short	(.L_165 - .L_164)
.L_164:
        /*007c*/ 	.word	0x00000000


	//----- nvinfo : EIATTR_CBANK_PARAM_SIZE
	.align		4
.L_165:
        /*0080*/ 	.byte	0x03, 0x19
        /*0082*/ 	.short	0x001c


	//----- nvinfo : EIATTR_PARAM_CBANK
	.align		4
        /*0084*/ 	.byte	0x04, 0x0a
        /*0086*/ 	.short	(.L_167 - .L_166)
	.align		4
.L_166:
        /*0088*/ 	.word	index@(.nv.constant0._Z23grouped_top2_sum_kernelPfS_iii)
        /*008c*/ 	.short	0x0380
        /*008e*/ 	.short	0x001c


	//----- nvinfo : EIATTR_SW_WAR
	.align		4
.L_167:
        /*0090*/ 	.byte	0x04, 0x36
        /*0092*/ 	.short	(.L_169 - .L_168)
.L_168:
        /*0094*/ 	.word	0x00000008
.L_169:


//--------------------- .nv.info._Z23sigmoid_and_bias_kernelPfS_S_S_ii --------------------------
	.section	.nv.info._Z23sigmoid_and_bias_kernelPfS_S_S_ii,"",@"SHT_CUDA_INFO"
	.sectionflags	@""
	.align	4


	//----- nvinfo : EIATTR_CUDA_API_VERSION
	.align		4
        /*0000*/ 	.byte	0x04, 0x37
        /*0002*/ 	.short	(.L_171 - .L_170)
.L_170:
        /*0004*/ 	.word	0x00000082


	//----- nvinfo : EIATTR_KPARAM_INFO
	.align		4
.L_171:
        /*0008*/ 	.byte	0x04, 0x17
        /*000a*/ 	.short	(.L_173 - .L_172)
.L_172:
        /*000c*/ 	.word	0x00000000
        /*0010*/ 	.short	0x0005
        /*0012*/ 	.short	0x0024
        /*0014*/ 	.byte	0x00, 0xf0, 0x11, 0x00


	//----- nvinfo : EIATTR_KPARAM_INFO
	.align		4
.L_173:
        /*0018*/ 	.byte	0x04, 0x17
        /*001a*/ 	.short	(.L_175 - .L_174)
.L_174:
        /*001c*/ 	.word	0x00000000
        /*0020*/ 	.short	0x0004
        /*0022*/ 	.short	0x0020
        /*0024*/ 	.byte	0x00, 0xf0, 0x11, 0x00


	//----- nvinfo : EIATTR_KPARAM_INFO
	.align		4
.L_175:
        /*0028*/ 	.byte	0x04, 0x17
        /*002a*/ 	.short	(.L_177 - .L_176)
.L_176:
        /*002c*/ 	.word	0x00000000
        /*0030*/ 	.short	0x0003
        /*0032*/ 	.short	0x0018
        /*0034*/ 	.byte	0x00, 0xf5, 0x21, 0x00


	//----- nvinfo : EIATTR_KPARAM_INFO
	.align		4
.L_177:
        /*0038*/ 	.byte	0x04, 0x17
        /*003a*/ 	.short	(.L_179 - .L_178)
.L_178:
        /*003c*/ 	.word	0x00000000
        /*0040*/ 	.short	0x0002
        /*0042*/ 	.short	0x0010
        /*0044*/ 	.byte	0x00, 0xf5, 0x21, 0x00


	//----- nvinfo : EIATTR_KPARAM_INFO
	.align		4
.L_179:
        /*0048*/ 	.byte	0x04, 0x17
        /*004a*/ 	.short	(.L_181 - .L_180)
.L_180:
        /*004c*/ 	.word	0x00000000
        /*0050*/ 	.short	0x0001
        /*0052*/ 	.short	0x0008
        /*0054*/ 	.byte	0x00, 0xf5, 0x21, 0x00


	//----- nvinfo : EIATTR_KPARAM_INFO
	.align		4
.L_181:
        /*0058*/ 	.byte	0x04, 0x17
        /*005a*/ 	.short	(.L_183 - .L_182)
.L_182:
        /*005c*/ 	.word	0x00000000
        /*0060*/ 	.short	0x0000
        /*0062*/ 	.short	0x0000
        /*0064*/ 	.byte	0x00, 0xf5, 0x21, 0x00


	//----- nvinfo : EIATTR_SPARSE_MMA_MASK
	.align		4
.L_183:
        /*0068*/ 	.byte	0x03, 0x50
        /*006a*/ 	.short	0x0000


	//----- nvinfo : EIATTR_MAXREG_COUNT
	.align		4
        /*006c*/ 	.byte	0x03, 0x1b
        /*006e*/ 	.short	0x00ff


	//----- nvinfo : EIATTR_MERCURY_ISA_VERSION
	.align		4
        /*0070*/ 	.byte	0x03, 0x5f
        /*0072*/ 	.short	0x0101


	//----- nvinfo : EIATTR_VRC_CTA_INIT_COUNT
	.align		4
        /*0074*/ 	.byte	0x02, 0x4a
	.zero		1
	.zero		1


	//----- nvinfo : EIATTR_EXIT_INSTR_OFFSETS
	.align		4
        /*0078*/ 	.byte	0x04, 0x1c
        /*007a*/ 	.short	(.L_185 - .L_184)


	//   ....[0]....
.L_184:
        /*007c*/ 	.word	0x00000090


	//   ....[1]....
        /*0080*/ 	.word	0x00000310


	//----- nvinfo : EIATTR_CRS_STACK_SIZE
	.align		4
.L_185:
        /*0084*/ 	.byte	0x04, 0x1e
        /*0086*/ 	.short	(.L_187 - .L_186)
.L_186:
        /*0088*/ 	.word	0x00000000


	//----- nvinfo : EIATTR_CBANK_PARAM_SIZE
	.align		4
.L_187:
        /*008c*/ 	.byte	0x03, 0x19
        /*008e*/ 	.short	0x0028


	//----- nvinfo : EIATTR_PARAM_CBANK
	.align		4
        /*0090*/ 	.byte	0x04, 0x0a
        /*0092*/ 	.short	(.L_189 - .L_188)
	.align		4
.L_188:
        /*0094*/ 	.word	index@(.nv.constant0._Z23sigmoid_and_bias_kernelPfS_S_S_ii)
        /*0098*/ 	.short	0x0380
        /*009a*/ 	.short	0x0028


	//----- nvinfo : EIATTR_SW_WAR
	.align		4
.L_189:
        /*009c*/ 	.byte	0x04, 0x36
        /*009e*/ 	.short	(.L_191 - .L_190)
.L_190:
        /*00a0*/ 	.word	0x00000008
.L_191:


//--------------------- .nv.info._Z20add_residuals_kernelPfS_S_i --------------------------
	.section	.nv.info._Z20add_residuals_kernelPfS_S_i,"",@"SHT_CUDA_INFO"
	.sectionflags	@""
	.align	4


	//----- nvinfo : EIATTR_CUDA_API_VERSION
	.align		4
        /*0000*/ 	.byte	0x04, 0x37
        /*0002*/ 	.short	(.L_193 - .L_192)
.L_192:
        /*0004*/ 	.word	0x00000082


	//----- nvinfo : EIATTR_KPARAM_INFO
	.align		4
.L_193:
        /*0008*/ 	.byte	0x04, 0x17
        /*000a*/ 	.short	(.L_195 - .L_194)
.L_194:
        /*000c*/ 	.word	0x00000000
        /*0010*/ 	.short	0x0003
        /*0012*/ 	.short	0x0018
        /*0014*/ 	.byte	0x00, 0xf0, 0x11, 0x00


	//----- nvinfo : EIATTR_KPARAM_INFO
	.align		4
.L_195:
        /*0018*/ 	.byte	0x04, 0x17
        /*001a*/ 	.short	(.L_197 - .L_196)
.L_196:
        /*001c*/ 	.word	0x00000000
        /*0020*/ 	.short	0x0002
        /*0022*/ 	.short	0x0010
        /*0024*/ 	.byte	0x00, 0xf5, 0x21, 0x00


	//----- nvinfo : EIATTR_KPARAM_INFO
	.align		4
.L_197:
        /*0028*/ 	.byte	0x04, 0x17
        /*002a*/ 	.short	(.L_199 - .L_198)
.L_198:
        /*002c*/ 	.word	0x00000000
        /*0030*/ 	.short	0x0001
        /*0032*/ 	.short	0x0008
        /*0034*/ 	.byte	0x00, 0xf5, 0x21, 0x00


	//----- nvinfo : EIATTR_KPARAM_INFO
	.align		4
.L_199:
        /*0038*/ 	.byte	0x04, 0x17
        /*003a*/ 	.short	(.L_201 - .L_200)
.L_200:
        /*003c*/ 	.word	0x00000000
        /*0040*/ 	.short	0x0000
        /*0042*/ 	.short	0x0000
        /*0044*/ 	.byte	0x00, 0xf5, 0x21, 0x00


	//----- nvinfo : EIATTR_SPARSE_MMA_MASK
	.align		4
.L_201:
        /*0048*/ 	.byte	0x03, 0x50
        /*004a*/ 	.short	0x0000


	//----- nvinfo : EIATTR_MAXREG_COUNT
	.align		4
        /*004c*/ 	.byte	0x03, 0x1b
        /*004e*/ 	.short	0x00ff


	//----- nvinfo : EIATTR_MERCURY_ISA_VERSION
	.align		4
        /*0050*/ 	.byte	0x03, 0x5f
        /*0052*/ 	.short	0x0101


	//----- nvinfo : EIATTR_VRC_CTA_INIT_COUNT
	.align		4
        /*0054*/ 	.byte	0x02, 0x4a
	.zero		1
	.zero		1


	//----- nvinfo : EIATTR_EXIT_INSTR_OFFSETS
	.align		4
        /*0058*/ 	.byte	0x04, 0x1c
        /*005a*/ 	.short	(.L_203 - .L_202)


	//   ....[0]....
.L_202:
        /*005c*/ 	.word	0x00000070


	//   ....[1]....
        /*0060*/ 	.word	0x00000130


	//----- nvinfo : EIATTR_CBANK_PARAM_SIZE
	.align		4
.L_203:
        /*0064*/ 	.byte	0x03, 0x19
        /*0066*/ 	.short	0x001c


	//----- nvinfo : EIATTR_PARAM_CBANK
	.align		4
        /*0068*/ 	.byte	0x04, 0x0a
        /*006a*/ 	.short	(.L_205 - .L_204)
	.align		4
.L_204:
        /*006c*/ 	.word	index@(.nv.constant0._Z20add_residuals_kernelPfS_S_i)
        /*0070*/ 	.short	0x0380
        /*0072*/ 	.short	0x001c


	//----- nvinfo : EIATTR_SW_WAR
	.align		4
.L_205:
        /*0074*/ 	.byte	0x04, 0x36
        /*0076*/ 	.short	(.L_207 - .L_206)
.L_206:
        /*0078*/ 	.word	0x00000008
.L_207:


//--------------------- .nv.info._Z15silu_mul_kernelPfS_S_i --------------------------
	.section	.nv.info._Z15silu_mul_kernelPfS_S_i,"",@"SHT_CUDA_INFO"
	.sectionflags	@""
	.align	4


	//----- nvinfo : EIATTR_CUDA_API_VERSION
	.align		4
        /*0000*/ 	.byte	0x04, 0x37
        /*0002*/ 	.short	(.L_209 - .L_208)
.L_208:
        /*0004*/ 	.word	0x00000082


	//----- nvinfo : EIATTR_KPARAM_INFO
	.align		4
.L_209:
        /*0008*/ 	.byte	0x04, 0x17
        /*000a*/ 	.short	(.L_211 - .L_210)
.L_210:
        /*000c*/ 	.word	0x00000000
        /*0010*/ 	.short	0x0003
        /*0012*/ 	.short	0x0018
        /*0014*/ 	.byte	0x00, 0xf0, 0x11, 0x00


	//----- nvinfo : EIATTR_KPARAM_INFO
	.align		4
.L_211:
        /*0018*/ 	.byte	0x04, 0x17
        /*001a*/ 	.short	(.L_213 - .L_212)
.L_212:
        /*001c*/ 	.word	0x00000000
        /*0020*/ 	.short	0x0002
        /*0022*/ 	.short	0x0010
        /*0024*/ 	.byte	0x00, 0xf5, 0x21, 0x00


	//----- nvinfo : EIATTR_KPARAM_INFO
	.align		4
.L_213:
        /*0028*/ 	.byte	0x04, 0x17
        /*002a*/ 	.short	(.L_215 - .L_214)
.L_214:
        /*002c*/ 	.word	0x00000000
        /*0030*/ 	.short	0x0001
        /*0032*/ 	.short	0x0008
        /*0034*/ 	.byte	0x00, 0xf5, 0x21, 0x00


	//----- nvinfo : EIATTR_KPARAM_INFO
	.align		4
.L_215:
        /*0038*/ 	.byte	0x04, 0x17
        /*003a*/ 	.short	(.L_217 - .L_216)
.L_216:
        /*003c*/ 	.word	0x00000000
        /*0040*/ 	.short	0x0000
        /*0042*/ 	.short	0x0000
        /*0044*/ 	.byte	0x00, 0xf5, 0x21, 0x00


	//----- nvinfo : EIATTR_SPARSE_MMA_MASK
	.align		4
.L_217:
        /*0048*/ 	.byte	0x03, 0x50
        /*004a*/ 	.short	0x0000


	//----- nvinfo : EIATTR_MAXREG_COUNT
	.align		4
        /*004c*/ 	.byte	0x03, 0x1b
        /*004e*/ 	.short	0x00ff


	//----- nvinfo : EIATTR_MERCURY_ISA_VERSION
	.align		4
        /*0050*/ 	.byte	0x03, 0x5f
        /*0052*/ 	.short	0x0101


	//----- nvinfo : EIATTR_VRC_CTA_INIT_COUNT
	.align		4
        /*0054*/ 	.byte	0x02, 0x4a
	.zero		1
	.zero		1


	//----- nvinfo : EIATTR_EXIT_INSTR_OFFSETS
	.align		4
        /*0058*/ 	.byte	0x04, 0x1c
        /*005a*/ 	.short	(.L_219 - .L_218)


	//   ....[0]....
.L_218:
        /*005c*/ 	.word	0x00000070


	//   ....[1]....
        /*0060*/ 	.word	0x000002b0


	//----- nvinfo : EIATTR_CRS_STACK_SIZE
	.align		4
.L_219:
        /*0064*/ 	.byte	0x04, 0x1e
        /*0066*/ 	.short	(.L_221 - .L_220)
.L_220:
        /*0068*/ 	.word	0x00000000


	//----- nvinfo : EIATTR_CBANK_PARAM_SIZE
	.align		4
.L_221:
        /*006c*/ 	.byte	0x03, 0x19
        /*006e*/ 	.short	0x001c


	//----- nvinfo : EIATTR_PARAM_CBANK
	.align		4
        /*0070*/ 	.byte	0x04, 0x0a
        /*0072*/ 	.short	(.L_223 - .L_222)
	.align		4
.L_222:
        /*0074*/ 	.word	index@(.nv.constant0._Z15silu_mul_kernelPfS_S_i)
        /*0078*/ 	.short	0x0380
        /*007a*/ 	.short	0x001c


	//----- nvinfo : EIATTR_SW_WAR
	.align		4
.L_223:
        /*007c*/ 	.byte	0x04, 0x36
        /*007e*/ 	.short	(.L_225 - .L_224)
.L_224:
        /*0080*/ 	.word	0x00000008
.L_225:


//--------------------- .nv.callgraph             --------------------------
	.section	.nv.callgraph,"",@"SHT_CUDA_CALLGRAPH"
	.align	4
	.sectionentsize	8
	.align		4
        /*0000*/ 	.word	0x00000000
	.align		4
        /*0004*/ 	.word	0xffffffff
	.align		4
        /*0008*/ 	.word	0x00000000
	.align		4
        /*000c*/ 	.word	0xfffffffe
	.align		4
        /*0010*/ 	.word	0x00000000
	.align		4
        /*0014*/ 	.word	0xfffffffd
	.align		4
        /*0018*/ 	.word	0x00000000
	.align		4
        /*001c*/ 	.word	0xfffffffc


//--------------------- .text._Z27routed_experts_naive_kernelPfPiS_S_S_S_S_ --------------------------
	.section	.text._Z27routed_experts_naive_kernelPfPiS_S_S_S_S_,"ax",@progbits
	.align	128
        .global         _Z27routed_experts_naive_kernelPfPiS_S_S_S_S_
        .type           _Z27routed_experts_naive_kernelPfPiS_S_S_S_S_,@function
        .size           _Z27routed_experts_naive_kernelPfPiS_S_S_S_S_,(.L_x_151 - _Z27routed_experts_naive_kernelPfPiS_S_S_S_S_)
        .other          _Z27routed_experts_naive_kernelPfPiS_S_S_S_S_,@"STO_CUDA_ENTRY STV_DEFAULT"
_Z27routed_experts_naive_kernelPfPiS_S_S_S_S_:
.text._Z27routed_experts_naive_kernelPfPiS_S_S_S_S_:
[----:B------:R-:W-:Y:S01]  /*0000*/  LDC R1, c[0x0][0x37c] ;  /* 0x0000df00ff017b82 */ /* 0x000fe20000000800 */
[----:B------:R-:W0:Y:S07]  /*0010*/  S2R R19, SR_TID.X ;  /* 0x0000000000137919 */ /* 0x000e2e0000002100 */
[----:B------:R-:W1:Y:S01]  /*0020*/  LDC R16, c[0x0][0x360] ;  /* 0x0000d800ff107b82 */ /* 0x000e620000000800 */
[----:B------:R-:W2:Y:S01]  /*0030*/  LDCU.64 UR6, c[0x0][0x358] ;  /* 0x00006b00ff0677ac */ /* 0x000ea20008000a00 */
[----:B------:R-:W-:Y:S01]  /*0040*/  BSSY.RECONVERGENT B0, `(.L_x_0) ;  /* 0x0000055000007945 */ /* 0x000fe20003800200 */
[----:B------:R-:W3:Y:S01]  /*0050*/  S2R R17, SR_CTAID.X ;  /* 0x0000000000117919 */ /* 0x000ee20000002500 */
[----:B0-----:R-:W-:-:S13]  /*0060*/  ISETP.GT.U32.AND P0, PT, R19, 0x1ff, PT ;  /* 0x000001ff1300780c */ /* 0x001fda0003f04070 */
[----:B--23--:R-:W-:Y:S05]  /*0070*/  @P0 BRA `(.L_x_1) ;  /* 0x0000000400440947 */ /* 0x00cfea0003800000 */
[----:B-1----:R-:W0:Y:S01]  /*0080*/  I2F.U32.RP R6, R16 ;  /* 0x0000001000067306 */ /* 0x002e220000209000 */
[----:B------:R-:W-:Y:S01]  /*0090*/  IADD3 R0, PT, PT, R19, R16, RZ ;  /* 0x0000001013007210 */ /* 0x000fe20007ffe0ff */
[----:B------:R-:W-:Y:S01]  /*00a0*/  BSSY.RECONVERGENT B1, `(.L_x_2) ;  /* 0x000002e000017945 */ /* 0x000fe20003800200 */
[----:B------:R-:W-:Y:S02]  /*00b0*/  ISETP.NE.U32.AND P2, PT, R16, RZ, PT ;  /* 0x000000ff1000720c */ /* 0x000fe40003f45070 */
[C---:B------:R-:W-:Y:S02]  /*00c0*/  ISETP.GE.U32.AND P0, PT, R0.reuse, 0x200, PT ;  /* 0x000002000000780c */ /* 0x040fe40003f06070 */
[----:B------:R-:W-:Y:S02]  /*00d0*/  VIMNMX.U32 R5, PT, PT, R0, 0x200, !PT ;  /* 0x0000020000057848 */ /* 0x000fe40007fe0000 */
[----:B------:R-:W-:-:S04]  /*00e0*/  SEL R4, RZ, 0x1, P0 ;  /* 0x00000001ff047807 */ /* 0x000fc80000000000 */
[----:B------:R-:W-:Y:S01]  /*00f0*/  IADD3 R5, PT, PT, R5, -R0, -R4 ;  /* 0x8000000005057210 */ /* 0x000fe20007ffe804 */
[----:B0-----:R-:W0:Y:S02]  /*0100*/  MUFU.RCP R6, R6 ;  /* 0x0000000600067308 */ /* 0x001e240000001000 */
[----:B0-----:R-:W-:-:S06]  /*0110*/  IADD3 R2, PT, PT, R6, 0xffffffe, RZ ;  /* 0x0ffffffe06027810 */ /* 0x001fcc0007ffe0ff */
[----:B------:R0:W1:Y:S02]  /*0120*/  F2I.FTZ.U32.TRUNC.NTZ R3, R2 ;  /* 0x0000000200037305 */ /* 0x000064000021f000 */
[----:B0-----:R-:W-:Y:S01]  /*0130*/  HFMA2 R2, -RZ, RZ, 0, 0 ;  /* 0x00000000ff027431 */ /* 0x001fe200000001ff */
[----:B-1----:R-:W-:-:S05]  /*0140*/  IADD3 R7, PT, PT, RZ, -R3, RZ ;  /* 0x80000003ff077210 */ /* 0x002fca0007ffe0ff */
[----:B------:R-:W-:-:S04]  /*0150*/  IMAD R7, R7, R16, RZ ;  /* 0x0000001007077224 */ /* 0x000fc800078e02ff */
[----:B------:R-:W-:-:S06]  /*0160*/  IMAD.HI.U32 R6, R3, R7, R2 ;  /* 0x0000000703067227 */ /* 0x000fcc00078e0002 */
[----:B------:R-:W-:-:S05]  /*0170*/  IMAD.HI.U32 R3, R6, R5, RZ ;  /* 0x0000000506037227 */ /* 0x000fca00078e00ff */
[----:B------:R-:W-:-:S05]  /*0180*/  IADD3 R0, PT, PT, -R3, RZ, RZ ;  /* 0x000000ff03007210 */ /* 0x000fca0007ffe1ff */
[----:B------:R-:W-:-:S05]  /*0190*/  IMAD R5, R16, R0, R5 ;  /* 0x0000000010057224 */ /* 0x000fca00078e0205 */
[----:B------:R-:W-:-:S13]  /*01a0*/  ISETP.GE.U32.AND P0, PT, R5, R16, PT ;  /* 0x000000100500720c */ /* 0x000fda0003f06070 */
[-C--:B------:R-:W-:Y:S02]  /*01b0*/  @P0 IADD3 R5, PT, PT, R5, -R16.reuse, RZ ;  /* 0x8000001005050210 */ /* 0x080fe40007ffe0ff */
[----:B------:R-:W-:Y:S02]  /*01c0*/  @P0 IADD3 R3, PT, PT, R3, 0x1, RZ ;  /* 0x0000000103030810 */ /* 0x000fe40007ffe0ff */
[----:B------:R-:W-:-:S13]  /*01d0*/  ISETP.GE.U32.AND P1, PT, R5, R16, PT ;  /* 0x000000100500720c */ /* 0x000fda0003f26070 */
[----:B------:R-:W-:Y:S02]  /*01e0*/  @P1 IADD3 R3, PT, PT, R3, 0x1, RZ ;  /* 0x0000000103031810 */ /* 0x000fe40007ffe0ff */
[----:B------:R-:W-:-:S04]  /*01f0*/  @!P2 LOP3.LUT R3, RZ, R16, RZ, 0x33, !PT ;  /* 0x00000010ff03a212 */ /* 0x000fc800078e33ff */
[----:B------:R-:W-:-:S04]  /*0200*/  IADD3 R4, PT, PT, R4, R3, RZ ;  /* 0x0000000304047210 */ /* 0x000fc80007ffe0ff */
[C---:B------:R-:W-:Y:S02]  /*0210*/  LOP3.LUT R0, R4.reuse, 0x3, RZ, 0xc0, !PT ;  /* 0x0000000304007812 */ /* 0x040fe400078ec0ff */
[----:B------:R-:W-:Y:S02]  /*0220*/  ISETP.GE.U32.AND P1, PT, R4, 0x3, PT ;  /* 0x000000030400780c */ /* 0x000fe40003f26070 */
[----:B------:R-:W-:Y:S02]  /*0230*/  ISETP.NE.AND P0, PT, R0, 0x3, PT ;  /* 0x000000030000780c */ /* 0x000fe40003f05270 */
[----:B------:R-:W-:-:S11]  /*0240*/  MOV R0, R19 ;  /* 0x0000001300007202 */ /* 0x000fd60000000f00 */
[----:B------:R-:W-:Y:S05]  /*0250*/  @!P0 BRA `(.L_x_3) ;  /* 0x0000000000488947 */ /* 0x000fea0003800000 */
[----:B------:R-:W0:Y:S01]  /*0260*/  S2R R7, SR_CgaCtaId ;  /* 0x0000000000077919 */ /* 0x000e220000008800 */
[----:B------:R-:W1:Y:S01]  /*0270*/  LDC.64 R2, c[0x0][0x380] ;  /* 0x0000e000ff027b82 */ /* 0x000e620000000a00 */
[----:B------:R-:W-:Y:S02]  /*0280*/  MOV R0, 0x400 ;  /* 0x0000040000007802 */ /* 0x000fe40000000f00 */
[----:B------:R-:W-:Y:S02]  /*0290*/  IADD3 R4, PT, PT, R4, 0x1, RZ ;  /* 0x0000000104047810 */ /* 0x000fe40007ffe0ff */
[----:B------:R-:W-:Y:S02]  /*02a0*/  MOV R6, RZ ;  /* 0x000000ff00067202 */ /* 0x000fe40000000f00 */
[----:B------:R-:W-:Y:S02]  /*02b0*/  LOP3.LUT R11, R4, 0x3, RZ, 0xc0, !PT ;  /* 0x00000003040b7812 */ /* 0x000fe400078ec0ff */
[----:B0-----:R-:W-:-:S02]  /*02c0*/  LEA R7, R7, R0, 0x18 ;  /* 0x0000000007077211 */ /* 0x001fc400078ec0ff */
[----:B------:R-:W-:-:S07]  /*02d0*/  MOV R0, R19 ;  /* 0x0000001300007202 */ /* 0x000fce0000000f00 */
.L_x_4:
[----:B------:R-:W-:-:S05]  /*02e0*/  LEA R5, R17, R0, 0x9 ;  /* 0x0000000011057211 */ /* 0x000fca00078e48ff */
[----:B01----:R-:W-:-:S06]  /*02f0*/  IMAD.WIDE.U32 R4, R5, 0x4, R2 ;  /* 0x0000000405047825 */ /* 0x003fcc00078e0002 */
[----:B------:R-:W2:Y:S01]  /*0300*/  LDG.E R4, desc[UR6][R4.64] ;  /* 0x0000000604047981 */ /* 0x000ea2000c1e1900 */
[----:B------:R-:W-:Y:S02]  /*0310*/  LEA R9, R0, R7, 0x2 ;  /* 0x0000000700097211 */ /* 0x000fe400078e10ff */
[----:B------:R-:W-:Y:S02]  /*0320*/  IADD3 R6, PT, PT, R6, 0x1, RZ ;  /* 0x0000000106067810 */ /* 0x000fe40007ffe0ff */
[----:B------:R-:W-:Y:S01]  /*0330*/  IADD3 R0, PT, PT, R16, R0, RZ ;  /* 0x0000000010007210 */ /* 0x000fe20007ffe0ff */
[----:B------:R0:W-:Y:S01]  /*0340*/  STS [R9+0x800], RZ ;  /* 0x000800ff09007388 */ /* 0x0001e20000000800 */
[----:B------:R-:W-:-:S03]  /*0350*/  ISETP.NE.AND P0, PT, R6, R11, PT ;  /* 0x0000000b0600720c */ /* 0x000fc60003f05270 */
[----:B--2---:R0:W-:Y:S10]  /*0360*/  STS [R9], R4 ;  /* 0x0000000409007388 */ /* 0x0041f40000000800 */
[----:B------:R-:W-:Y:S05]  /*0370*/  @P0 BRA `(.L_x_4) ;  /* 0xfffffffc00d80947 */ /* 0x000fea000383ffff */
.L_x_3:
[----:B------:R-:W-:Y:S05]  /*0380*/  BSYNC.RECONVERGENT B1 ;  /* 0x0000000000017941 */ /* 0x000fea0003800200 */
.L_x_2:
[----:B------:R-:W-:Y:S05]  /*0390*/  @!P1 BRA `(.L_x_1) ;  /* 0x00000000007c9947 */ /* 0x000fea0003800000 */
[----:B------:R-:W1:Y:S01]  /*03a0*/  S2R R5, SR_CgaCtaId ;  /* 0x0000000000057919 */ /* 0x000e620000008800 */
[----:B------:R-:W2:Y:S01]  /*03b0*/  LDC.64 R2, c[0x0][0x380] ;  /* 0x0000e000ff027b82 */ /* 0x000ea20000000a00 */
[----:B0-----:R-:W-:-:S04]  /*03c0*/  MOV R4, 0x400 ;  /* 0x0000040000047802 */ /* 0x001fc80000000f00 */
[----:B-1----:R-:W-:-:S07]  /*03d0*/  LEA R21, R5, R4, 0x18 ;  /* 0x0000000405157211 */ /* 0x002fce00078ec0ff */
.L_x_5:
[----:B-1----:R-:W-:-:S04]  /*03e0*/  LEA R11, R17, R0, 0x9 ;  /* 0x00000000110b7211 */ /* 0x002fc800078e48ff */
[C---:B------:R-:W-:Y:S01]  /*03f0*/  IADD3 R5, PT, PT, R11.reuse, R16, RZ ;  /* 0x000000100b057210 */ /* 0x040fe20007ffe0ff */
[----:B--2---:R-:W-:-:S03]  /*0400*/  IMAD.WIDE.U32 R10, R11, 0x4, R2 ;  /* 0x000000040b0a7825 */ /* 0x004fc600078e0002 */
[CC--:B------:R-:W-:Y:S01]  /*0410*/  IADD3 R7, PT, PT, R5.reuse, R16.reuse, RZ ;  /* 0x0000001005077210 */ /* 0x0c0fe20007ffe0ff */
[--C-:B------:R-:W-:Y:S02]  /*0420*/  IMAD.WIDE.U32 R4, R5, 0x4, R2.reuse ;  /* 0x0000000405047825 */ /* 0x100fe400078e0002 */
[----:B------:R0:W2:Y:S01]  /*0430*/  LDG.E R10, desc[UR6][R10.64] ;  /* 0x000000060a0a7981 */ /* 0x0000a2000c1e1900 */
[C---:B------:R-:W-:Y:S01]  /*0440*/  IADD3 R9, PT, PT, R7.reuse, R16, RZ ;  /* 0x0000001007097210 */ /* 0x040fe20007ffe0ff */
[--C-:B------:R-:W-:Y:S02]  /*0450*/  IMAD.WIDE.U32 R6, R7, 0x4, R2.reuse ;  /* 0x0000000407067825 */ /* 0x100fe400078e0002 */
[----:B------:R-:W3:Y:S02]  /*0460*/  LDG.E R4, desc[UR6][R4.64] ;  /* 0x0000000604047981 */ /* 0x000ee4000c1e1900 */
[----:B------:R-:W-:Y:S02]  /*0470*/  IMAD.WIDE.U32 R8, R9, 0x4, R2 ;  /* 0x0000000409087825 */ /* 0x000fe400078e0002 */
[----:B------:R-:W4:Y:S04]  /*0480*/  LDG.E R6, desc[UR6][R6.64] ;  /* 0x0000000606067981 */ /* 0x000f28000c1e1900 */
[----:B------:R-:W5:Y:S01]  /*0490*/  LDG.E R8, desc[UR6][R8.64] ;  /* 0x0000000608087981 */ /* 0x000f62000c1e1900 */
[----:B------:R-:W-:-:S04]  /*04a0*/  LEA R23, R0, R21, 0x2 ;  /* 0x0000001500177211 */ /* 0x000fc800078e10ff */
[----:B------:R-:W-:-:S04]  /*04b0*/  LEA R13, R16, R23, 0x2 ;  /* 0x00000017100d7211 */ /* 0x000fc800078e10ff */
[C---:B------:R-:W-:Y:S01]  /*04c0*/  LEA R15, R16.reuse, R13, 0x2 ;  /* 0x0000000d100f7211 */ /* 0x040fe200078e10ff */
[----:B------:R1:W-:Y:S03]  /*04d0*/  STS [R23+0x800], RZ ;  /* 0x000800ff17007388 */ /* 0x0003e60000000800 */
[C---:B0-----:R-:W-:Y:S02]  /*04e0*/  LEA R11, R16.reuse, R15, 0x2 ;  /* 0x0000000f100b7211 */ /* 0x041fe400078e10ff */
[----:B------:R-:W-:-:S04]  /*04f0*/  LEA R0, R16, R0, 0x2 ;  /* 0x0000000010007211 */ /* 0x000fc800078e10ff */
[----:B------:R-:W-:Y:S01]  /*0500*/  ISETP.GE.U32.AND P0, PT, R0, 0x200, PT ;  /* 0x000002000000780c */ /* 0x000fe20003f06070 */
[----:B--2---:R1:W-:Y:S04]  /*0510*/  STS [R23], R10 ;  /* 0x0000000a17007388 */ /* 0x0043e80000000800 */
[----:B------:R1:W-:Y:S04]  /*0520*/  STS [R13+0x800], RZ ;  /* 0x000800ff0d007388 */ /* 0x0003e80000000800 */
[----:B---3--:R1:W-:Y:S04]  /*0530*/  STS [R13], R4 ;  /* 0x000000040d007388 */ /* 0x0083e80000000800 */
[----:B------:R1:W-:Y:S04]  /*0540*/  STS [R15+0x800], RZ ;  /* 0x000800ff0f007388 */ /* 0x0003e80000000800 */
[----:B----4-:R1:W-:Y:S04]  /*0550*/  STS [R15], R6 ;  /* 0x000000060f007388 */ /* 0x0103e80000000800 */
[----:B------:R1:W-:Y:S04]  /*0560*/  STS [R11+0x800], RZ ;  /* 0x000800ff0b007388 */ /* 0x0003e80000000800 */
[----:B-----5:R1:W-:Y:S01]  /*0570*/  STS [R11], R8 ;  /* 0x000000080b007388 */ /* 0x0203e20000000800 */
[----:B------:R-:W-:Y:S05]  /*0580*/  @!P0 BRA `(.L_x_5) ;  /* 0xfffffffc00948947 */ /* 0x000fea000383ffff */
.L_x_1:
[----:B------:R-:W-:Y:S05]  /*0590*/  BSYNC.RECONVERGENT B0 ;  /* 0x0000000000007941 */ /* 0x000fea0003800200 */
.L_x_0:
[----:B01----:R-:W0:Y:S01]  /*05a0*/  I2F.U32.RP R4, R16 ;  /* 0x0000001000047306 */ /* 0x003e220000209000 */
[----:B------:R-:W-:Y:S01]  /*05b0*/  IADD3 R0, PT, PT, R19, R16, RZ ;  /* 0x0000001013007210 */ /* 0x000fe20007ffe0ff */
[----:B------:R-:W1:Y:S08]  /*05c0*/  S2UR UR5, SR_CgaCtaId ;  /* 0x00000000000579c3 */ /* 0x000e700000008800 */
[----:B------:R-:W-:Y:S01]  /*05d0*/  BAR.SYNC.DEFER_BLOCKING 0x0 ;  /* 0x0000000000007b1d */ /* 0x000fe20000010000 */
[----:B------:R-:W-:-:S02]  /*05e0*/  ISETP.NE.U32.AND P2, PT, R16, RZ, PT ;  /* 0x000000ff1000720c */ /* 0x000fc40003f45070 */
[C---:B------:R-:W-:Y:S02]  /*05f0*/  ISETP.GE.U32.AND P0, PT, R0.reuse, 0x200, PT ;  /* 0x000002000000780c */ /* 0x040fe40003f06070 */
[----:B------:R-:W-:Y:S01]  /*0600*/  VIMNMX.U32 R5, PT, PT, R0, 0x200, !PT ;  /* 0x0000020000057848 */ /* 0x000fe20007fe0000 */
[----:B------:R-:W-:Y:S01]  /*0610*/  UMOV UR4, 0x400 ;  /* 0x0000040000047882 */ /* 0x000fe20000000000 */
[----:B------:R-:W-:Y:S02]  /*0620*/  SEL R6, RZ, 0x1, P0 ;  /* 0x00000001ff067807 */ /* 0x000fe40000000000 */
[----:B------:R-:W-:Y:S02]  /*0630*/  MOV R18, RZ ;  /* 0x000000ff00127202 */ /* 0x000fe40000000f00 */
[----:B------:R-:W-:Y:S01]  /*0640*/  IADD3 R5, PT, PT, R5, -R0, -R6 ;  /* 0x8000000005057210 */ /* 0x000fe20007ffe806 */
[----:B0-----:R-:W0:Y:S01]  /*0650*/  MUFU.RCP R4, R4 ;  /* 0x0000000400047308 */ /* 0x001e220000001000 */
[----:B-1----:R-:W-:Y:S01]  /*0660*/  ULEA UR4, UR5, UR4, 0x18 ;  /* 0x0000000405047291 */ /* 0x002fe2000f8ec0ff */
[----:B0-----:R-:W-:-:S06]  /*0670*/  IADD3 R2, PT, PT, R4, 0xffffffe, RZ ;  /* 0x0ffffffe04027810 */ /* 0x001fcc0007ffe0ff */
[----:B------:R0:W1:Y:S02]  /*0680*/  F2I.FTZ.U32.TRUNC.NTZ R3, R2 ;  /* 0x0000000200037305 */ /* 0x000064000021f000 */
[----:B0-----:R-:W-:Y:S01]  /*0690*/  HFMA2 R2, -RZ, RZ, 0, 0 ;  /* 0x00000000ff027431 */ /* 0x001fe200000001ff */
[----:B-1----:R-:W-:-:S05]  /*06a0*/  IADD3 R7, PT, PT, RZ, -R3, RZ ;  /* 0x80000003ff077210 */ /* 0x002fca0007ffe0ff */
[----:B------:R-:W-:-:S04]  /*06b0*/  IMAD R7, R7, R16, RZ ;  /* 0x0000001007077224 */ /* 0x000fc800078e02ff */
[----:B------:R-:W-:Y:S01]  /*06c0*/  IMAD.HI.U32 R4, R3, R7, R2 ;  /* 0x0000000703047227 */ /* 0x000fe200078e0002 */
[----:B------:R-:W-:-:S05]  /*06d0*/  LEA R7, R19, UR4, 0x2 ;  /* 0x0000000413077c11 */ /* 0x000fca000f8e10ff */
[----:B------:R-:W-:-:S05]  /*06e0*/  IMAD.HI.U32 R9, R4, R5, RZ ;  /* 0x0000000504097227 */ /* 0x000fca00078e00ff */
[----:B------:R-:W-:-:S05]  /*06f0*/  IADD3 R2, PT, PT, -R9, RZ, RZ ;  /* 0x000000ff09027210 */ /* 0x000fca0007ffe1ff */
[----:B------:R-:W-:Y:S02]  /*0700*/  IMAD R5, R16, R2, R5 ;  /* 0x0000000210057224 */ /* 0x000fe400078e0205 */
[----:B------:R-:W0:Y:S03]  /*0710*/  LDC.64 R2, c[0x0][0x398] ;  /* 0x0000e600ff027b82 */ /* 0x000e260000000a00 */
[----:B------:R-:W-:-:S13]  /*0720*/  ISETP.GE.U32.AND P0, PT, R5, R16, PT ;  /* 0x000000100500720c */ /* 0x000fda0003f06070 */
[-C--:B------:R-:W-:Y:S02]  /*0730*/  @P0 IADD3 R5, PT, PT, R5, -R16.reuse, RZ ;  /* 0x8000001005050210 */ /* 0x080fe40007ffe0ff */
[----:B------:R-:W-:Y:S02]  /*0740*/  @P0 IADD3 R9, PT, PT, R9, 0x1, RZ ;  /* 0x0000000109090810 */ /* 0x000fe40007ffe0ff */
[----:B------:R-:W-:Y:S01]  /*0750*/  ISETP.GE.U32.AND P1, PT, R5, R16, PT ;  /* 0x000000100500720c */ /* 0x000fe20003f26070 */
[----:B0-----:R-:W-:-:S03]  /*0760*/  IMAD.WIDE.U32 R2, R19, 0x4, R2 ;  /* 0x0000000413027825 */ /* 0x001fc600078e0002 */
[----:B------:R-:W-:Y:S02]  /*0770*/  IADD3 R22, P0, PT, R2, 0x1000, RZ ;  /* 0x0000100002167810 */ /* 0x000fe40007f1e0ff */
[----:B------:R-:W-:-:S07]  /*0780*/  IADD3 R2, PT, PT, R0, R16, RZ ;  /* 0x0000001000027210 */ /* 0x000fce0007ffe0ff */
[----:B------:R-:W-:Y:S02]  /*0790*/  @P1 IADD3 R9, PT, PT, R9, 0x1, RZ ;  /* 0x0000000109091810 */ /* 0x000fe40007ffe0ff */
[----:B------:R-:W-:Y:S02]  /*07a0*/  @!P2 LOP3.LUT R9, RZ, R16, RZ, 0x33, !PT ;  /* 0x00000010ff09a212 */ /* 0x000fe400078e33ff */
[----:B------:R-:W-:Y:S02]  /*07b0*/  IADD3.X R23, PT, PT, RZ, R3, RZ, P0, !PT ;  /* 0x00000003ff177210 */ /* 0x000fe400007fe4ff */
[----:B------:R-:W-:Y:S02]  /*07c0*/  IADD3 R6, PT, PT, R6, R9, RZ ;  /* 0x0000000906067210 */ /* 0x000fe40007ffe0ff */
[----:B------:R-:W-:Y:S02]  /*07d0*/  IADD3 R3, PT, PT, R7, 0x1800, RZ ;  /* 0x0000180007037810 */ /* 0x000fe40007ffe0ff */
[----:B------:R-:W-:-:S02]  /*07e0*/  IADD3 R5, PT, PT, R6, 0x1, RZ ;  /* 0x0000000106057810 */ /* 0x000fc40007ffe0ff */
[----:B------:R-:W-:Y:S02]  /*07f0*/  LEA R3, R16, R3, 0x2 ;  /* 0x0000000310037211 */ /* 0x000fe400078e10ff */
[----:B------:R-:W-:-:S07]  /*0800*/  LOP3.LUT R5, R5, 0x3, RZ, 0xc0, !PT ;  /* 0x0000000305057812 */ /* 0x000fce00078ec0ff */
.L_x_20:
[----:B0-----:R-:W0:Y:S01]  /*0810*/  LDC.64 R12, c[0x0][0x388] ;  /* 0x0000e200ff0c7b82 */ /* 0x001e220000000a00 */
[----:B------:R-:W-:-:S07]  /*0820*/  LEA R9, R17, R18, 0x2 ;  /* 0x0000001211097211 */ /* 0x000fce00078e10ff */
[----:B-123--:R-:W1:Y:S01]  /*0830*/  LDC.64 R10, c[0x0][0x390] ;  /* 0x0000e400ff0a7b82 */ /* 0x00ee620000000a00 */
[----:B0-----:R-:W-:-:S06]  /*0840*/  IMAD.WIDE.U32 R12, R9, 0x4, R12 ;  /* 0x00000004090c7825 */ /* 0x001fcc00078e000c */
[----:B------:R-:W2:Y:S01]  /*0850*/  LDG.E R12, desc[UR6][R12.64] ;  /* 0x000000060c0c7981 */ /* 0x000ea2000c1e1900 */
[----:B-1----:R-:W-:Y:S01]  /*0860*/  IMAD.WIDE.U32 R10, R9, 0x4, R10 ;  /* 0x00000004090a7825 */ /* 0x002fe200078e000a */
[----:B--2---:R-:W-:-:S13]  /*0870*/  ISETP.NE.AND P0, PT, R12, -0x1, PT ;  /* 0xffffffff0c00780c */ /* 0x004fda0003f05270 */
[----:B-----5:R-:W-:Y:S05]  /*0880*/  @!P0 BRA `(.L_x_6) ;  /* 0x0000002c00608947 */ /* 0x020fea0003800000 */
[----:B------:R0:W5:Y:S01]  /*0890*/  LDG.E R4, desc[UR6][R10.64] ;  /* 0x000000060a047981 */ /* 0x000162000c1e1900 */
[----:B------:R-:W-:Y:S02]  /*08a0*/  HFMA2 R27, -RZ, RZ, 0, 0 ;  /* 0x00000000ff1b7431 */ /* 0x000fe400000001ff */
[----:B------:R-:W-:Y:S01]  /*08b0*/  IMAD.WIDE R8, R12, 0x40000, R22 ;  /* 0x000400000c087825 */ /* 0x000fe200078e0216 */
[----:B------:R-:W-:-:S07]  /*08c0*/  MOV R13, 0x20 ;  /* 0x00000020000d7802 */ /* 0x000fce0000000f00 */
.L_x_7:
[----:B------:R-:W-:Y:S02]  /*08d0*/  MOV R14, R8 ;  /* 0x00000008000e7202 */ /* 0x000fe40000000f00 */
[----:B------:R-:W-:-:S05]  /*08e0*/  MOV R15, R9 ;  /* 0x00000009000f7202 */ /* 0x000fca0000000f00 */
[----:B------:R-:W2:Y:S01]  /*08f0*/  LDG.E R20, desc[UR6][R14.64+-0x1000] ;  /* 0xfff000060e147981 */ /* 0x000ea2000c1e1900 */
[----:B------:R-:W1:Y:S01]  /*0900*/  S2UR UR5, SR_CgaCtaId ;  /* 0x00000000000579c3 */ /* 0x000e620000008800 */
[----:B------:R-:W-:Y:S02]  /*0910*/  UMOV UR4, 0x400 ;  /* 0x0000040000047882 */ /* 0x000fe40000000000 */
[----:B------:R-:W3:Y:S04]  /*0920*/  LDG.E R26, desc[UR6][R14.64+-0xe00] ;  /* 0xfff200060e1a7981 */ /* 0x000ee8000c1e1900 */
[----:B------:R-:W4:Y:S04]  /*0930*/  LDG.E R25, desc[UR6][R14.64+-0xc00] ;  /* 0xfff400060e197981 */ /* 0x000f28000c1e1900 */
[----:B------:R-:W4:Y:S04]  /*0940*/  LDG.E R24, desc[UR6][R14.64+-0xa00] ;  /* 0xfff600060e187981 */ /* 0x000f28000c1e1900 */
[----:B------:R-:W4:Y:S01]  /*0950*/  LDG.E R21, desc[UR6][R14.64+-0x800] ;  /* 0xfff800060e157981 */ /* 0x000f22000c1e1900 */
[----:B-1----:R-:W-:-:S09]  /*0960*/  ULEA UR4, UR5, UR4, 0x18 ;  /* 0x0000000405047291 */ /* 0x002fd2000f8ec0ff */
[----:B0-----:R-:W2:Y:S02]  /*0970*/  LDS.128 R8, [R13+UR4+-0x20] ;  /* 0xffffe0040d087984 */ /* 0x001ea40008000c00 */
[----:B--2---:R-:W-:Y:S02]  /*0980*/  FFMA R8, R8, R20, R27 ;  /* 0x0000001408087223 */ /* 0x004fe4000000001b */
[----:B------:R-:W2:Y:S02]  /*0990*/  LDG.E R20, desc[UR6][R14.64+-0x600] ;  /* 0xfffa00060e147981 */ /* 0x000ea4000c1e1900 */
[----:B---3--:R-:W-:Y:S02]  /*09a0*/  FFMA R9, R9, R26, R8 ;  /* 0x0000001a09097223 */ /* 0x008fe40000000008 */
[----:B------:R-:W3:Y:S02]  /*09b0*/  LDG.E R26, desc[UR6][R14.64+0x5e00] ;  /* 0x005e00060e1a7981 */ /* 0x000ee4000c1e1900 */
[----:B----4-:R-:W-:-:S02]  /*09c0*/  FFMA R10, R10, R25, R9 ;  /* 0x000000190a0a7223 */ /* 0x010fc40000000009 */
[----:B------:R-:W4:Y:S02]  /*09d0*/  LDG.E R25, desc[UR6][R14.64+-0x400] ;  /* 0xfffc00060e197981 */ /* 0x000f24000c1e1900 */
[----:B------:R-:W-:Y:S02]  /*09e0*/  FFMA R27, R11, R24, R10 ;  /* 0x000000180b1b7223 */ /* 0x000fe4000000000a */
[----:B------:R-:W3:Y:S04]  /*09f0*/  LDG.E R24, desc[UR6][R14.64+-0x200] ;  /* 0xfffe00060e187981 */ /* 0x000ee8000c1e1900 */
[----:B------:R-:W0:Y:S02]  /*0a00*/  LDS.128 R8, [R13+UR4+-0x10] ;  /* 0xfffff0040d087984 */ /* 0x000e240008000c00 */
[----:B0-----:R-:W-:-:S02]  /*0a10*/  FFMA R8, R8, R21, R27 ;  /* 0x0000001508087223 */ /* 0x001fc4000000001b */
[----:B------:R-:W3:Y:S02]  /*0a20*/  LDG.E R21, desc[UR6][R14.64] ;  /* 0x000000060e157981 */ /* 0x000ee4000c1e1900 */
[----:B--2---:R-:W-:Y:S02]  /*0a30*/  FFMA R9, R9, R20, R8 ;  /* 0x0000001409097223 */ /* 0x004fe40000000008 */
[----:B------:R-:W2:Y:S02]  /*0a40*/  LDG.E R20, desc[UR6][R14.64+0x200] ;  /* 0x000200060e147981 */ /* 0x000ea4000c1e1900 */
[----:B----4-:R-:W-:Y:S02]  /*0a50*/  FFMA R10, R10, R25, R9 ;  /* 0x000000190a0a7223 */ /* 0x010fe40000000009 */
[----:B------:R-:W4:Y:S02]  /*0a60*/  LDG.E R25, desc[UR6][R14.64+0x400] ;  /* 0x000400060e197981 */ /* 0x000f24000c1e1900 */
[----:B---3--:R-:W-:-:S02]  /*0a70*/  FFMA R27, R11, R24, R10 ;  /* 0x000000180b1b7223 */ /* 0x008fc4000000000a */
[----:B------:R-:W3:Y:S04]  /*0a80*/  LDG.E R24, desc[UR6][R14.64+0x600] ;  /* 0x000600060e187981 */ /* 0x000ee8000c1e1900 */
[----:B------:R-:W0:Y:S02]  /*0a90*/  LDS.128 R8, [R13+UR4] ;  /* 0x000000040d087984 */ /* 0x000e240008000c00 */
[----:B0-----:R-:W-:Y:S02]  /*0aa0*/  FFMA R8, R8, R21, R27 ;  /* 0x0000001508087223 */ /* 0x001fe4000000001b */
[----:B------:R-:W3:Y:S02]  /*0ab0*/  LDG.E R21, desc[UR6][R14.64+0x800] ;  /* 0x000800060e157981 */ /* 0x000ee4000c1e1900 */
[----:B--2---:R-:W-:-:S02]  /*0ac0*/  FFMA R9, R9, R20, R8 ;  /* 0x0000001409097223 */ /* 0x004fc40000000008 */
[----:B------:R-:W2:Y:S02]  /*0ad0*/  LDG.E R20, desc[UR6][R14.64+0xa00] ;  /* 0x000a00060e147981 */ /* 0x000ea4000c1e1900 */
[----:B----4-:R-:W-:Y:S02]  /*0ae0*/  FFMA R10, R10, R25, R9 ;  /* 0x000000190a0a7223 */ /* 0x010fe40000000009 */
[----:B------:R-:W4:Y:S02]  /*0af0*/  LDG.E R25, desc[UR6][R14.64+0xc00] ;  /* 0x000c00060e197981 */ /* 0x000f24000c1e1900 */
[----:B---3--:R-:W-:Y:S02]  /*0b00*/  FFMA R27, R11, R24, R10 ;  /* 0x000000180b1b7223 */ /* 0x008fe4000000000a */
[----:B------:R-:W3:Y:S04]  /*0b10*/  LDG.E R24, desc[UR6][R14.64+0xe00] ;  /* 0x000e00060e187981 */ /* 0x000ee8000c1e1900 */
[----:B------:R-:W0:Y:S02]  /*0b20*/  LDS.128 R8, [R13+UR4+0x10] ;  /* 0x000010040d087984 */ /* 0x000e240008000c00 */
        /* <DEDUP_REMOVED lines=8> */
[----:B------:R-:W0:Y:S02]  /*0bb0*/  LDS.128 R8, [R13+UR4+0x20] ;  /* 0x000020040d087984 */ /* 0x000e240008000c00 */
        /* <DEDUP_REMOVED lines=79> */
[----:B------:R-:W0:Y:S04]  /*10b0*/  LDS.128 R8, [R13+UR4+0xb0] ;  /* 0x0000b0040d087984 */ /* 0x000e280008000c00 */
[----:B------:R-:W3:Y:S01]  /*10c0*/  LDG.E R24, desc[UR6][R14.64+0x6200] ;  /* 0x006200060e187981 */ /* 0x000ee2000c1e1900 */
[----:B0-----:R-:W-:-:S03]  /*10d0*/  FFMA R8, R8, R21, R27 ;  /* 0x0000001508087223 */ /* 0x001fc6000000001b */
[----:B------:R-:W3:Y:S01]  /*10e0*/  LDG.E R21, desc[UR6][R14.64+0x6000] ;  /* 0x006000060e157981 */ /* 0x000ee2000c1e1900 */
[----:B--2---:R-:W-:-:S03]  /*10f0*/  FFMA R9, R9, R20, R8 ;  /* 0x0000001409097223 */ /* 0x004fc60000000008 */
[----:B------:R-:W2:Y:S01]  /*1100*/  LDG.E R20, desc[UR6][R14.64+0x6600] ;  /* 0x006600060e147981 */ /* 0x000ea2000c1e1900 */
[----:B----4-:R-:W-:-:S03]  /*1110*/  FFMA R10, R10, R25, R9 ;  /* 0x000000190a0a7223 */ /* 0x010fc60000000009 */
[----:B------:R-:W4:Y:S01]  /*1120*/  LDG.E R25, desc[UR6][R14.64+0x6400] ;  /* 0x006400060e197981 */ /* 0x000f22000c1e1900 */
[----:B------:R-:W-:-:S03]  /*1130*/  FFMA R27, R11, R26, R10 ;  /* 0x0000001a0b1b7223 */ /* 0x000fc6000000000a */
[----:B------:R-:W3:Y:S04]  /*1140*/  LDS.128 R8, [R13+UR4+0xc0] ;  /* 0x0000c0040d087984 */ /* 0x000ee80008000c00 */
[----:B------:R-:W2:Y:S01]  /*1150*/  LDG.E R26, desc[UR6][R14.64+0x6e00] ;  /* 0x006e00060e1a7981 */ /* 0x000ea2000c1e1900 */
[----:B---3--:R-:W-:-:S03]  /*1160*/  FFMA R8, R8, R21, R27 ;  /* 0x0000001508087223 */ /* 0x008fc6000000001b */
[----:B------:R-:W3:Y:S01]  /*1170*/  LDG.E R21, desc[UR6][R14.64+0x6800] ;  /* 0x006800060e157981 */ /* 0x000ee2000c1e1900 */
[----:B------:R-:W-:-:S03]  /*1180*/  FFMA R9, R9, R24, R8 ;  /* 0x0000001809097223 */ /* 0x000fc60000000008 */
[----:B------:R-:W3:Y:S04]  /*1190*/  LDG.E R24, desc[UR6][R14.64+0x6a00] ;  /* 0x006a00060e187981 */ /* 0x000ee8000c1e1900 */
[----:B------:R-:W3:Y:S01]  /*11a0*/  LDG.E R27, desc[UR6][R14.64+0x6c00] ;  /* 0x006c00060e1b7981 */ /* 0x000ee2000c1e1900 */
[----:B----4-:R-:W-:-:S04]  /*11b0*/  FFMA R10, R10, R25, R9 ;  /* 0x000000190a0a7223 */ /* 0x010fc80000000009 */
[----:B--2---:R-:W-:Y:S02]  /*11c0*/  FFMA R25, R11, R20, R10 ;  /* 0x000000140b197223 */ /* 0x004fe4000000000a */
[----:B------:R0:W3:Y:S02]  /*11d0*/  LDS.128 R8, [R13+UR4+0xd0] ;  /* 0x0000d0040d087984 */ /* 0x0000e40008000c00 */
[----:B0-----:R-:W-:-:S04]  /*11e0*/  IADD3 R13, PT, PT, R13, 0x100, RZ ;  /* 0x000001000d0d7810 */ /* 0x001fc80007ffe0ff */
[----:B------:R-:W-:Y:S01]  /*11f0*/  ISETP.NE.AND P0, PT, R13, 0x820, PT ;  /* 0x000008200d00780c */ /* 0x000fe20003f05270 */
[----:B---3--:R-:W-:-:S04]  /*1200*/  FFMA R8, R8, R21, R25 ;  /* 0x0000001508087223 */ /* 0x008fc80000000019 */
[----:B------:R-:W-:Y:S01]  /*1210*/  FFMA R9, R9, R24, R8 ;  /* 0x0000001809097223 */ /* 0x000fe20000000008 */
[----:B------:R-:W-:-:S03]  /*1220*/  IADD3 R8, P1, PT, R14, 0x8000, RZ ;  /* 0x000080000e087810 */ /* 0x000fc60007f3e0ff */
[----:B------:R-:W-:Y:S01]  /*1230*/  FFMA R10, R10, R27, R9 ;  /* 0x0000001b0a0a7223 */ /* 0x000fe20000000009 */
[----:B------:R-:W-:-:S03]  /*1240*/  IADD3.X R9, PT, PT, RZ, R15, RZ, P1, !PT ;  /* 0x0000000fff097210 */ /* 0x000fc60000ffe4ff */
[----:B------:R-:W-:Y:S01]  /*1250*/  FFMA R27, R11, R26, R10 ;  /* 0x0000001a0b1b7223 */ /* 0x000fe2000000000a */
[----:B------:R-:W-:Y:S06]  /*1260*/  @P0 BRA `(.L_x_7) ;  /* 0xfffffff400980947 */ /* 0x000fec000383ffff */
[----:B------:R-:W0:Y:S01]  /*1270*/  LDC.64 R20, c[0x0][0x3a0] ;  /* 0x0000e800ff147b82 */ /* 0x000e220000000a00 */
[----:B------:R1:W-:Y:S01]  /*1280*/  STS [R7+0x1800], R27 ;  /* 0x0018001b07007388 */ /* 0x0003e20000000800 */
[----:B------:R-:W-:Y:S01]  /*1290*/  HFMA2 R29, -RZ, RZ, 0, 0 ;  /* 0x00000000ff1d7431 */ /* 0x000fe200000001ff */
[----:B------:R-:W-:Y:S01]  /*12a0*/  MOV R14, RZ ;  /* 0x000000ff000e7202 */ /* 0x000fe20000000f00 */
[----:B01----:R-:W-:-:S07]  /*12b0*/  IMAD.WIDE R20, R12, 0x40000, R20 ;  /* 0x000400000c147825 */ /* 0x003fce00078e0214 */
.L_x_8:
[----:B------:R-:W-:-:S05]  /*12c0*/  LEA R15, R14, R19, 0x7 ;  /* 0x000000130e0f7211 */ /* 0x000fca00078e38ff */
[----:B------:R-:W-:-:S05]  /*12d0*/  IMAD.WIDE.U32 R26, R15, 0x4, R20 ;  /* 0x000000040f1a7825 */ /* 0x000fca00078e0014 */
[----:B------:R-:W2:Y:S01]  /*12e0*/  LDG.E R24, desc[UR6][R26.64] ;  /* 0x000000061a187981 */ /* 0x000ea2000c1e1900 */
[----:B------:R-:W-:-:S03]  /*12f0*/  LEA R13, R14, UR4, 0x2 ;  /* 0x000000040e0d7c11 */ /* 0x000fc6000f8e10ff */
[----:B------:R-:W3:Y:S04]  /*1300*/  LDG.E R28, desc[UR6][R26.64+0x200] ;  /* 0x000200061a1c7981 */ /* 0x000ee8000c1e1900 */
[----:B------:R-:W2:Y:S04]  /*1310*/  LDS.128 R8, [R13] ;  /* 0x000000000d087984 */ /* 0x000ea80000000c00 */
[----:B------:R-:W4:Y:S01]  /*1320*/  LDG.E R25, desc[UR6][R26.64+0x800] ;  /* 0x000800061a197981 */ /* 0x000f22000c1e1900 */
[----:B--2---:R-:W-:-:S03]  /*1330*/  FFMA R24, R8, R24, R29 ;  /* 0x0000001808187223 */ /* 0x004fc6000000001d */
[----:B------:R-:W2:Y:S04]  /*1340*/  LDG.E R29, desc[UR6][R26.64+0x400] ;  /* 0x000400061a1d7981 */ /* 0x000ea8000c1e1900 */
[----:B------:R-:W4:Y:S01]  /*1350*/  LDG.E R8, desc[UR6][R26.64+0x600] ;  /* 0x000600061a087981 */ /* 0x000f22000c1e1900 */
[----:B---3--:R-:W-:-:S03]  /*1360*/  FFMA R9, R9, R28, R24 ;  /* 0x0000001c09097223 */ /* 0x008fc60000000018 */
[----:B------:R-:W3:Y:S01]  /*1370*/  LDG.E R28, desc[UR6][R26.64+0xa00] ;  /* 0x000a00061a1c7981 */ /* 0x000ee2000c1e1900 */
[----:B--2---:R-:W-:-:S04]  /*1380*/  FFMA R10, R10, R29, R9 ;  /* 0x0000001d0a0a7223 */ /* 0x004fc80000000009 */
[----:B----4-:R-:W-:Y:S02]  /*1390*/  FFMA R29, R11, R8, R10 ;  /* 0x000000080b1d7223 */ /* 0x010fe4000000000a */
[----:B------:R-:W0:Y:S02]  /*13a0*/  LDS.128 R8, [R13+0x10] ;  /* 0x000010000d087984 */ /* 0x000e240000000c00 */
[----:B0-----:R-:W-:Y:S02]  /*13b0*/  FFMA R24, R8, R25, R29 ;  /* 0x0000001908187223 */ /* 0x001fe4000000001d */
[----:B------:R-:W2:Y:S04]  /*13c0*/  LDG.E R29, desc[UR6][R26.64+0xc00] ;  /* 0x000c00061a1d7981 */ /* 0x000ea8000c1e1900 */
[----:B------:R-:W4:Y:S04]  /*13d0*/  LDG.E R8, desc[UR6][R26.64+0xe00] ;  /* 0x000e00061a087981 */ /* 0x000f28000c1e1900 */
        /* <DEDUP_REMOVED lines=11> */
[----:B------:R-:W3:Y:S04]  /*1490*/  LDG.E R24, desc[UR6][R26.64+0x1a00] ;  /* 0x001a00061a187981 */ /* 0x000ee8000c1e1900 */
[----:B------:R-:W3:Y:S01]  /*14a0*/  LDG.E R28, desc[UR6][R26.64+0x1e00] ;  /* 0x001e00061a1c7981 */ /* 0x000ee2000c1e1900 */
[----:B--2---:R-:W-:-:S04]  /*14b0*/  FFMA R10, R10, R29, R9 ;  /* 0x0000001d0a0a7223 */ /* 0x004fc80000000009 */
[----:B----4-:R-:W-:Y:S02]  /*14c0*/  FFMA R29, R11, R8, R10 ;  /* 0x000000080b1d7223 */ /* 0x010fe4000000000a */
[----:B------:R-:W0:Y:S02]  /*14d0*/  LDS.128 R8, [R13+0x30] ;  /* 0x000030000d087984 */ /* 0x000e240000000c00 */
[----:B0-----:R-:W-:-:S04]  /*14e0*/  FFMA R8, R8, R25, R29 ;  /* 0x0000001908087223 */ /* 0x001fc8000000001d */
[----:B---3--:R-:W-:Y:S02]  /*14f0*/  FFMA R9, R9, R24, R8 ;  /* 0x0000001809097223 */ /* 0x008fe40000000008 */
[----:B------:R-:W2:Y:S01]  /*1500*/  LDG.E R8, desc[UR6][R26.64+0x1c00] ;  /* 0x001c00061a087981 */ /* 0x000ea2000c1e1900 */
[----:B------:R-:W-:-:S05]  /*1510*/  IADD3 R25, PT, PT, R15, 0x800, RZ ;  /* 0x000008000f197810 */ /* 0x000fca0007ffe0ff */
[----:B------:R-:W-:-:S05]  /*1520*/  IMAD.WIDE.U32 R24, R25, 0x4, R20 ;  /* 0x0000000419187825 */ /* 0x000fca00078e0014 */
[----:B------:R-:W3:Y:S04]  /*1530*/  LDG.E R29, desc[UR6][R24.64] ;  /* 0x00000006181d7981 */ /* 0x000ee8000c1e1900 */
[----:B------:R-:W4:Y:S04]  /*1540*/  LDG.E R26, desc[UR6][R24.64+0x200] ;  /* 0x00020006181a7981 */ /* 0x000f28000c1e1900 */
[----:B------:R-:W4:Y:S01]  /*1550*/  LDG.E R27, desc[UR6][R24.64+0x800] ;  /* 0x00080006181b7981 */ /* 0x000f22000c1e1900 */
[----:B--2---:R-:W-:-:S04]  /*1560*/  FFMA R8, R10, R8, R9 ;  /* 0x000000080a087223 */ /* 0x004fc80000000009 */
[----:B------:R-:W-:Y:S02]  /*1570*/  FFMA R28, R11, R28, R8 ;  /* 0x0000001c0b1c7223 */ /* 0x000fe40000000008 */
[----:B------:R-:W3:Y:S02]  /*1580*/  LDS.128 R8, [R13+0x40] ;  /* 0x000040000d087984 */ /* 0x000ee40000000c00 */
[----:B---3--:R-:W-:Y:S02]  /*1590*/  FFMA R28, R8, R29, R28 ;  /* 0x0000001d081c7223 */ /* 0x008fe4000000001c */
[----:B------:R-:W2:Y:S04]  /*15a0*/  LDG.E R29, desc[UR6][R24.64+0x400] ;  /* 0x00040006181d7981 */ /* 0x000ea8000c1e1900 */
[----:B------:R-:W3:Y:S01]  /*15b0*/  LDG.E R8, desc[UR6][R24.64+0x600] ;  /* 0x0006000618087981 */ /* 0x000ee2000c1e1900 */
[----:B----4-:R-:W-:-:S03]  /*15c0*/  FFMA R9, R9, R26, R28 ;  /* 0x0000001a09097223 */ /* 0x010fc6000000001c */
[----:B------:R-:W4:Y:S01]  /*15d0*/  LDG.E R28, desc[UR6][R24.64+0xa00] ;  /* 0x000a0006181c7981 */ /* 0x000f22000c1e1900 */
[----:B--2---:R-:W-:-:S04]  /*15e0*/  FFMA R10, R10, R29, R9 ;  /* 0x0000001d0a0a7223 */ /* 0x004fc80000000009 */
[----:B---3--:R-:W-:Y:S02]  /*15f0*/  FFMA R29, R11, R8, R10 ;  /* 0x000000080b1d7223 */ /* 0x008fe4000000000a */
[----:B------:R-:W0:Y:S02]  /*1600*/  LDS.128 R8, [R13+0x50] ;  /* 0x000050000d087984 */ /* 0x000e240000000c00 */
[----:B0-----:R-:W-:Y:S02]  /*1610*/  FFMA R26, R8, R27, R29 ;  /* 0x0000001b081a7223 */ /* 0x001fe4000000001d */
[----:B------:R-:W2:Y:S04]  /*1620*/  LDG.E R29, desc[UR6][R24.64+0xc00] ;  /* 0x000c0006181d7981 */ /* 0x000ea8000c1e1900 */
[----:B------:R-:W3:Y:S04]  /*1630*/  LDG.E R8, desc[UR6][R24.64+0xe00] ;  /* 0x000e000618087981 */ /* 0x000ee8000c1e1900 */
        /* <DEDUP_REMOVED lines=15> */
[----:B0-----:R-:W-:-:S04]  /*1730*/  FFMA R8, R8, R27, R29 ;  /* 0x0000001b08087223 */ /* 0x001fc8000000001d */
[----:B----4-:R-:W-:Y:S02]  /*1740*/  FFMA R9, R9, R26, R8 ;  /* 0x0000001a09097223 */ /* 0x010fe40000000008 */
[----:B------:R-:W2:Y:S04]  /*1750*/  LDG.E R8, desc[UR6][R24.64+0x1c00] ;  /* 0x001c000618087981 */ /* 0x000ea8000c1e1900 */
[----:B------:R-:W3:Y:S01]  /*1760*/  LDG.E R26, desc[UR6][R24.64+0x1e00] ;  /* 0x001e0006181a7981 */ /* 0x000ee2000c1e1900 */
[----:B------:R-:W-:-:S05]  /*1770*/  IADD3 R29, PT, PT, R15, 0x1000, RZ ;  /* 0x000010000f1d7810 */ /* 0x000fca0007ffe0ff */
[----:B------:R-:W-:-:S05]  /*1780*/  IMAD.WIDE.U32 R28, R29, 0x4, R20 ;  /* 0x000000041d1c7825 */ /* 0x000fca00078e0014 */
[----:B------:R-:W4:Y:S04]  /*1790*/  LDG.E R27, desc[UR6][R28.64] ;  /* 0x000000061c1b7981 */ /* 0x000f28000c1e1900 */
[----:B------:R-:W4:Y:S04]  /*17a0*/  LDG.E R24, desc[UR6][R28.64+0x200] ;  /* 0x000200061c187981 */ /* 0x000f28000c1e1900 */
[----:B------:R-:W4:Y:S01]  /*17b0*/  LDG.E R25, desc[UR6][R28.64+0x800] ;  /* 0x000800061c197981 */ /* 0x000f22000c1e1900 */
[----:B--2---:R-:W-:-:S04]  /*17c0*/  FFMA R8, R10, R8, R9 ;  /* 0x000000080a087223 */ /* 0x004fc80000000009 */
[----:B---3--:R-:W-:Y:S02]  /*17d0*/  FFMA R26, R11, R26, R8 ;  /* 0x0000001a0b1a7223 */ /* 0x008fe40000000008 */
[----:B------:R-:W4:Y:S02]  /*17e0*/  LDS.128 R8, [R13+0x80] ;  /* 0x000080000d087984 */ /* 0x000f240000000c00 */
[----:B----4-:R-:W-:Y:S02]  /*17f0*/  FFMA R26, R8, R27, R26 ;  /* 0x0000001b081a7223 */ /* 0x010fe4000000001a */
[----:B------:R-:W2:Y:S04]  /*1800*/  LDG.E R27, desc[UR6][R28.64+0x400] ;  /* 0x000400061c1b7981 */ /* 0x000ea8000c1e1900 */
[----:B------:R-:W3:Y:S01]  /*1810*/  LDG.E R8, desc[UR6][R28.64+0x600] ;  /* 0x000600061c087981 */ /* 0x000ee2000c1e1900 */
[----:B------:R-:W-:-:S03]  /*1820*/  FFMA R9, R9, R24, R26 ;  /* 0x0000001809097223 */ /* 0x000fc6000000001a */
        /* <DEDUP_REMOVED lines=24> */
[----:B------:R-:W3:Y:S01]  /*19b0*/  LDG.E R28, desc[UR6][R28.64+0x1e00] ;  /* 0x001e00061c1c7981 */ /* 0x000ee2000c1e1900 */
[----:B------:R-:W-:-:S05]  /*19c0*/  IADD3 R25, PT, PT, R15, 0x1800, RZ ;  /* 0x000018000f197810 */ /* 0x000fca0007ffe0ff */
[----:B------:R-:W-:-:S05]  /*19d0*/  IMAD.WIDE.U32 R24, R25, 0x4, R20 ;  /* 0x0000000419187825 */ /* 0x000fca00078e0014 */
[----:B------:R-:W3:Y:S01]  /*19e0*/  LDG.E R15, desc[UR6][R24.64] ;  /* 0x00000006180f7981 */ /* 0x000ee2000c1e1900 */
[----:B----4-:R-:W-:-:S03]  /*19f0*/  FFMA R9, R9, R26, R8 ;  /* 0x0000001a09097223 */ /* 0x010fc60000000008 */
[----:B------:R-:W4:Y:S01]  /*1a00*/  LDG.E R29, desc[UR6][R24.64+0x1e00] ;  /* 0x001e0006181d7981 */ /* 0x000f22000c1e1900 */
[----:B--2---:R-:W-:-:S04]  /*1a10*/  FFMA R10, R10, R27, R9 ;  /* 0x0000001b0a0a7223 */ /* 0x004fc80000000009 */
[----:B---3--:R-:W-:Y:S02]  /*1a20*/  FFMA R27, R11, R28, R10 ;  /* 0x0000001c0b1b7223 */ /* 0x008fe4000000000a */
[----:B------:R-:W0:Y:S04]  /*1a30*/  LDS.128 R8, [R13+0xc0] ;  /* 0x0000c0000d087984 */ /* 0x000e280000000c00 */
[----:B------:R-:W2:Y:S01]  /*1a40*/  LDG.E R28, desc[UR6][R24.64+0x400] ;  /* 0x00040006181c7981 */ /* 0x000ea2000c1e1900 */
[----:B0-----:R-:W-:-:S03]  /*1a50*/  FFMA R26, R8, R15, R27 ;  /* 0x0000000f081a7223 */ /* 0x001fc6000000001b */
[----:B------:R-:W3:Y:S04]  /*1a60*/  LDG.E R27, desc[UR6][R24.64+0x200] ;  /* 0x00020006181b7981 */ /* 0x000ee8000c1e1900 */
[----:B------:R-:W4:Y:S04]  /*1a70*/  LDG.E R8, desc[UR6][R24.64+0x600] ;  /* 0x0006000618087981 */ /* 0x000f28000c1e1900 */
[----:B------:R-:W4:Y:S01]  /*1a80*/  LDG.E R15, desc[UR6][R24.64+0x800] ;  /* 0x00080006180f7981 */ /* 0x000f22000c1e1900 */
[----:B---3--:R-:W-:-:S04]  /*1a90*/  FFMA R9, R9, R27, R26 ;  /* 0x0000001b09097223 */ /* 0x008fc8000000001a */
[----:B--2---:R-:W-:Y:S02]  /*1aa0*/  FFMA R10, R10, R28, R9 ;  /* 0x0000001c0a0a7223 */ /* 0x004fe40000000009 */
[----:B------:R-:W2:Y:S02]  /*1ab0*/  LDG.E R28, desc[UR6][R24.64+0xc00] ;  /* 0x000c0006181c7981 */ /* 0x000ea4000c1e1900 */
[----:B----4-:R-:W-:Y:S02]  /*1ac0*/  FFMA R27, R11, R8, R10 ;  /* 0x000000080b1b7223 */ /* 0x010fe4000000000a */
[----:B------:R-:W0:Y:S02]  /*1ad0*/  LDS.128 R8, [R13+0xd0] ;  /* 0x0000d0000d087984 */ /* 0x000e240000000c00 */
[----:B0-----:R-:W-:Y:S02]  /*1ae0*/  FFMA R26, R8, R15, R27 ;  /* 0x0000000f081a7223 */ /* 0x001fe4000000001b */
        /* <DEDUP_REMOVED lines=18> */
[----:B------:R-:W2:Y:S01]  /*1c10*/  LDG.E R15, desc[UR6][R24.64+0x1c00] ;  /* 0x001c0006180f7981 */ /* 0x000ea2000c1e1900 */
[----:B------:R-:W-:-:S04]  /*1c20*/  IADD3 R14, PT, PT, R14, 0x40, RZ ;  /* 0x000000400e0e7810 */ /* 0x000fc80007ffe0ff */
[----:B------:R-:W-:Y:S01]  /*1c30*/  ISETP.NE.AND P0, PT, R14, 0x200, PT ;  /* 0x000002000e00780c */ /* 0x000fe20003f05270 */
[----:B---3--:R-:W-:-:S04]  /*1c40*/  FFMA R9, R9, R26, R8 ;  /* 0x0000001a09097223 */ /* 0x008fc80000000008 */
[----:B--2---:R-:W-:-:S04]  /*1c50*/  FFMA R10, R10, R15, R9 ;  /* 0x0000000f0a0a7223 */ /* 0x004fc80000000009 */
[----:B------:R-:W-:-:S04]  /*1c60*/  FFMA R29, R11, R29, R10 ;  /* 0x0000001d0b1d7223 */ /* 0x000fc8000000000a */
[----:B------:R-:W-:Y:S05]  /*1c70*/  @P0 BRA `(.L_x_8) ;  /* 0xfffffff400900947 */ /* 0x000fea000383ffff */
[----:B------:R-:W-:Y:S01]  /*1c80*/  STS [R7+0x1a00], R29 ;  /* 0x001a001d07007388 */ /* 0x000fe20000000800 */
[----:B------:R-:W-:Y:S01]  /*1c90*/  HFMA2 R9, -RZ, RZ, 0.96630859375, -0.0022525787353515625 ;  /* 0x3bbb989dff097431 */ /* 0x000fe200000001ff */
[----:B------:R-:W-:Y:S01]  /*1ca0*/  MOV R11, 0x437c0000 ;  /* 0x437c0000000b7802 */ /* 0x000fe20000000f00 */
[----:B------:R-:W-:Y:S01]  /*1cb0*/  BSSY.RECONVERGENT B0, `(.L_x_9) ;  /* 0x0000019000007945 */ /* 0x000fe20003800200 */
[----:B------:R-:W-:Y:S01]  /*1cc0*/  BAR.SYNC.DEFER_BLOCKING 0x0 ;  /* 0x0000000000007b1d */ /* 0x000fe20000010000 */
[----:B------:R-:W-:-:S05]  /*1cd0*/  ISETP.GT.U32.AND P3, PT, R19, 0x1ff, PT ;  /* 0x000001ff1300780c */ /* 0x000fca0003f64070 */
[----:B------:R-:W0:Y:S02]  /*1ce0*/  LDS R10, [R7+0x1800] ;  /* 0x00180000070a7984 */ /* 0x000e240000000800 */
[----:B0-----:R-:W-:-:S04]  /*1cf0*/  FFMA.SAT R8, R10, -R9, 0.5 ;  /* 0x3f0000000a087423 */ /* 0x001fc80000002809 */
[----:B------:R-:W-:Y:S02]  /*1d00*/  FFMA.RM R8, R8, R11, 12582913 ;  /* 0x4b40000108087423 */ /* 0x000fe4000000400b */
[----:B------:R0:W1:Y:S02]  /*1d10*/  LDS R11, [R7+0x1a00] ;  /* 0x001a0000070b7984 */ /* 0x0000640000000800 */
[C---:B------:R-:W-:Y:S01]  /*1d20*/  FADD R9, R8.reuse, -12583039 ;  /* 0xcb40007f08097421 */ /* 0x040fe20000000000 */
[----:B------:R-:W-:-:S03]  /*1d30*/  SHF.L.U32 R8, R8, 0x17, RZ ;  /* 0x0000001708087819 */ /* 0x000fc600000006ff */
[----:B------:R-:W-:-:S04]  /*1d40*/  FFMA R9, R10, -1.4426950216293334961, -R9 ;  /* 0xbfb8aa3b0a097823 */ /* 0x000fc80000000809 */
[----:B------:R-:W-:-:S06]  /*1d50*/  FFMA R9, R10, -1.925963033500011079e-08, R9 ;  /* 0xb2a570600a097823 */ /* 0x000fcc0000000009 */
[----:B------:R-:W2:Y:S02]  /*1d60*/  MUFU.EX2 R9, R9 ;  /* 0x0000000900097308 */ /* 0x000ea40000000800 */
[----:B--2---:R-:W-:-:S05]  /*1d70*/  FFMA R14, R8, R9, 1 ;  /* 0x3f800000080e7423 */ /* 0x004fca0000000009 */
[----:B------:R-:W-:-:S04]  /*1d80*/  IADD3 R8, PT, PT, R14, 0x1800000, RZ ;  /* 0x018000000e087810 */ /* 0x000fc80007ffe0ff */
[----:B------:R-:W-:-:S04]  /*1d90*/  LOP3.LUT R8, R8, 0x7f800000, RZ, 0xc0, !PT ;  /* 0x7f80000008087812 */ /* 0x000fc800078ec0ff */
[----:B------:R-:W-:-:S13]  /*1da0*/  ISETP.GT.U32.AND P0, PT, R8, 0x1ffffff, PT ;  /* 0x01ffffff0800780c */ /* 0x000fda0003f04070 */
[----:B01----:R-:W-:Y:S05]  /*1db0*/  @P0 BRA `(.L_x_10) ;  /* 0x0000000000100947 */ /* 0x003fea0003800000 */
[----:B------:R-:W-:-:S07]  /*1dc0*/  MOV R13, 0x1de0 ;  /* 0x00001de0000d7802 */ /* 0x000fce0000000f00 */
[----:B-----5:R-:W-:Y:S05]  /*1dd0*/  CALL.REL.NOINC `($__internal_0_$__cuda_sm20_rcp_rn_f32_slowpath) ;  /* 0x0000001c00047944 */ /* 0x020fea0003c00000 */
[----:B------:R-:W-:Y:S01]  /*1de0*/  MOV R9, R14 ;  /* 0x0000000e00097202 */ /* 0x000fe20000000f00 */
[----:B------:R-:W-:Y:S06]  /*1df0*/  BRA `(.L_x_11) ;  /* 0x0000000000107947 */ /* 0x000fec0003800000 */
.L_x_10:
[----:B------:R-:W0:Y:S02]  /*1e00*/  MUFU.RCP R9, R14 ;  /* 0x0000000e00097308 */ /* 0x000e240000001000 */
[----:B0-----:R-:W-:-:S04]  /*1e10*/  FFMA R8, R14, R9, -1 ;  /* 0xbf8000000e087423 */ /* 0x001fc80000000009 */
[----:B------:R-:W-:-:S04]  /*1e20*/  FADD.FTZ R8, -R8, -RZ ;  /* 0x800000ff08087221 */ /* 0x000fc80000010100 */
[----:B------:R-:W-:-:S07]  /*1e30*/  FFMA R9, R9, R8, R9 ;  /* 0x0000000809097223 */ /* 0x000fce0000000009 */
.L_x_11:
[----:B------:R-:W-:Y:S05]  /*1e40*/  BSYNC.RECONVERGENT B0 ;  /* 0x0000000000007941 */ /* 0x000fea0003800200 */
.L_x_9:
[----:B------:R-:W-:Y:S01]  /*1e50*/  FMUL R10, R10, R9 ;  /* 0x000000090a0a7220 */ /* 0x000fe20000400000 */
[----:B------:R-:W-:Y:S03]  /*1e60*/  BSSY.RECONVERGENT B0, `(.L_x_12) ;  /* 0x000013f000007945 */ /* 0x000fe60003800200 */
[----:B------:R-:W-:-:S05]  /*1e70*/  FMUL R10, R11, R10 ;  /* 0x0000000a0b0a7220 */ /* 0x000fca0000400000 */
[----:B------:R0:W-:Y:S01]  /*1e80*/  STS [R7+0x1800], R10 ;  /* 0x0018000a07007388 */ /* 0x0001e20000000800 */
[----:B------:R-:W-:Y:S06]  /*1e90*/  BAR.SYNC.DEFER_BLOCKING 0x0 ;  /* 0x0000000000007b1d */ /* 0x000fec0000010000 */
[----:B------:R-:W-:Y:S05]  /*1ea0*/  @P3 BRA `(.L_x_13) ;  /* 0x0000001000e83947 */ /* 0x000fea0003800000 */
[----:B------:R-:W1:Y:S01]  /*1eb0*/  LDC.64 R24, c[0x0][0x3a8] ;  /* 0x0000ea00ff187b82 */ /* 0x000e620000000a00 */
[----:B------:R-:W-:Y:S01]  /*1ec0*/  MOV R21, R19 ;  /* 0x0000001300157202 */ /* 0x000fe20000000f00 */
[----:B-1----:R-:W-:-:S07]  /*1ed0*/  IMAD.WIDE R24, R12, 0x40000, R24 ;  /* 0x000400000c187825 */ /* 0x002fce00078e0218 */
.L_x_14:
[----:B------:R-:W-:-:S05]  /*1ee0*/  IMAD.WIDE.U32 R28, R21, 0x4, R24 ;  /* 0x00000004151c7825 */ /* 0x000fca00078e0018 */
[----:B------:R-:W2:Y:S01]  /*1ef0*/  LDG.E R13, desc[UR6][R28.64] ;  /* 0x000000061c0d7981 */ /* 0x000ea2000c1e1900 */
[----:B------:R-:W1:Y:S01]  /*1f00*/  S2UR UR5, SR_CgaCtaId ;  /* 0x00000000000579c3 */ /* 0x000e620000008800 */
[----:B------:R-:W-:Y:S02]  /*1f10*/  UMOV UR4, 0x400 ;  /* 0x0000040000047882 */ /* 0x000fe40000000000 */
[----:B------:R-:W3:Y:S04]  /*1f20*/  LDG.E R14, desc[UR6][R28.64+0x800] ;  /* 0x000800061c0e7981 */ /* 0x000ee8000c1e1900 */
[----:B------:R-:W4:Y:S04]  /*1f30*/  LDG.E R15, desc[UR6][R28.64+0x1000] ;  /* 0x001000061c0f7981 */ /* 0x000f28000c1e1900 */
[----:B------:R-:W4:Y:S01]  /*1f40*/  LDG.E R12, desc[UR6][R28.64+0x1800] ;  /* 0x001800061c0c7981 */ /* 0x000f22000c1e1900 */
[----:B------:R-:W-:-:S03]  /*1f50*/  IADD3 R26, PT, PT, R21, 0x2000, RZ ;  /* 0x00002000151a7810 */ /* 0x000fc60007ffe0ff */
[----:B------:R-:W4:Y:S01]  /*1f60*/  LDG.E R20, desc[UR6][R28.64+0x7800] ;  /* 0x007800061c147981 */ /* 0x000f22000c1e1900 */
[----:B-1----:R-:W-:-:S09]  /*1f70*/  ULEA UR4, UR5, UR4, 0x18 ;  /* 0x0000000405047291 */ /* 0x002fd2000f8ec0ff */
[----:B0-----:R-:W2:Y:S02]  /*1f80*/  LDS.128 R8, [UR4+0x1800] ;  /* 0x00180004ff087984 */ /* 0x001ea40008000c00 */
[----:B--2---:R-:W-:Y:S02]  /*1f90*/  FFMA R8, R8, R13, RZ ;  /* 0x0000000d08087223 */ /* 0x004fe400000000ff */
[----:B------:R-:W2:Y:S02]  /*1fa0*/  LDG.E R13, desc[UR6][R28.64+0x2000] ;  /* 0x002000061c0d7981 */ /* 0x000ea4000c1e1900 */
[----:B---3--:R-:W-:Y:S02]  /*1fb0*/  FFMA R9, R9, R14, R8 ;  /* 0x0000000e09097223 */ /* 0x008fe40000000008 */
[----:B------:R-:W3:Y:S02]  /*1fc0*/  LDG.E R14, desc[UR6][R28.64+0x2800] ;  /* 0x002800061c0e7981 */ /* 0x000ee4000c1e1900 */
[----:B----4-:R-:W-:-:S02]  /*1fd0*/  FFMA R10, R10, R15, R9 ;  /* 0x0000000f0a0a7223 */ /* 0x010fc40000000009 */
[----:B------:R-:W4:Y:S02]  /*1fe0*/  LDG.E R15, desc[UR6][R28.64+0x3000] ;  /* 0x003000061c0f7981 */ /* 0x000f24000c1e1900 */
[----:B------:R-:W-:Y:S02]  /*1ff0*/  FFMA R27, R11, R12, R10 ;  /* 0x0000000c0b1b7223 */ /* 0x000fe4000000000a */
[----:B------:R-:W2:Y:S02]  /*2000*/  LDS.128 R8, [UR4+0x1810] ;  /* 0x00181004ff087984 */ /* 0x000ea40008000c00 */
[----:B--2---:R-:W-:Y:S02]  /*2010*/  FFMA R12, R8, R13, R27 ;  /* 0x0000000d080c7223 */ /* 0x004fe4000000001b */
[----:B------:R-:W2:Y:S04]  /*2020*/  LDG.E R8, desc[UR6][R28.64+0x3800] ;  /* 0x003800061c087981 */ /* 0x000ea8000c1e1900 */
[----:B------:R-:W2:Y:S01]  /*2030*/  LDG.E R27, desc[UR6][R28.64+0x4000] ;  /* 0x004000061c1b7981 */ /* 0x000ea2000c1e1900 */
[----:B---3--:R-:W-:-:S04]  /*2040*/  FFMA R9, R9, R14, R12 ;  /* 0x0000000e09097223 */ /* 0x008fc8000000000c */
[----:B----4-:R-:W-:Y:S02]  /*2050*/  FFMA R10, R10, R15, R9 ;  /* 0x0000000f0a0a7223 */ /* 0x010fe40000000009 */
[----:B------:R-:W3:Y:S04]  /*2060*/  LDG.E R9, desc[UR6][R28.64+0x5000] ;  /* 0x005000061c097981 */ /* 0x000ee8000c1e1900 */
[----:B------:R-:W0:Y:S01]  /*2070*/  LDS.128 R12, [UR4+0x1820] ;  /* 0x00182004ff0c7984 */ /* 0x000e220008000c00 */
[----:B--2---:R-:W-:-:S03]  /*2080*/  FFMA R11, R11, R8, R10 ;  /* 0x000000080b0b7223 */ /* 0x004fc6000000000a */
[----:B------:R-:W2:Y:S04]  /*2090*/  LDG.E R8, desc[UR6][R28.64+0x4800] ;  /* 0x004800061c087981 */ /* 0x000ea8000c1e1900 */
[----:B------:R-:W4:Y:S01]  /*20a0*/  LDG.E R10, desc[UR6][R28.64+0x5800] ;  /* 0x005800061c0a7981 */ /* 0x000f22000c1e1900 */
[----:B0-----:R-:W-:-:S03]  /*20b0*/  FFMA R12, R12, R27, R11 ;  /* 0x0000001b0c0c7223 */ /* 0x001fc6000000000b */
[----:B------:R-:W4:Y:S01]  /*20c0*/  LDG.E R27, desc[UR6][R28.64+0x6000] ;  /* 0x006000061c1b7981 */ /* 0x000f22000c1e1900 */
[----:B--2---:R-:W-:-:S03]  /*20d0*/  FFMA R13, R13, R8, R12 ;  /* 0x000000080d0d7223 */ /* 0x004fc6000000000c */
[----:B------:R-:W2:Y:S01]  /*20e0*/  LDG.E R12, desc[UR6][R28.64+0x6800] ;  /* 0x006800061c0c7981 */ /* 0x000ea2000c1e1900 */
[----:B---3--:R-:W-:-:S03]  /*20f0*/  FFMA R14, R14, R9, R13 ;  /* 0x000000090e0e7223 */ /* 0x008fc6000000000d */
[----:B------:R-:W3:Y:S01]  /*2100*/  LDG.E R13, desc[UR6][R28.64+0x7000] ;  /* 0x007000061c0d7981 */ /* 0x000ee2000c1e1900 */
[----:B----4-:R-:W-:-:S03]  /*2110*/  FFMA R15, R15, R10, R14 ;  /* 0x0000000a0f0f7223 */ /* 0x010fc6000000000e */
[----:B------:R-:W0:Y:S02]  /*2120*/  LDS.128 R8, [UR4+0x1830] ;  /* 0x00183004ff087984 */ /* 0x000e240008000c00 */
[----:B0-----:R-:W-:Y:S01]  /*2130*/  FFMA R14, R8, R27, R15 ;  /* 0x0000001b080e7223 */ /* 0x001fe2000000000f */
[----:B------:R-:W-:-:S05]  /*2140*/  IMAD.WIDE.U32 R26, R26, 0x4, R24 ;  /* 0x000000041a1a7825 */ /* 0x000fca00078e0018 */
[----:B------:R-:W4:Y:S04]  /*2150*/  LDG.E R8, desc[UR6][R26.64] ;  /* 0x000000061a087981 */ /* 0x000f28000c1e1900 */
[----:B------:R-:W4:Y:S01]  /*2160*/  LDG.E R29, desc[UR6][R26.64+0x2000] ;  /* 0x002000061a1d7981 */ /* 0x000f22000c1e1900 */
[----:B--2---:R-:W-:-:S04]  /*2170*/  FFMA R9, R9, R12, R14 ;  /* 0x0000000c09097223 */ /* 0x004fc8000000000e */
[----:B---3--:R-:W-:Y:S02]  /*2180*/  FFMA R10, R10, R13, R9 ;  /* 0x0000000d0a0a7223 */ /* 0x008fe40000000009 */
[----:B------:R-:W4:Y:S02]  /*2190*/  LDS.128 R12, [UR4+0x1840] ;  /* 0x00184004ff0c7984 */ /* 0x000f240008000c00 */
[----:B------:R-:W-:Y:S02]  /*21a0*/  FFMA R11, R11, R20, R10 ;  /* 0x000000140b0b7223 */ /* 0x000fe4000000000a */
[----:B------:R-:W2:Y:S04]  /*21b0*/  LDG.E R10, desc[UR6][R26.64+0x800] ;  /* 0x000800061a0a7981 */ /* 0x000ea8000c1e1900 */
[----:B------:R-:W3:Y:S01]  /*21c0*/  LDG.E R9, desc[UR6][R26.64+0x1000] ;  /* 0x001000061a097981 */ /* 0x000ee2000c1e1900 */
[----:B------:R-:W-:-:S03]  /*21d0*/  IADD3 R28, PT, PT, R21, 0x4000, RZ ;  /* 0x00004000151c7810 */ /* 0x000fc60007ffe0ff */
[----:B------:R-:W3:Y:S01]  /*21e0*/  LDG.E R20, desc[UR6][R26.64+0x7800] ;  /* 0x007800061a147981 */ /* 0x000ee2000c1e1900 */
[----:B----4-:R-:W-:-:S03]  /*21f0*/  FFMA R8, R12, R8, R11 ;  /* 0x000000080c087223 */ /* 0x010fc6000000000b */
[----:B------:R-:W4:Y:S01]  /*2200*/  LDG.E R11, desc[UR6][R26.64+0x1800] ;  /* 0x001800061a0b7981 */ /* 0x000f22000c1e1900 */
[----:B--2---:R-:W-:-:S04]  /*2210*/  FFMA R13, R13, R10, R8 ;  /* 0x0000000a0d0d7223 */ /* 0x004fc80000000008 */
[----:B---3--:R-:W-:Y:S02]  /*2220*/  FFMA R14, R14, R9, R13 ;  /* 0x000000090e0e7223 */ /* 0x008fe4000000000d */
[----:B------:R-:W2:Y:S02]  /*2230*/  LDG.E R13, desc[UR6][R26.64+0x3000] ;  /* 0x003000061a0d7981 */ /* 0x000ea4000c1e1900 */
[----:B----4-:R-:W-:Y:S02]  /*2240*/  FFMA R15, R15, R11, R14 ;  /* 0x0000000b0f0f7223 */ /* 0x010fe4000000000e */
[----:B------:R-:W0:Y:S04]  /*2250*/  LDS.128 R8, [UR4+0x1850] ;  /* 0x00185004ff087984 */ /* 0x000e280008000c00 */
[----:B------:R-:W3:Y:S01]  /*2260*/  LDG.E R14, desc[UR6][R26.64+0x2800] ;  /* 0x002800061a0e7981 */ /* 0x000ee2000c1e1900 */
[----:B0-----:R-:W-:-:S03]  /*2270*/  FFMA R12, R8, R29, R15 ;  /* 0x0000001d080c7223 */ /* 0x001fc6000000000f */
[----:B------:R-:W4:Y:S04]  /*2280*/  LDG.E R8, desc[UR6][R26.64+0x3800] ;  /* 0x003800061a087981 */ /* 0x000f28000c1e1900 */
[----:B------:R-:W4:Y:S01]  /*2290*/  LDG.E R29, desc[UR6][R26.64+0x4000] ;  /* 0x004000061a1d7981 */ /* 0x000f22000c1e1900 */
[----:B---3--:R-:W-:-:S04]  /*22a0*/  FFMA R9, R9, R14, R12 ;  /* 0x0000000e09097223 */ /* 0x008fc8000000000c */
[----:B--2---:R-:W-:Y:S02]  /*22b0*/  FFMA R10, R10, R13, R9 ;  /* 0x0000000d0a0a7223 */ /* 0x004fe40000000009 */
[----:B------:R-:W2:Y:S04]  /*22c0*/  LDG.E R9, desc[UR6][R26.64+0x5000] ;  /* 0x005000061a097981 */ /* 0x000ea8000c1e1900 */
[----:B------:R-:W0:Y:S01]  /*22d0*/  LDS.128 R12, [UR4+0x1860] ;  /* 0x00186004ff0c7984 */ /* 0x000e220008000c00 */
[----:B----4-:R-:W-:-:S03]  /*22e0*/  FFMA R11, R11, R8, R10 ;  /* 0x000000080b0b7223 */ /* 0x010fc6000000000a */
[----:B------:R-:W3:Y:S04]  /*22f0*/  LDG.E R8, desc[UR6][R26.64+0x4800] ;  /* 0x004800061a087981 */ /* 0x000ee8000c1e1900 */
[----:B------:R-:W4:Y:S01]  /*2300*/  LDG.E R10, desc[UR6][R26.64+0x5800] ;  /* 0x005800061a0a7981 */ /* 0x000f22000c1e1900 */
[----:B0-----:R-:W-:-:S03]  /*2310*/  FFMA R12, R12, R29, R11 ;  /* 0x0000001d0c0c7223 */ /* 0x001fc6000000000b */
[----:B------:R-:W4:Y:S01]  /*2320*/  LDG.E R29, desc[UR6][R26.64+0x6000] ;  /* 0x006000061a1d7981 */ /* 0x000f22000c1e1900 */
[----:B---3--:R-:W-:-:S03]  /*2330*/  FFMA R13, R13, R8, R12 ;  /* 0x000000080d0d7223 */ /* 0x008fc6000000000c */
[----:B------:R-:W3:Y:S01]  /*2340*/  LDG.E R12, desc[UR6][R26.64+0x6800] ;  /* 0x006800061a0c7981 */ /* 0x000ee2000c1e1900 */
[----:B--2---:R-:W-:-:S03]  /*2350*/  FFMA R14, R14, R9, R13 ;  /* 0x000000090e0e7223 */ /* 0x004fc6000000000d */
[----:B------:R-:W2:Y:S01]  /*2360*/  LDG.E R13, desc[UR6][R26.64+0x7000] ;  /* 0x007000061a0d7981 */ /* 0x000ea2000c1e1900 */
[----:B----4-:R-:W-:-:S03]  /*2370*/  FFMA R15, R15, R10, R14 ;  /* 0x0000000a0f0f7223 */ /* 0x010fc6000000000e */
[----:B------:R-:W0:Y:S02]  /*2380*/  LDS.128 R8, [UR4+0x1870] ;  /* 0x00187004ff087984 */ /* 0x000e240008000c00 */
[----:B0-----:R-:W-:Y:S01]  /*2390*/  FFMA R14, R8, R29, R15 ;  /* 0x0000001d080e7223 */ /* 0x001fe2000000000f */
[----:B------:R-:W-:-:S05]  /*23a0*/  IMAD.WIDE.U32 R28, R28, 0x4, R24 ;  /* 0x000000041c1c7825 */ /* 0x000fca00078e0018 */
[----:B------:R-:W4:Y:S04]  /*23b0*/  LDG.E R8, desc[UR6][R28.64] ;  /* 0x000000061c087981 */ /* 0x000f28000c1e1900 */
[----:B------:R-:W4:Y:S01]  /*23c0*/  LDG.E R27, desc[UR6][R28.64+0x2000] ;  /* 0x002000061c1b7981 */ /* 0x000f22000c1e1900 */
[----:B---3--:R-:W-:-:S04]  /*23d0*/  FFMA R9, R9, R12, R14 ;  /* 0x0000000c09097223 */ /* 0x008fc8000000000e */
[----:B--2---:R-:W-:Y:S02]  /*23e0*/  FFMA R10, R10, R13, R9 ;  /* 0x0000000d0a0a7223 */ /* 0x004fe40000000009 */
        /* <DEDUP_REMOVED lines=117> */
[----:B------:R-:W3:Y:S04]  /*2b40*/  LDG.E R9, desc[UR6][R26.64+0x1000] ;  /* 0x001000061a097981 */ /* 0x000ee8000c1e1900 */
        /* <DEDUP_REMOVED lines=21> */
[----:B---3--:R-:W-:-:S04]  /*2ca0*/  FFMA R13, R13, R8, R12 ;  /* 0x000000080d0d7223 */ /* 0x008fc8000000000c */
[----:B--2---:R-:W-:Y:S02]  /*2cb0*/  FFMA R8, R14, R9, R13 ;  /* 0x000000090e087223 */ /* 0x004fe4000000000d */
[----:B------:R-:W2:Y:S02]  /*2cc0*/  LDG.E R14, desc[UR6][R26.64+0x6800] ;  /* 0x006800061a0e7981 */ /* 0x000ea4000c1e1900 */
[----:B----4-:R-:W-:Y:S02]  /*2cd0*/  FFMA R13, R15, R10, R8 ;  /* 0x0000000a0f0d7223 */ /* 0x010fe40000000008 */
[----:B------:R-:W3:Y:S04]  /*2ce0*/  LDG.E R15, desc[UR6][R26.64+0x7000] ;  /* 0x007000061a0f7981 */ /* 0x000ee8000c1e1900 */
[----:B------:R-:W0:Y:S01]  /*2cf0*/  LDS.128 R8, [UR4+0x1970] ;  /* 0x00197004ff087984 */ /* 0x000e220008000c00 */
[----:B------:R-:W-:Y:S01]  /*2d00*/  IADD3 R12, PT, PT, R21, 0xc000, RZ ;  /* 0x0000c000150c7810 */ /* 0x000fe20007ffe0ff */
[----:B0-----:R-:W-:-:S04]  /*2d10*/  FFMA R8, R8, R29, R13 ;  /* 0x0000001d08087223 */ /* 0x001fc8000000000d */
[----:B------:R-:W-:-:S05]  /*2d20*/  IMAD.WIDE.U32 R12, R12, 0x4, R24 ;  /* 0x000000040c0c7825 */ /* 0x000fca00078e0018 */
[----:B------:R-:W4:Y:S04]  /*2d30*/  LDG.E R29, desc[UR6][R12.64] ;  /* 0x000000060c1d7981 */ /* 0x000f28000c1e1900 */
[----:B------:R-:W4:Y:S04]  /*2d40*/  LDG.E R26, desc[UR6][R12.64+0x1800] ;  /* 0x001800060c1a7981 */ /* 0x000f28000c1e1900 */
[----:B------:R-:W4:Y:S01]  /*2d50*/  LDG.E R27, desc[UR6][R12.64+0x3000] ;  /* 0x003000060c1b7981 */ /* 0x000f22000c1e1900 */
[----:B--2---:R-:W-:-:S03]  /*2d60*/  FFMA R9, R9, R14, R8 ;  /* 0x0000000e09097223 */ /* 0x004fc60000000008 */
[----:B------:R-:W2:Y:S01]  /*2d70*/  LDG.E R14, desc[UR6][R12.64+0x800] ;  /* 0x000800060c0e7981 */ /* 0x000ea2000c1e1900 */
[----:B---3--:R-:W-:-:S04]  /*2d80*/  FFMA R10, R10, R15, R9 ;  /* 0x0000000f0a0a7223 */ /* 0x008fc80000000009 */
[----:B------:R-:W-:Y:S02]  /*2d90*/  FFMA R15, R11, R20, R10 ;  /* 0x000000140b0f7223 */ /* 0x000fe4000000000a */
[----:B------:R-:W3:Y:S04]  /*2da0*/  LDG.E R20, desc[UR6][R12.64+0x1000] ;  /* 0x001000060c147981 */ /* 0x000ee8000c1e1900 */
[----:B------:R-:W4:Y:S02]  /*2db0*/  LDS.128 R8, [UR4+0x1980] ;  /* 0x00198004ff087984 */ /* 0x000f240008000c00 */
[----:B----4-:R-:W-:Y:S02]  /*2dc0*/  FFMA R8, R8, R29, R15 ;  /* 0x0000001d08087223 */ /* 0x010fe4000000000f */
[----:B------:R-:W4:Y:S02]  /*2dd0*/  LDG.E R15, desc[UR6][R12.64+0x2000] ;  /* 0x002000060c0f7981 */ /* 0x000f24000c1e1900 */
[----:B--2---:R-:W-:-:S02]  /*2de0*/  FFMA R9, R9, R14, R8 ;  /* 0x0000000e09097223 */ /* 0x004fc40000000008 */
[----:B------:R-:W2:Y:S02]  /*2df0*/  LDG.E R14, desc[UR6][R12.64+0x2800] ;  /* 0x002800060c0e7981 */ /* 0x000ea4000c1e1900 */
[----:B---3--:R-:W-:Y:S02]  /*2e00*/  FFMA R10, R10, R20, R9 ;  /* 0x000000140a0a7223 */ /* 0x008fe40000000009 */
[----:B------:R-:W3:Y:S02]  /*2e10*/  LDG.E R20, desc[UR6][R12.64+0x3800] ;  /* 0x003800060c147981 */ /* 0x000ee4000c1e1900 */
[----:B------:R-:W-:Y:S02]  /*2e20*/  FFMA R29, R11, R26, R10 ;  /* 0x0000001a0b1d7223 */ /* 0x000fe4000000000a */
[----:B------:R-:W4:Y:S04]  /*2e30*/  LDS.128 R8, [UR4+0x1990] ;  /* 0x00199004ff087984 */ /* 0x000f280008000c00 */
[----:B------:R-:W3:Y:S01]  /*2e40*/  LDG.E R26, desc[UR6][R12.64+0x5800] ;  /* 0x005800060c1a7981 */ /* 0x000ee2000c1e1900 */
[----:B----4-:R-:W-:-:S03]  /*2e50*/  FFMA R8, R8, R15, R29 ;  /* 0x0000000f08087223 */ /* 0x010fc6000000001d */
[----:B------:R-:W4:Y:S01]  /*2e60*/  LDG.E R15, desc[UR6][R12.64+0x4000] ;  /* 0x004000060c0f7981 */ /* 0x000f22000c1e1900 */
[----:B--2---:R-:W-:-:S03]  /*2e70*/  FFMA R9, R9, R14, R8 ;  /* 0x0000000e09097223 */ /* 0x004fc60000000008 */
[----:B------:R-:W2:Y:S01]  /*2e80*/  LDG.E R14, desc[UR6][R12.64+0x4800] ;  /* 0x004800060c0e7981 */ /* 0x000ea2000c1e1900 */
[----:B------:R-:W-:-:S03]  /*2e90*/  FFMA R10, R10, R27, R9 ;  /* 0x0000001b0a0a7223 */ /* 0x000fc60000000009 */
[----:B------:R-:W2:Y:S01]  /*2ea0*/  LDG.E R27, desc[UR6][R12.64+0x5000] ;  /* 0x005000060c1b7981 */ /* 0x000ea2000c1e1900 */
[----:B---3--:R-:W-:-:S03]  /*2eb0*/  FFMA R29, R11, R20, R10 ;  /* 0x000000140b1d7223 */ /* 0x008fc6000000000a */
[----:B------:R-:W4:Y:S04]  /*2ec0*/  LDS.128 R8, [UR4+0x19a0] ;  /* 0x0019a004ff087984 */ /* 0x000f280008000c00 */
[----:B------:R-:W3:Y:S01]  /*2ed0*/  LDG.E R20, desc[UR6][R12.64+0x6800] ;  /* 0x006800060c147981 */ /* 0x000ee2000c1e1900 */
[----:B----4-:R-:W-:-:S03]  /*2ee0*/  FFMA R8, R8, R15, R29 ;  /* 0x0000000f08087223 */ /* 0x010fc6000000001d */
[----:B------:R-:W4:Y:S04]  /*2ef0*/  LDG.E R15, desc[UR6][R12.64+0x6000] ;  /* 0x006000060c0f7981 */ /* 0x000f28000c1e1900 */
[----:B------:R-:W3:Y:S01]  /*2f00*/  LDG.E R29, desc[UR6][R12.64+0x7000] ;  /* 0x007000060c1d7981 */ /* 0x000ee2000c1e1900 */
[----:B--2---:R-:W-:-:S04]  /*2f10*/  FFMA R9, R9, R14, R8 ;  /* 0x0000000e09097223 */ /* 0x004fc80000000008 */
[----:B------:R-:W-:-:S04]  /*2f20*/  FFMA R10, R10, R27, R9 ;  /* 0x0000001b0a0a7223 */ /* 0x000fc80000000009 */
[----:B------:R-:W-:Y:S02]  /*2f30*/  FFMA R14, R11, R26, R10 ;  /* 0x0000001a0b0e7223 */ /* 0x000fe4000000000a */
[----:B------:R-:W4:Y:S04]  /*2f40*/  LDS.128 R8, [UR4+0x19b0] ;  /* 0x0019b004ff087984 */ /* 0x000f280008000c00 */
[----:B------:R-:W2:Y:S01]  /*2f50*/  LDG.E R26, desc[UR6][R12.64+0x7800] ;  /* 0x007800060c1a7981 */ /* 0x000ea2000c1e1900 */
[----:B------:R-:W-:Y:S01]  /*2f60*/  IADD3 R27, PT, PT, R21, 0xe000, RZ ;  /* 0x0000e000151b7810 */ /* 0x000fe20007ffe0ff */
[----:B----4-:R-:W-:-:S04]  /*2f70*/  FFMA R8, R8, R15, R14 ;  /* 0x0000000f08087223 */ /* 0x010fc8000000000e */
[----:B------:R-:W-:-:S05]  /*2f80*/  IMAD.WIDE.U32 R14, R27, 0x4, R24 ;  /* 0x000000041b0e7825 */ /* 0x000fca00078e0018 */
[----:B------:R-:W4:Y:S01]  /*2f90*/  LDG.E R27, desc[UR6][R14.64] ;  /* 0x000000060e1b7981 */ /* 0x000f22000c1e1900 */
[----:B---3--:R-:W-:-:S03]  /*2fa0*/  FFMA R9, R9, R20, R8 ;  /* 0x0000001409097223 */ /* 0x008fc60000000008 */
[----:B------:R-:W3:Y:S01]  /*2fb0*/  LDG.E R20, desc[UR6][R14.64+0x800] ;  /* 0x000800060e147981 */ /* 0x000ee2000c1e1900 */
[----:B------:R-:W-:-:S03]  /*2fc0*/  FFMA R10, R10, R29, R9 ;  /* 0x0000001d0a0a7223 */ /* 0x000fc60000000009 */
[----:B------:R-:W3:Y:S04]  /*2fd0*/  LDG.E R29, desc[UR6][R14.64+0x1000] ;  /* 0x001000060e1d7981 */ /* 0x000ee8000c1e1900 */
[----:B------:R-:W3:Y:S04]  /*2fe0*/  LDG.E R13, desc[UR6][R14.64+0x2000] ;  /* 0x002000060e0d7981 */ /* 0x000ee8000c1e1900 */
[----:B------:R-:W3:Y:S01]  /*2ff0*/  LDG.E R12, desc[UR6][R14.64+0x2800] ;  /* 0x002800060e0c7981 */ /* 0x000ee2000c1e1900 */
[----:B--2---:R-:W-:-:S03]  /*3000*/  FFMA R26, R11, R26, R10 ;  /* 0x0000001a0b1a7223 */ /* 0x004fc6000000000a */
[----:B------:R-:W4:Y:S02]  /*3010*/  LDS.128 R8, [UR4+0x19c0] ;  /* 0x0019c004ff087984 */ /* 0x000f240008000c00 */
[----:B----4-:R-:W-:Y:S02]  /*3020*/  FFMA R8, R8, R27, R26 ;  /* 0x0000001b08087223 */ /* 0x010fe4000000001a */
[----:B------:R-:W2:Y:S02]  /*3030*/  LDG.E R26, desc[UR6][R14.64+0x1800] ;  /* 0x001800060e1a7981 */ /* 0x000ea4000c1e1900 */
[----:B---3--:R-:W-:Y:S02]  /*3040*/  FFMA R9, R9, R20, R8 ;  /* 0x0000001409097223 */ /* 0x008fe40000000008 */
[----:B------:R-:W3:Y:S02]  /*3050*/  LDG.E R27, desc[UR6][R14.64+0x3000] ;  /* 0x003000060e1b7981 */ /* 0x000ee4000c1e1900 */
[----:B------:R-:W-:-:S02]  /*3060*/  FFMA R10, R10, R29, R9 ;  /* 0x0000001d0a0a7223 */ /* 0x000fc40000000009 */
[----:B------:R-:W4:Y:S02]  /*3070*/  LDG.E R20, desc[UR6][R14.64+0x3800] ;  /* 0x003800060e147981 */ /* 0x000f24000c1e1900 */
[----:B--2---:R-:W-:Y:S02]  /*3080*/  FFMA R29, R11, R26, R10 ;  /* 0x0000001a0b1d7223 */ /* 0x004fe4000000000a */
[----:B------:R-:W0:Y:S02]  /*3090*/  LDS.128 R8, [UR4+0x19d0] ;  /* 0x0019d004ff087984 */ /* 0x000e240008000c00 */
[----:B0-----:R-:W-:Y:S02]  /*30a0*/  FFMA R8, R8, R13, R29 ;  /* 0x0000000d08087223 */ /* 0x001fe4000000001d */
[----:B------:R-:W2:Y:S02]  /*30b0*/  LDG.E R13, desc[UR6][R14.64+0x4000] ;  /* 0x004000060e0d7981 */ /* 0x000ea4000c1e1900 */
[----:B------:R-:W-:-:S02]  /*30c0*/  FFMA R9, R9, R12, R8 ;  /* 0x0000000c09097223 */ /* 0x000fc40000000008 */
[----:B------:R-:W2:Y:S02]  /*30d0*/  LDG.E R12, desc[UR6][R14.64+0x4800] ;  /* 0x004800060e0c7981 */ /* 0x000ea4000c1e1900 */
[----:B---3--:R-:W-:Y:S02]  /*30e0*/  FFMA R10, R10, R27, R9 ;  /* 0x0000001b0a0a7223 */ /* 0x008fe40000000009 */
[----:B------:R-:W3:Y:S02]  /*30f0*/  LDG.E R29, desc[UR6][R14.64+0x5000] ;  /* 0x005000060e1d7981 */ /* 0x000ee4000c1e1900 */
[----:B----4-:R-:W-:Y:S02]  /*3100*/  FFMA R27, R11, R20, R10 ;  /* 0x000000140b1b7223 */ /* 0x010fe4000000000a */
[----:B------:R-:W2:Y:S02]  /*3110*/  LDS.128 R8, [UR4+0x19e0] ;  /* 0x0019e004ff087984 */ /* 0x000ea40008000c00 */
[----:B--2---:R-:W-:-:S02]  /*3120*/  FFMA R20, R8, R13, R27 ;  /* 0x0000000d08147223 */ /* 0x004fc4000000001b */
[----:B------:R-:W2:Y:S04]  /*3130*/  LDG.E R8, desc[UR6][R14.64+0x5800] ;  /* 0x005800060e087981 */ /* 0x000ea8000c1e1900 */
[----:B------:R-:W4:Y:S01]  /*3140*/  LDG.E R13, desc[UR6][R14.64+0x6000] ;  /* 0x006000060e0d7981 */ /* 0x000f22000c1e1900 */
[----:B------:R-:W-:-:S03]  /*3150*/  FFMA R9, R9, R12, R20 ;  /* 0x0000000c09097223 */ /* 0x000fc60000000014 */
[----:B------:R-:W4:Y:S04]  /*3160*/  LDG.E R12, desc[UR6][R14.64+0x6800] ;  /* 0x006800060e0c7981 */ /* 0x000f28000c1e1900 */
[----:B------:R-:W4:Y:S04]  /*3170*/  LDG.E R27, desc[UR6][R14.64+0x7000] ;  /* 0x007000060e1b7981 */ /* 0x000f28000c1e1900 */
[----:B------:R-:W4:Y:S01]  /*3180*/  LDG.E R20, desc[UR6][R14.64+0x7800] ;  /* 0x007800060e147981 */ /* 0x000f22000c1e1900 */
[----:B---3--:R-:W-:-:S04]  /*3190*/  FFMA R10, R10, R29, R9 ;  /* 0x0000001d0a0a7223 */ /* 0x008fc80000000009 */
[----:B--2---:R-:W-:Y:S02]  /*31a0*/  FFMA R29, R11, R8, R10 ;  /* 0x000000080b1d7223 */ /* 0x004fe4000000000a */
[----:B------:R-:W4:Y:S02]  /*31b0*/  LDS.128 R8, [UR4+0x19f0] ;  /* 0x0019f004ff087984 */ /* 0x000f240008000c00 */
[----:B----4-:R-:W-:-:S04]  /*31c0*/  FFMA R8, R8, R13, R29 ;  /* 0x0000000d08087223 */ /* 0x010fc8000000001d */
[----:B------:R-:W-:-:S04]  /*31d0*/  FFMA R9, R9, R12, R8 ;  /* 0x0000000c09097223 */ /* 0x000fc80000000008 */
[----:B------:R-:W-:Y:S01]  /*31e0*/  FFMA R10, R10, R27, R9 ;  /* 0x0000001b0a0a7223 */ /* 0x000fe20000000009 */
[----:B------:R-:W-:-:S03]  /*31f0*/  LEA R9, R21, UR4, 0x2 ;  /* 0x0000000415097c11 */ /* 0x000fc6000f8e10ff */
[----:B------:R-:W-:Y:S01]  /*3200*/  FFMA R10, R11, R20, R10 ;  /* 0x000000140b0a7223 */ /* 0x000fe2000000000a */
[----:B------:R-:W-:-:S04]  /*3210*/  IADD3 R21, PT, PT, R16, R21, RZ ;  /* 0x0000001510157210 */ /* 0x000fc80007ffe0ff */
[----:B------:R1:W-:Y:S01]  /*3220*/  STS [R9+0x1000], R10 ;  /* 0x0010000a09007388 */ /* 0x0003e20000000800 */
[----:B------:R-:W-:-:S13]  /*3230*/  ISETP.GE.U32.AND P0, PT, R21, 0x200, PT ;  /* 0x000002001500780c */ /* 0x000fda0003f06070 */
[----:B-1----:R-:W-:Y:S05]  /*3240*/  @!P0 BRA `(.L_x_14) ;  /* 0xffffffec00248947 */ /* 0x002fea000383ffff */
.L_x_13:
[----:B------:R-:W-:Y:S05]  /*3250*/  BSYNC.RECONVERGENT B0 ;  /* 0x0000000000007941 */ /* 0x000fea0003800200 */
.L_x_12:
[----:B------:R-:W-:Y:S08]  /*3260*/  BAR.SYNC.DEFER_BLOCKING 0x0 ;  /* 0x0000000000007b1d */ /* 0x000ff00000010000 */
[----:B------:R-:W-:Y:S01]  /*3270*/  BAR.SYNC.DEFER_BLOCKING 0x0 ;  /* 0x0000000000007b1d */ /* 0x000fe20000010000 */
[----:B------:R-:W-:-:S05]  /*3280*/  ISETP.GT.U32.AND P0, PT, R19, 0x1ff, PT ;  /* 0x000001ff1300780c */ /* 0x000fca0003f04070 */
[----:B------:R-:W-:Y:S08]  /*3290*/  BSSY.RECONVERGENT B0, `(.L_x_15) ;  /* 0x0000036000007945 */ /* 0x000ff00003800200 */
[----:B------:R-:W-:Y:S05]  /*32a0*/  @P0 BRA `(.L_x_16) ;  /* 0x0000000000d00947 */ /* 0x000fea0003800000 */
[----:B------:R-:W-:Y:S01]  /*32b0*/  ISETP.NE.AND P0, PT, R5, RZ, PT ;  /* 0x000000ff0500720c */ /* 0x000fe20003f05270 */
[----:B------:R-:W-:Y:S01]  /*32c0*/  BSSY.RECONVERGENT B1, `(.L_x_17) ;  /* 0x0000017000017945 */ /* 0x000fe20003800200 */
[----:B------:R-:W-:Y:S02]  /*32d0*/  ISETP.GE.U32.AND P1, PT, R6, 0x3, PT ;  /* 0x000000030600780c */ /* 0x000fe40003f26070 */
[----:B------:R-:W-:-:S09]  /*32e0*/  MOV R9, R19 ;  /* 0x0000001300097202 */ /* 0x000fd20000000f00 */
[----:B------:R-:W-:Y:S05]  /*32f0*/  @!P0 BRA `(.L_x_18) ;  /* 0x00000000004c8947 */ /* 0x000fea0003800000 */
[----:B------:R-:W-:Y:S01]  /*3300*/  LDS R9, [R7+0x1000] ;  /* 0x0010000007097984 */ /* 0x000fe20000000800 */
[----:B------:R-:W-:-:S03]  /*3310*/  ISETP.NE.AND P0, PT, R5, 0x1, PT ;  /* 0x000000010500780c */ /* 0x000fc60003f05270 */
[----:B------:R-:W1:Y:S02]  /*3320*/  LDS R11, [R7+0x800] ;  /* 0x00080000070b7984 */ /* 0x000e640000000800 */
[----:B-1---5:R-:W-:Y:S01]  /*3330*/  FFMA R8, R4, R9, R11 ;  /* 0x0000000904087223 */ /* 0x022fe2000000000b */
[----:B------:R-:W-:-:S04]  /*3340*/  MOV R9, R0 ;  /* 0x0000000000097202 */ /* 0x000fc80000000f00 */
[----:B------:R1:W-:Y:S03]  /*3350*/  STS [R7+0x800], R8 ;  /* 0x0008000807007388 */ /* 0x0003e60000000800 */
[----:B------:R-:W-:Y:S05]  /*3360*/  @!P0 BRA `(.L_x_18) ;  /* 0x0000000000308947 */ /* 0x000fea0003800000 */
[----:B------:R-:W-:Y:S01]  /*3370*/  LDS R9, [R3+-0x800] ;  /* 0xfff8000003097984 */ /* 0x000fe20000000800 */
[----:B------:R-:W-:-:S03]  /*3380*/  ISETP.NE.AND P0, PT, R5, 0x2, PT ;  /* 0x000000020500780c */ /* 0x000fc60003f05270 */
[----:B------:R-:W1:Y:S10]  /*3390*/  LDS R11, [R3+-0x1000] ;  /* 0xfff00000030b7984 */ /* 0x000e740000000800 */
[----:B0-----:R-:W-:Y:S01]  /*33a0*/  @P0 LEA R10, R16, R3, 0x2 ;  /* 0x00000003100a0211 */ /* 0x001fe200078e10ff */
[----:B-1----:R-:W-:-:S05]  /*33b0*/  FFMA R8, R4, R9, R11 ;  /* 0x0000000904087223 */ /* 0x002fca000000000b */
[----:B------:R-:W-:Y:S04]  /*33c0*/  STS [R3+-0x1000], R8 ;  /* 0xfff0000803007388 */ /* 0x000fe80000000800 */
[----:B------:R-:W-:Y:S04]  /*33d0*/  @P0 LDS R9, [R10+-0x800] ;  /* 0xfff800000a090984 */ /* 0x000fe80000000800 */
[----:B------:R-:W0:Y:S02]  /*33e0*/  @P0 LDS R11, [R10+-0x1000] ;  /* 0xfff000000a0b0984 */ /* 0x000e240000000800 */
[----:B0-----:R-:W-:Y:S01]  /*33f0*/  @P0 FFMA R11, R4, R9, R11 ;  /* 0x00000009040b0223 */ /* 0x001fe2000000000b */
[----:B------:R-:W-:-:S02]  /*3400*/  MOV R9, R2 ;  /* 0x0000000200097202 */ /* 0x000fc40000000f00 */
[----:B------:R-:W-:Y:S02]  /*3410*/  @P0 IADD3 R9, PT, PT, R2, R16, RZ ;  /* 0x0000001002090210 */ /* 0x000fe40007ffe0ff */
[----:B------:R2:W-:Y:S05]  /*3420*/  @P0 STS [R10+-0x1000], R11 ;  /* 0xfff0000b0a000388 */ /* 0x0005ea0000000800 */
.L_x_18:
[----:B------:R-:W-:Y:S05]  /*3430*/  BSYNC.RECONVERGENT B1 ;  /* 0x0000000000017941 */ /* 0x000fea0003800200 */
.L_x_17:
[----:B------:R-:W-:Y:S05]  /*3440*/  @!P1 BRA `(.L_x_16) ;  /* 0x0000000000689947 */ /* 0x000fea0003800000 */
[----:B--2---:R-:W2:Y:S01]  /*3450*/  S2R R11, SR_CgaCtaId ;  /* 0x00000000000b7919 */ /* 0x004ea20000008800 */
[----:B-1----:R-:W-:-:S04]  /*3460*/  MOV R8, 0x400 ;  /* 0x0000040000087802 */ /* 0x002fc80000000f00 */
[----:B--2---:R-:W-:-:S07]  /*3470*/  LEA R8, R11, R8, 0x18 ;  /* 0x000000080b087211 */ /* 0x004fce00078ec0ff */
.L_x_19:
[----:B---3--:R-:W-:Y:S02]  /*3480*/  LEA R11, R9, R8, 0x2 ;  /* 0x00000008090b7211 */ /* 0x008fe400078e10ff */
[C---:B------:R-:W-:Y:S02]  /*3490*/  LEA R9, R16.reuse, R9, 0x2 ;  /* 0x0000000910097211 */ /* 0x040fe400078e10ff */
[C---:B------:R-:W-:Y:S01]  /*34a0*/  LEA R12, R16.reuse, R11, 0x2 ;  /* 0x0000000b100c7211 */ /* 0x040fe200078e10ff */
[----:B------:R-:W-:Y:S01]  /*34b0*/  LDS R13, [R11+0x1000] ;  /* 0x001000000b0d7984 */ /* 0x000fe20000000800 */
[----:B------:R-:W-:Y:S02]  /*34c0*/  ISETP.GE.U32.AND P0, PT, R9, 0x200, PT ;  /* 0x000002000900780c */ /* 0x000fe40003f06070 */
[C---:B------:R-:W-:Y:S01]  /*34d0*/  LEA R14, R16.reuse, R12, 0x2 ;  /* 0x0000000c100e7211 */ /* 0x040fe200078e10ff */
[----:B------:R-:W0:Y:S03]  /*34e0*/  LDS R15, [R11+0x800] ;  /* 0x000800000b0f7984 */ /* 0x000e260000000800 */
[----:B------:R-:W-:Y:S01]  /*34f0*/  LEA R20, R16, R14, 0x2 ;  /* 0x0000000e10147211 */ /* 0x000fe200078e10ff */
[----:B0----5:R-:W-:-:S05]  /*3500*/  FFMA R10, R4, R13, R15 ;  /* 0x0000000d040a7223 */ /* 0x021fca000000000f */
[----:B------:R-:W-:Y:S04]  /*3510*/  STS [R11+0x800], R10 ;  /* 0x0008000a0b007388 */ /* 0x000fe80000000800 */
[----:B------:R-:W-:Y:S04]  /*3520*/  LDS R13, [R12+0x1000] ;  /* 0x001000000c0d7984 */ /* 0x000fe80000000800 */
[----:B------:R-:W0:Y:S02]  /*3530*/  LDS R15, [R12+0x800] ;  /* 0x000800000c0f7984 */ /* 0x000e240000000800 */
[----:B0-----:R-:W-:-:S05]  /*3540*/  FFMA R13, R4, R13, R15 ;  /* 0x0000000d040d7223 */ /* 0x001fca000000000f */
        /* <DEDUP_REMOVED lines=8> */
[----:B------:R3:W-:Y:S01]  /*35d0*/  STS [R20+0x800], R11 ;  /* 0x0008000b14007388 */ /* 0x0007e20000000800 */
[----:B------:R-:W-:Y:S05]  /*35e0*/  @!P0 BRA `(.L_x_19) ;  /* 0xfffffffc00a48947 */ /* 0x000fea000383ffff */
.L_x_16:
[----:B------:R-:W-:Y:S05]  /*35f0*/  BSYNC.RECONVERGENT B0 ;  /* 0x0000000000007941 */ /* 0x000fea0003800200 */
.L_x_15:
[----:B------:R-:W-:Y:S06]  /*3600*/  BAR.SYNC.DEFER_BLOCKING 0x0 ;  /* 0x0000000000007b1d */ /* 0x000fec0000010000 */
.L_x_6:
[----:B------:R-:W-:-:S04]  /*3610*/  IADD3 R18, PT, PT, R18, 0x1, RZ ;  /* 0x0000000112127810 */ /* 0x000fc80007ffe0ff */
[----:B------:R-:W-:-:S13]  /*3620*/  ISETP.NE.AND P0, PT, R18, 0x4, PT ;  /* 0x000000041200780c */ /* 0x000fda0003f05270 */
[----:B------:R-:W-:Y:S05]  /*3630*/  @P0 BRA `(.L_x_20) ;  /* 0xffffffd000740947 */ /* 0x000fea000383ffff */
[----:B------:R-:W-:-:S13]  /*3640*/  ISETP.GT.U32.AND P0, PT, R19, 0x1ff, PT ;  /* 0x000001ff1300780c */ /* 0x000fda0003f04070 */
[----:B------:R-:W-:Y:S05]  /*3650*/  @P0 EXIT ;  /* 0x000000000000094d */ /* 0x000fea0003800000 */
[----:B------:R-:W-:Y:S01]  /*3660*/  ISETP.NE.AND P0, PT, R5, RZ, PT ;  /* 0x000000ff0500720c */ /* 0x000fe20003f05270 */
[----:B------:R-:W-:Y:S01]  /*3670*/  BSSY.RECONVERGENT B0, `(.L_x_21) ;  /* 0x0000014000007945 */ /* 0x000fe20003800200 */
[----:B------:R-:W-:-:S11]  /*3680*/  ISETP.GE.U32.AND P1, PT, R6, 0x3, PT ;  /* 0x000000030600780c */ /* 0x000fd60003f26070 */
[----:B------:R-:W-:Y:S05]  /*3690*/  @!P0 BRA `(.L_x_22) ;  /* 0x0000000000448947 */ /* 0x000fea0003800000 */
[----:B------:R-:W4:Y:S01]  /*36a0*/  S2UR UR5, SR_CgaCtaId ;  /* 0x00000000000579c3 */ /* 0x000f220000008800 */
[----:B------:R-:W-:Y:S01]  /*36b0*/  UMOV UR4, 0x400 ;  /* 0x0000040000047882 */ /* 0x000fe20000000000 */
[----:B01----:R-:W-:Y:S02]  /*36c0*/  LEA R7, R17, R19, 0x9 ;  /* 0x0000001311077211 */ /* 0x003fe400078e48ff */
[----:B------:R-:W-:-:S04]  /*36d0*/  IADD3 R0, PT, PT, -R5, RZ, RZ ;  /* 0x000000ff05007210 */ /* 0x000fc80007ffe1ff */
[----:B------:R-:W0:Y:S01]  /*36e0*/  LDC.64 R2, c[0x0][0x3b0] ;  /* 0x0000ec00ff027b82 */ /* 0x000e220000000a00 */
[----:B----4-:R-:W-:-:S06]  /*36f0*/  ULEA UR4, UR5, UR4, 0x18 ;  /* 0x0000000405047291 */ /* 0x010fcc000f8ec0ff */
[----:B-----5:R-:W-:Y:S01]  /*3700*/  LEA R4, R19, UR4, 0x2 ;  /* 0x0000000413047c11 */ /* 0x020fe2000f8e10ff */
[----:B------:R-:W-:Y:S02]  /*3710*/  IMAD R19, R5, R16, R19 ;  /* 0x0000001005137224 */ /* 0x000fe400078e0213 */
[----:B0-----:R-:W-:Y:S01]  /*3720*/  IMAD.WIDE.U32 R2, R7, 0x4, R2 ;  /* 0x0000000407027825 */ /* 0x001fe200078e0002 */
[----:B------:R-:W-:-:S07]  /*3730*/  IADD3 R5, PT, PT, R4, 0x800, RZ ;  /* 0x0000080004057810 */ /* 0x000fce0007ffe0ff */
.L_x_23:
[----:B------:R0:W1:Y:S01]  /*3740*/  LDS R7, [R5] ;  /* 0x0000000005077984 */ /* 0x0000620000000800 */
[----:B------:R-:W-:-:S04]  /*3750*/  IADD3 R0, PT, PT, R0, 0x1, RZ ;  /* 0x0000000100007810 */ /* 0x000fc80007ffe0ff */
[----:B------:R-:W-:Y:S02]  /*3760*/  ISETP.NE.AND P0, PT, R0, RZ, PT ;  /* 0x000000ff0000720c */ /* 0x000fe40003f05270 */
[C---:B0-----:R-:W-:Y:S01]  /*3770*/  LEA R5, R16.reuse, R5, 0x2 ;  /* 0x0000000510057211 */ /* 0x041fe200078e10ff */
[----:B-1----:R0:W-:Y:S02]  /*3780*/  STG.E desc[UR6][R2.64], R7 ;  /* 0x0000000702007986 */ /* 0x0021e4000c101906 */
[----:B0-----:R-:W-:-:S08]  /*3790*/  IMAD.WIDE.U32 R2, R16, 0x4, R2 ;  /* 0x0000000410027825 */ /* 0x001fd000078e0002 */
[----:B------:R-:W-:Y:S05]  /*37a0*/  @P0 BRA `(.L_x_23) ;  /* 0xfffffffc00e40947 */ /* 0x000fea000383ffff */
.L_x_22:
[----:B------:R-:W-:Y:S05]  /*37b0*/  BSYNC.RECONVERGENT B0 ;  /* 0x0000000000007941 */ /* 0x000fea0003800200 */
.L_x_21:
[----:B------:R-:W-:Y:S05]  /*37c0*/  @!P1 EXIT ;  /* 0x000000000000994d */ /* 0x000fea0003800000 */
[----:B------:R-:W4:Y:S01]  /*37d0*/  S2UR UR5, SR_CgaCtaId ;  /* 0x00000000000579c3 */ /* 0x000f220000008800 */
[----:B------:R-:W-:Y:S01]  /*37e0*/  UMOV UR4, 0x400 ;  /* 0x0000040000047882 */ /* 0x000fe20000000000 */
[----:B------:R-:W-:-:S04]  /*37f0*/  LEA R5, R17, R19, 0x9 ;  /* 0x0000001311057211 */ /* 0x000fc800078e48ff */
[----:B------:R-:W-:Y:S01]  /*3800*/  IADD3 R13, PT, PT, R5, R16, RZ ;  /* 0x00000010050d7210 */ /* 0x000fe20007ffe0ff */
[C---:B------:R-:W-:Y:S01]  /*3810*/  IMAD R17, R16.reuse, 0x3, R5 ;  /* 0x0000000310117824 */ /* 0x040fe200078e0205 */
[----:B------:R-:W0:Y:S01]  /*3820*/  LDC.64 R2, c[0x0][0x3b0] ;  /* 0x0000ec00ff027b82 */ /* 0x000e220000000a00 */
[----:B------:R-:W-:Y:S01]  /*3830*/  LEA R15, R16, R5, 0x1 ;  /* 0x00000005100f7211 */ /* 0x000fe200078e08ff */
[----:B----4-:R-:W-:-:S06]  /*3840*/  ULEA UR4, UR5, UR4, 0x18 ;  /* 0x0000000405047291 */ /* 0x010fcc000f8ec0ff */
[----:B------:R-:W-:Y:S01]  /*3850*/  LEA R21, R19, UR4, 0x2 ;  /* 0x0000000413157c11 */ /* 0x000fe2000f8e10ff */
[----:B0----5:R-:W-:-:S03]  /*3860*/  IMAD.WIDE.U32 R4, R5, 0x4, R2 ;  /* 0x0000000405047825 */ /* 0x021fc600078e0002 */
[----:B------:R-:W-:-:S07]  /*3870*/  IADD3 R21, PT, PT, R21, 0x800, RZ ;  /* 0x0000080015157810 */ /* 0x000fce0007ffe0ff */
.L_x_24:
[CC--:B------:R-:W-:Y:S01]  /*3880*/  LEA R0, R16.reuse, R21.reuse, 0x2 ;  /* 0x0000001510007211 */ /* 0x0c0fe200078e10ff */
[C---:B------:R-:W-:Y:S01]  /*3890*/  IMAD R14, R16.reuse, 0xc, R21 ;  /* 0x0000000c100e7824 */ /* 0x040fe200078e0215 */
[C---:B------:R-:W-:Y:S01]  /*38a0*/  LEA R12, R16.reuse, R21, 0x3 ;  /* 0x00000015100c7211 */ /* 0x040fe200078e18ff */
[----:B----4-:R0:W4:Y:S01]  /*38b0*/  LDS R23, [R21] ;  /* 0x0000000015177984 */ /* 0x0101220000000800 */
[--C-:B-1----:R-:W-:Y:S01]  /*38c0*/  IMAD.WIDE.U32 R6, R13, 0x4, R2.reuse ;  /* 0x000000040d067825 */ /* 0x102fe200078e0002 */
[C---:B------:R-:W-:Y:S02]  /*38d0*/  LEA R19, R16.reuse, R19, 0x2 ;  /* 0x0000001310137211 */ /* 0x040fe400078e10ff */
[----:B------:R-:W1:Y:S01]  /*38e0*/  LDS R25, [R0] ;  /* 0x0000000000197984 */ /* 0x000e620000000800 */
[--C-:B------:R-:W-:Y:S01]  /*38f0*/  IMAD.WIDE.U32 R8, R15, 0x4, R2.reuse ;  /* 0x000000040f087825 */ /* 0x100fe200078e0002 */
[----:B------:R-:W-:Y:S02]  /*3900*/  ISETP.GE.U32.AND P0, PT, R19, 0x200, PT ;  /* 0x000002001300780c */ /* 0x000fe40003f06070 */
[----:B------:R-:W5:Y:S01]  /*3910*/  LDS R27, [R12] ;  /* 0x000000000c1b7984 */ /* 0x000f620000000800 */
[----:B--23--:R-:W-:Y:S01]  /*3920*/  IMAD.WIDE.U32 R10, R17, 0x4, R2 ;  /* 0x00000004110a7825 */ /* 0x00cfe200078e0002 */
[----:B------:R-:W-:-:S02]  /*3930*/  LEA R13, R16, R13, 0x2 ;  /* 0x0000000d100d7211 */ /* 0x000fc400078e10ff */
[----:B------:R-:W2:Y:S01]  /*3940*/  LDS R29, [R14] ;  /* 0x000000000e1d7984 */ /* 0x000ea20000000800 */
[C---:B------:R-:W-:Y:S02]  /*3950*/  LEA R15, R16.reuse, R15, 0x2 ;  /* 0x0000000f100f7211 */ /* 0x040fe400078e10ff */
[C---:B------:R-:W-:Y:S02]  /*3960*/  LEA R17, R16.reuse, R17, 0x2 ;  /* 0x0000001110117211 */ /* 0x040fe400078e10ff */
[C---:B0-----:R-:W-:Y:S01]  /*3970*/  LEA R21, R16.reuse, R21, 0x4 ;  /* 0x0000001510157211 */ /* 0x041fe200078e20ff */
[----:B----4-:R0:W-:Y:S04]  /*3980*/  STG.E desc[UR6][R4.64], R23 ;  /* 0x0000001704007986 */ /* 0x0101e8000c101906 */
[----:B-1----:R4:W-:Y:S04]  /*3990*/  STG.E desc[UR6][R6.64], R25 ;  /* 0x0000001906007986 */ /* 0x0029e8000c101906 */
[----:B-----5:R4:W-:Y:S04]  /*39a0*/  STG.E desc[UR6][R8.64], R27 ;  /* 0x0000001b08007986 */ /* 0x0209e8000c101906 */
[----:B--2---:R4:W-:Y:S01]  /*39b0*/  STG.E desc[UR6][R10.64], R29 ;  /* 0x0000001d0a007986 */ /* 0x0049e2000c101906 */
[----:B0-----:R-:W-:Y:S01]  /*39c0*/  IMAD.WIDE.U32 R4, R16, 0x10, R4 ;  /* 0x0000001010047825 */ /* 0x001fe200078e0004 */
[----:B------:R-:W-:Y:S06]  /*39d0*/  @!P0 BRA `(.L_x_24) ;  /* 0xfffffffc00a88947 */ /* 0x000fec000383ffff */
[----:B------:R-:W-:Y:S05]  /*39e0*/  EXIT ;  /* 0x000000000000794d */ /* 0x000fea0003800000 */
        .weak           $__internal_0_$__cuda_sm20_rcp_rn_f32_slowpath
        .type           $__internal_0_$__cuda_sm20_rcp_rn_f32_slowpath,@function
        .size           $__internal_0_$__cuda_sm20_rcp_rn_f32_slowpath,(.L_x_151 - $__internal_0_$__cuda_sm20_rcp_rn_f32_slowpath)
$__internal_0_$__cuda_sm20_rcp_rn_f32_slowpath:
[----:B------:R-:W-:Y:S01]  /*39f0*/  SHF.L.U32 R9, R14, 0x1, RZ ;  /* 0x000000010e097819 */ /* 0x000fe200000006ff */
[----:B------:R-:W-:Y:S01]  /*3a00*/  BSSY.RECONVERGENT B1, `(.L_x_25) ;  /* 0x0000031000017945 */ /* 0x000fe20003800200 */
[----:B------:R-:W-:Y:S02]  /*3a10*/  MOV R8, R14 ;  /* 0x0000000e00087202 */ /* 0x000fe40000000f00 */
[----:B------:R-:W-:-:S04]  /*3a20*/  SHF.R.U32.HI R9, RZ, 0x18, R9 ;  /* 0x00000018ff097819 */ /* 0x000fc80000011609 */
[----:B------:R-:W-:-:S13]  /*3a30*/  ISETP.NE.U32.AND P0, PT, R9, RZ, PT ;  /* 0x000000ff0900720c */ /* 0x000fda0003f05070 */
[----:B------:R-:W-:Y:S05]  /*3a40*/  @P0 BRA `(.L_x_26) ;  /* 0x0000000000280947 */ /* 0x000fea0003800000 */
[----:B------:R-:W-:-:S04]  /*3a50*/  SHF.L.U32 R9, R8, 0x1, RZ ;  /* 0x0000000108097819 */ /* 0x000fc800000006ff */
[----:B------:R-:W-:-:S13]  /*3a60*/  ISETP.NE.AND P0, PT, R9, RZ, PT ;  /* 0x000000ff0900720c */ /* 0x000fda0003f05270 */
[----:B------:R-:W-:Y:S01]  /*3a70*/  @P0 FFMA R15, R8, 1.84467440737095516160e+19, RZ ;  /* 0x5f800000080f0823 */ /* 0x000fe200000000ff */
[----:B------:R-:W-:Y:S08]  /*3a80*/  @!P0 MUFU.RCP R14, R8 ;  /* 0x00000008000e8308 */ /* 0x000ff00000001000 */
[----:B------:R-:W0:Y:S02]  /*3a90*/  @P0 MUFU.RCP R20, R15 ;  /* 0x0000000f00140308 */ /* 0x000e240000001000 */
[----:B0-----:R-:W-:-:S04]  /*3aa0*/  @P0 FFMA R9, R15, R20, -1 ;  /* 0xbf8000000f090423 */ /* 0x001fc80000000014 */
[----:B------:R-:W-:-:S04]  /*3ab0*/  @P0 FADD.FTZ R9, -R9, -RZ ;  /* 0x800000ff09090221 */ /* 0x000fc80000010100 */
[----:B------:R-:W-:-:S04]  /*3ac0*/  @P0 FFMA R9, R20, R9, R20 ;  /* 0x0000000914090223 */ /* 0x000fc80000000014 */
[----:B------:R-:W-:Y:S01]  /*3ad0*/  @P0 FFMA R14, R9, 1.84467440737095516160e+19, RZ ;  /* 0x5f800000090e0823 */ /* 0x000fe200000000ff */
[----:B------:R-:W-:Y:S06]  /*3ae0*/  BRA `(.L_x_27) ;  /* 0x0000000000887947 */ /* 0x000fec0003800000 */
.L_x_26:
[----:B------:R-:W-:-:S04]  /*3af0*/  IADD3 R14, PT, PT, R9, -0xfd, RZ ;  /* 0xffffff03090e7810 */ /* 0x000fc80007ffe0ff */
[----:B------:R-:W-:-:S13]  /*3b00*/  ISETP.GT.U32.AND P0, PT, R14, 0x1, PT ;  /* 0x000000010e00780c */ /* 0x000fda0003f04070 */
[----:B------:R-:W-:Y:S05]  /*3b10*/  @P0 BRA `(.L_x_28) ;  /* 0x0000000000780947 */ /* 0x000fea0003800000 */
[----:B------:R-:W-:Y:S01]  /*3b20*/  LOP3.LUT R15, R8, 0x7fffff, RZ, 0xc0, !PT ;  /* 0x007fffff080f7812 */ /* 0x000fe200078ec0ff */
[----:B------:R-:W-:-:S03]  /*3b30*/  HFMA2 R25, -RZ, RZ, 0, 1.78813934326171875e-07 ;  /* 0x00000003ff197431 */ /* 0x000fc600000001ff */
[----:B------:R-:W-:-:S04]  /*3b40*/  LOP3.LUT R15, R15, 0x3f800000, RZ, 0xfc, !PT ;  /* 0x3f8000000f0f7812 */ /* 0x000fc800078efcff */
[----:B------:R-:W0:Y:S01]  /*3b50*/  MUFU.RCP R20, R15 ;  /* 0x0000000f00147308 */ /* 0x000e220000001000 */
[----:B------:R-:W-:Y:S01]  /*3b60*/  SHF.L.U32 R26, R25, R14, RZ ;  /* 0x0000000e191a7219 */ /* 0x000fe200000006ff */
[----:B0-----:R-:W-:-:S04]  /*3b70*/  FFMA R21, R15, R20, -1 ;  /* 0xbf8000000f157423 */ /* 0x001fc80000000014 */
[----:B------:R-:W-:-:S04]  /*3b80*/  FADD.FTZ R21, -R21, -RZ ;  /* 0x800000ff15157221 */ /* 0x000fc80000010100 */
[CCC-:B------:R-:W-:Y:S01]  /*3b90*/  FFMA.RM R24, R20.reuse, R21.reuse, R20.reuse ;  /* 0x0000001514187223 */ /* 0x1c0fe20000004014 */
[----:B------:R-:W-:-:S04]  /*3ba0*/  FFMA.RP R21, R20, R21, R20 ;  /* 0x0000001514157223 */ /* 0x000fc80000008014 */
[C---:B------:R-:W-:Y:S02]  /*3bb0*/  LOP3.LUT R20, R24.reuse, 0x7fffff, RZ, 0xc0, !PT ;  /* 0x007fffff18147812 */ /* 0x040fe400078ec0ff */
[----:B------:R-:W-:Y:S02]  /*3bc0*/  FSETP.NEU.FTZ.AND P0, PT, R24, R21, PT ;  /* 0x000000151800720b */ /* 0x000fe40003f1d000 */
[----:B------:R-:W-:Y:S02]  /*3bd0*/  LOP3.LUT R21, R20, 0x800000, RZ, 0xfc, !PT ;  /* 0x0080000014157812 */ /* 0x000fe400078efcff */
[----:B------:R-:W-:Y:S02]  /*3be0*/  SEL R20, RZ, 0xffffffff, !P0 ;  /* 0xffffffffff147807 */ /* 0x000fe40004000000 */
[----:B------:R-:W-:Y:S02]  /*3bf0*/  LOP3.LUT R15, R26, R21, RZ, 0xc0, !PT ;  /* 0x000000151a0f7212 */ /* 0x000fe400078ec0ff */
[----:B------:R-:W-:-:S02]  /*3c00*/  IADD3 R20, PT, PT, -R20, RZ, RZ ;  /* 0x000000ff14147210 */ /* 0x000fc40007ffe1ff */
[-C--:B------:R-:W-:Y:S02]  /*3c10*/  SHF.R.U32.HI R15, RZ, R14.reuse, R15 ;  /* 0x0000000eff0f7219 */ /* 0x080fe4000001160f */
[----:B------:R-:W-:Y:S02]  /*3c20*/  LOP3.LUT P1, RZ, R20, R14, R21, 0xf8, !PT ;  /* 0x0000000e14ff7212 */ /* 0x000fe4000782f815 */
[C---:B------:R-:W-:Y:S02]  /*3c30*/  LOP3.LUT P0, RZ, R15.reuse, 0x1, RZ, 0xc0, !PT ;  /* 0x000000010fff7812 */ /* 0x040fe4000780c0ff */
[----:B------:R-:W-:-:S04]  /*3c40*/  LOP3.LUT P2, RZ, R15, 0x2, RZ, 0xc0, !PT ;  /* 0x000000020fff7812 */ /* 0x000fc8000784c0ff */
[----:B------:R-:W-:Y:S02]  /*3c50*/  PLOP3.LUT P0, PT, P0, P1, P2, 0xe0, 0x0 ;  /* 0x000000000000781c */ /* 0x000fe40000703c20 */
[----:B------:R-:W-:Y:S02]  /*3c60*/  LOP3.LUT P1, RZ, R8, 0x7fffff, RZ, 0xc0, !PT ;  /* 0x007fffff08ff7812 */ /* 0x000fe4000782c0ff */
[----:B------:R-:W-:-:S04]  /*3c70*/  SEL R14, RZ, 0x1, !P0 ;  /* 0x00000001ff0e7807 */ /* 0x000fc80004000000 */
[----:B------:R-:W-:-:S04]  /*3c80*/  IADD3 R14, PT, PT, -R14, RZ, RZ ;  /* 0x000000ff0e0e7210 */ /* 0x000fc80007ffe1ff */
[----:B------:R-:W-:Y:S02]  /*3c90*/  ISETP.GE.AND P0, PT, R14, RZ, PT ;  /* 0x000000ff0e00720c */ /* 0x000fe40003f06270 */
[----:B------:R-:W-:-:S04]  /*3ca0*/  IADD3 R14, PT, PT, R9, -0xfc, RZ ;  /* 0xffffff04090e7810 */ /* 0x000fc80007ffe0ff */
[----:B------:R-:W-:-:S07]  /*3cb0*/  SHF.R.U32.HI R21, RZ, R14, R21 ;  /* 0x0000000eff157219 */ /* 0x000fce0000011615 */
[----:B------:R-:W-:-:S04]  /*3cc0*/  @!P0 IADD3 R21, PT, PT, R21, 0x1, RZ ;  /* 0x0000000115158810 */ /* 0x000fc80007ffe0ff */
[----:B------:R-:W-:-:S04]  /*3cd0*/  @!P1 SHF.L.U32 R21, R21, 0x1, RZ ;  /* 0x0000000115159819 */ /* 0x000fc800000006ff */
[----:B------:R-:W-:Y:S01]  /*3ce0*/  LOP3.LUT R14, R21, 0x80000000, R8, 0xf8, !PT ;  /* 0x80000000150e7812 */ /* 0x000fe200078ef808 */
[----:B------:R-:W-:Y:S06]  /*3cf0*/  BRA `(.L_x_27) ;  /* 0x0000000000047947 */ /* 0x000fec0003800000 */
.L_x_28:
[----:B------:R0:W1:Y:S02]  /*3d00*/  MUFU.RCP R14, R8 ;  /* 0x00000008000e7308 */ /* 0x0000640000001000 */
.L_x_27:
[----:B------:R-:W-:Y:S05]  /*3d10*/  BSYNC.RECONVERGENT B1 ;  /* 0x0000000000017941 */ /* 0x000fea0003800200 */
.L_x_25:
[----:B------:R-:W-:Y:S01]  /*3d20*/  HFMA2 R9, -RZ, RZ, 0, 0 ;  /* 0x00000000ff097431 */ /* 0x000fe200000001ff */
[----:B0-----:R-:W-:-:S04]  /*3d30*/  MOV R8, R13 ;  /* 0x0000000d00087202 */ /* 0x001fc80000000f00 */
[----:B-1----:R-:W-:Y:S05]  /*3d40*/  RET.REL.NODEC R8 `(_Z27routed_experts_naive_kernelPfPiS_S_S_S_S_) ;  /* 0xffffffc008ac7950 */ /* 0x002fea0003c3ffff */
.L_x_29:
[----:B------:R-:W-:-:S00]  /*3d50*/  BRA `(.L_x_29) ;  /* 0xfffffffc00fc7947 */ /* 0x000fc0000383ffff */
[----:B------:R-:W-:-:S00]  /*3d60*/  NOP ;  /* 0x0000000000007918 */ /* 0x000fc00000000000 */
        /* <DEDUP_REMOVED lines=9> */
.L_x_151:


//--------------------- .text._Z24gather_norm_scale_kernelPfPiS_iiibf --------------------------
	.section	.text._Z24gather_norm_scale_kernelPfPiS_iiibf,"ax",@progbits
	.align	128
        .global         _Z24gather_norm_scale_kernelPfPiS_iiibf
        .type           _Z24gather_norm_scale_kernelPfPiS_iiibf,@function
        .size           _Z24gather_norm_scale_kernelPfPiS_iiibf,(.L_x_152 - _Z24gather_norm_scale_kernelPfPiS_iiibf)
        .other          _Z24gather_norm_scale_kernelPfPiS_iiibf,@"STO_CUDA_ENTRY STV_DEFAULT"
_Z24gather_norm_scale_kernelPfPiS_iiibf:
.text._Z24gather_norm_scale_kernelPfPiS_iiibf:
[----:B------:R-:W0:Y:S01]  /*0000*/  LDC R1, c[0x0][0x37c] ;  /* 0x0000df00ff017b82 */ /* 0x000e220000000800 */
[----:B------:R-:W1:Y:S07]  /*0010*/  S2R R3, SR_TID.X ;  /* 0x0000000000037919 */ /* 0x000e6e0000002100 */
[----:B------:R-:W1:Y:S01]  /*0020*/  S2UR UR4, SR_CTAID.X ;  /* 0x00000000000479c3 */ /* 0x000e620000002500 */
[----:B------:R-:W2:Y:S01]  /*0030*/  LDCU UR5, c[0x0][0x398] ;  /* 0x00007300ff0577ac */ /* 0x000ea20008000800 */
[----:B0-----:R-:W-:-:S06]  /*0040*/  VIADD R1, R1, 0xfffffff0 ;  /* 0xfffffff001017836 */ /* 0x001fcc0000000000 */
[----:B------:R-:W1:Y:S02]  /*0050*/  LDC R2, c[0x0][0x360] ;  /* 0x0000d800ff027b82 */ /* 0x000e640000000800 */
[----:B-1----:R-:W-:-:S05]  /*0060*/  IMAD R2, R2, UR4, R3 ;  /* 0x0000000402027c24 */ /* 0x002fca000f8e0203 */
[----:B--2---:R-:W-:-:S13]  /*0070*/  ISETP.GE.AND P0, PT, R2, UR5, PT ;  /* 0x0000000502007c0c */ /* 0x004fda000bf06270 */
[----:B------:R-:W-:Y:S05]  /*0080*/  @P0 EXIT ;  /* 0x000000000000094d */ /* 0x000fea0003800000 */
[----:B------:R-:W0:Y:S01]  /*0090*/  LDCU UR4, c[0x0][0x3a0] ;  /* 0x00007400ff0477ac */ /* 0x000e220008000800 */
[----:B------:R-:W-:Y:S01]  /*00a0*/  IMAD.MOV.U32 R8, RZ, RZ, 0x1e3ce508 ;  /* 0x1e3ce508ff087424 */ /* 0x000fe200078e00ff */
[----:B------:R-:W1:Y:S01]  /*00b0*/  LDCU UR5, c[0x0][0x39c] ;  /* 0x00007380ff0577ac */ /* 0x000e620008000800 */
[----:B------:R-:W2:Y:S01]  /*00c0*/  LDCU.64 UR8, c[0x0][0x358] ;  /* 0x00006b00ff0877ac */ /* 0x000ea20008000a00 */
[----:B0-----:R-:W-:Y:S02]  /*00d0*/  UISETP.GE.AND UP0, UPT, UR4, 0x1, UPT ;  /* 0x000000010400788c */ /* 0x001fe4000bf06270 */
[C---:B------:R-:W-:Y:S02]  /*00e0*/  IMAD R3, R2.reuse, UR4, RZ ;  /* 0x0000000402037c24 */ /* 0x040fe4000f8e02ff */
[----:B-1----:R-:W-:-:S03]  /*00f0*/  IMAD R2, R2, UR5, RZ ;  /* 0x0000000502027c24 */ /* 0x002fc6000f8e02ff */
[----:B------:R-:W-:Y:S02]  /*0100*/  SHF.R.S32.HI R4, RZ, 0x1f, R3 ;  /* 0x0000001fff047819 */ /* 0x000fe40000011403 */
[----:B--2---:R-:W-:Y:S05]  /*0110*/  BRA.U !UP0, `(.L_x_30) ;  /* 0x0000000d087c7547 */ /* 0x004fea000b800000 */
[----:B------:R-:W-:Y:S01]  /*0120*/  UISETP.GE.U32.AND UP1, UPT, UR4, 0x8, UPT ;  /* 0x000000080400788c */ /* 0x000fe2000bf26070 */
[----:B------:R-:W-:Y:S01]  /*0130*/  SHF.R.S32.HI R5, RZ, 0x1f, R2 ;  /* 0x0000001fff057819 */ /* 0x000fe20000011402 */
[----:B------:R-:W-:Y:S01]  /*0140*/  ULOP3.LUT UR5, UR4, 0x7, URZ, 0xc0, !UPT ;  /* 0x0000000704057892 */ /* 0x000fe2000f8ec0ff */
[----:B------:R-:W-:Y:S02]  /*0150*/  IMAD.MOV.U32 R8, RZ, RZ, RZ ;  /* 0x000000ffff087224 */ /* 0x000fe400078e00ff */
[----:B------:R-:W-:Y:S01]  /*0160*/  IMAD.MOV.U32 R0, RZ, RZ, RZ ;  /* 0x000000ffff007224 */ /* 0x000fe200078e00ff */
[----:B------:R-:W-:-:S03]  /*0170*/  UISETP.NE.AND UP0, UPT, UR5, URZ, UPT ;  /* 0x000000ff0500728c */ /* 0x000fc6000bf05270 */
[----:B------:R-:W-:Y:S08]  /*0180*/  BRA.U !UP1, `(.L_x_31) ;  /* 0x0000000509a07547 */ /* 0x000ff0000b800000 */
[----:B------:R-:W0:Y:S01]  /*0190*/  LDCU.64 UR6, c[0x0][0x388] ;  /* 0x00007100ff0677ac */ /* 0x000e220008000a00 */
[----:B------:R-:W-:Y:S02]  /*01a0*/  VIADD R6, R1, 0x10 ;  /* 0x0000001001067836 */ /* 0x000fe40000000000 */
[----:B------:R-:W-:Y:S01]  /*01b0*/  IMAD.MOV.U32 R8, RZ, RZ, RZ ;  /* 0x000000ffff087224 */ /* 0x000fe200078e00ff */
[----:B------:R-:W-:-:S06]  /*01c0*/  ULOP3.LUT UR4, UR4, 0x7ffffff8, URZ, 0xc0, !UPT ;  /* 0x7ffffff804047892 */ /* 0x000fcc000f8ec0ff */
[----:B------:R-:W-:Y:S01]  /*01d0*/  IMAD.U32 R0, RZ, RZ, UR4 ;  /* 0x00000004ff007e24 */ /* 0x000fe2000f8e00ff */
[----:B0-----:R-:W-:Y:S01]  /*01e0*/  LEA R10, P0, R3, UR6, 0x2 ;  /* 0x00000006030a7c11 */ /* 0x001fe2000f8010ff */
[----:B------:R-:W-:-:S03]  /*01f0*/  UIADD3 UR6, UPT, UPT, -UR4, URZ, URZ ;  /* 0x000000ff04067290 */ /* 0x000fc6000fffe1ff */
[----:B------:R-:W-:Y:S02]  /*0200*/  IADD3 R10, P1, PT, R10, 0x10, RZ ;  /* 0x000000100a0a7810 */ /* 0x000fe40007f3e0ff */
[----:B------:R-:W-:-:S05]  /*0210*/  LEA.HI.X R11, R3, UR7, R4, 0x2, P0 ;  /* 0x00000007030b7c11 */ /* 0x000fca00080f1404 */
[----:B------:R-:W-:-:S07]  /*0220*/  IMAD.X R11, RZ, RZ, R11, P1 ;  /* 0x000000ffff0b7224 */ /* 0x000fce00008e060b */
.L_x_32:
[----:B------:R-:W2:Y:S04]  /*0230*/  LDG.E R23, desc[UR8][R10.64+-0x10] ;  /* 0xfffff0080a177981 */ /* 0x000ea8000c1e1900 */
[----:B------:R-:W3:Y:S04]  /*0240*/  LDG.E R25, desc[UR8][R10.64+-0xc] ;  /* 0xfffff4080a197981 */ /* 0x000ee8000c1e1900 */
[----:B------:R-:W4:Y:S04]  /*0250*/  LDG.E R24, desc[UR8][R10.64+-0x8] ;  /* 0xfffff8080a187981 */ /* 0x000f28000c1e1900 */
[----:B------:R-:W5:Y:S04]  /*0260*/  LDG.E R22, desc[UR8][R10.64+-0x4] ;  /* 0xfffffc080a167981 */ /* 0x000f68000c1e1900 */
[----:B------:R-:W5:Y:S04]  /*0270*/  LDG.E R19, desc[UR8][R10.64] ;  /* 0x000000080a137981 */ /* 0x000f68000c1e1900 */
[----:B------:R-:W5:Y:S04]  /*0280*/  LDG.E R18, desc[UR8][R10.64+0x4] ;  /* 0x000004080a127981 */ /* 0x000f68000c1e1900 */
[----:B------:R-:W5:Y:S04]  /*0290*/  LDG.E R9, desc[UR8][R10.64+0x8] ;  /* 0x000008080a097981 */ /* 0x000f68000c1e1900 */
[----:B------:R-:W5:Y:S01]  /*02a0*/  LDG.E R7, desc[UR8][R10.64+0xc] ;  /* 0x00000c080a077981 */ /* 0x000f62000c1e1900 */
[----:B------:R-:W-:Y:S01]  /*02b0*/  IMAD.MOV.U32 R29, RZ, RZ, RZ ;  /* 0x000000ffff1d7224 */ /* 0x000fe200078e00ff */
[----:B--2---:R-:W-:-:S02]  /*02c0*/  ISETP.NE.AND P3, PT, R23, -0x1, PT ;  /* 0xffffffff1700780c */ /* 0x004fc40003f65270 */
[----:B---3--:R-:W-:Y:S02]  /*02d0*/  ISETP.NE.AND P2, PT, R25, -0x1, PT ;  /* 0xffffffff1900780c */ /* 0x008fe40003f45270 */
[----:B----4-:R-:W-:Y:S02]  /*02e0*/  ISETP.NE.AND P0, PT, R24, -0x1, PT ;  /* 0xffffffff1800780c */ /* 0x010fe40003f05270 */
[----:B-----5:R-:W-:-:S07]  /*02f0*/  ISETP.NE.AND P1, PT, R22, -0x1, PT ;  /* 0xffffffff1600780c */ /* 0x020fce0003f25270 */
[----:B------:R-:W0:Y:S01]  /*0300*/  @P3 LDC.64 R12, c[0x0][0x380] ;  /* 0x0000e000ff0c3b82 */ /* 0x000e220000000a00 */
[C---:B------:R-:W-:Y:S02]  /*0310*/  @P3 IADD3 R20, P5, PT, R2.reuse, R23, RZ ;  /* 0x0000001702143210 */ /* 0x040fe40007fbe0ff */
[----:B------:R-:W-:Y:S02]  /*0320*/  @P2 IADD3 R21, P4, PT, R2, R25, RZ ;  /* 0x0000001902152210 */ /* 0x000fe40007f9e0ff */
[----:B------:R-:W-:-:S03]  /*0330*/  @P3 LEA.HI.X.SX32 R23, R23, R5, 0x1, P5 ;  /* 0x0000000517173211 */ /* 0x000fc600028f0eff */
[----:B------:R-:W1:Y:S08]  /*0340*/  @P2 LDC.64 R14, c[0x0][0x380] ;  /* 0x0000e000ff0e2b82 */ /* 0x000e700000000a00 */
[----:B------:R-:W2:Y:S01]  /*0350*/  @P0 LDC.64 R16, c[0x0][0x380] ;  /* 0x0000e000ff100b82 */ /* 0x000ea20000000a00 */
[C---:B0-----:R-:W-:Y:S02]  /*0360*/  @P3 LEA R26, P5, R20.reuse, R12, 0x2 ;  /* 0x0000000c141a3211 */ /* 0x041fe400078a10ff */
[----:B------:R-:W-:Y:S01]  /*0370*/  @P2 LEA.HI.X.SX32 R12, R25, R5, 0x1, P4 ;  /* 0x00000005190c2211 */ /* 0x000fe200020f0eff */
[----:B------:R-:W-:Y:S01]  /*0380*/  IMAD.MOV.U32 R25, RZ, RZ, RZ ;  /* 0x000000ffff197224 */ /* 0x000fe200078e00ff */
[----:B------:R-:W-:Y:S01]  /*0390*/  @P3 LEA.HI.X R27, R20, R13, R23, 0x2, P5 ;  /* 0x0000000d141b3211 */ /* 0x000fe200028f1417 */
[----:B------:R-:W-:Y:S01]  /*03a0*/  IMAD.MOV.U32 R23, RZ, RZ, RZ ;  /* 0x000000ffff177224 */ /* 0x000fe200078e00ff */
[----:B------:R-:W-:-:S02]  /*03b0*/  ISETP.NE.AND P5, PT, R19, -0x1, PT ;  /* 0xffffffff1300780c */ /* 0x000fc40003fa5270 */
[----:B-1----:R-:W-:-:S03]  /*03c0*/  @P2 LEA R14, P4, R21, R14, 0x2 ;  /* 0x0000000e150e2211 */ /* 0x002fc600078810ff */
[----:B------:R-:W3:Y:S01]  /*03d0*/  @P3 LDG.E R23, desc[UR8][R26.64] ;  /* 0x000000081a173981 */ /* 0x000ee2000c1e1900 */
[----:B------:R-:W-:Y:S02]  /*03e0*/  @P2 LEA.HI.X R15, R21, R15, R12, 0x2, P4 ;  /* 0x0000000f150f2211 */ /* 0x000fe400020f140c */
[----:B------:R-:W0:Y:S01]  /*03f0*/  @P1 LDC.64 R12, c[0x0][0x380] ;  /* 0x0000e000ff0c1b82 */ /* 0x000e220000000a00 */
[----:B------:R-:W-:Y:S02]  /*0400*/  @P0 IADD3 R28, P3, PT, R2, R24, RZ ;  /* 0x00000018021c0210 */ /* 0x000fe40007f7e0ff */
[----:B------:R1:W4:Y:S02]  /*0410*/  @P2 LDG.E R25, desc[UR8][R14.64] ;  /* 0x000000080e192981 */ /* 0x000324000c1e1900 */
[----:B------:R-:W-:Y:S02]  /*0420*/  @P0 LEA.HI.X.SX32 R24, R24, R5, 0x1, P3 ;  /* 0x0000000518180211 */ /* 0x000fe400018f0eff */
[----:B------:R-:W-:Y:S01]  /*0430*/  ISETP.NE.AND P3, PT, R18, -0x1, PT ;  /* 0xffffffff1200780c */ /* 0x000fe20003f65270 */
[----:B------:R-:W5:Y:S01]  /*0440*/  @P5 LDC.64 R20, c[0x0][0x380] ;  /* 0x0000e000ff145b82 */ /* 0x000f620000000a00 */
[----:B--2---:R-:W-:-:S04]  /*0450*/  @P0 LEA R16, P2, R28, R16, 0x2 ;  /* 0x000000101c100211 */ /* 0x004fc800078410ff */
[----:B------:R-:W-:Y:S02]  /*0460*/  @P0 LEA.HI.X R17, R28, R17, R24, 0x2, P2 ;  /* 0x000000111c110211 */ /* 0x000fe400010f1418 */
[----:B------:R-:W-:Y:S02]  /*0470*/  @P1 IADD3 R24, P4, PT, R2, R22, RZ ;  /* 0x0000001602181210 */ /* 0x000fe40007f9e0ff */
[----:B------:R-:W-:Y:S01]  /*0480*/  ISETP.NE.AND P2, PT, R9, -0x1, PT ;  /* 0xffffffff0900780c */ /* 0x000fe20003f45270 */
[----:B------:R2:W4:Y:S01]  /*0490*/  @P0 LDG.E R29, desc[UR8][R16.64] ;  /* 0x00000008101d0981 */ /* 0x000522000c1e1900 */
[----:B------:R-:W-:Y:S01]  /*04a0*/  ISETP.NE.AND P0, PT, R7, -0x1, PT ;  /* 0xffffffff0700780c */ /* 0x000fe20003f05270 */
[----:B-1----:R-:W1:Y:S01]  /*04b0*/  @P3 LDC.64 R14, c[0x0][0x380] ;  /* 0x0000e000ff0e3b82 */ /* 0x002e620000000a00 */
[----:B------:R-:W-:Y:S02]  /*04c0*/  @P1 LEA.HI.X.SX32 R22, R22, R5, 0x1, P4 ;  /* 0x0000000516161211 */ /* 0x000fe400020f0eff */
[----:B0-----:R-:W-:-:S04]  /*04d0*/  @P1 LEA R26, P4, R24, R12, 0x2 ;  /* 0x0000000c181a1211 */ /* 0x001fc800078810ff */
[----:B------:R-:W-:Y:S02]  /*04e0*/  @P1 LEA.HI.X R27, R24, R13, R22, 0x2, P4 ;  /* 0x0000000d181b1211 */ /* 0x000fe400020f1416 */
[----:B------:R-:W-:Y:S01]  /*04f0*/  @P5 IADD3 R24, P4, PT, R2, R19, RZ ;  /* 0x0000001302185210 */ /* 0x000fe20007f9e0ff */
[----:B------:R-:W-:Y:S01]  /*0500*/  IMAD.MOV.U32 R22, RZ, RZ, RZ ;  /* 0x000000ffff167224 */ /* 0x000fe200078e00ff */
[----:B------:R-:W0:Y:S02]  /*0510*/  @P2 LDC.64 R12, c[0x0][0x380] ;  /* 0x0000e000ff0c2b82 */ /* 0x000e240000000a00 */
[----:B------:R-:W-:Y:S02]  /*0520*/  @P5 LEA.HI.X.SX32 R19, R19, R5, 0x1, P4 ;  /* 0x0000000513135211 */ /* 0x000fe400020f0eff */
[C---:B-----5:R-:W-:Y:S01]  /*0530*/  @P5 LEA R20, P4, R24.reuse, R20, 0x2 ;  /* 0x0000001418145211 */ /* 0x060fe200078810ff */
[----:B------:R5:W4:Y:S03]  /*0540*/  @P1 LDG.E R22, desc[UR8][R26.64] ;  /* 0x000000081a161981 */ /* 0x000b26000c1e1900 */
[----:B--2---:R-:W2:Y:S01]  /*0550*/  @P0 LDC.64 R16, c[0x0][0x380] ;  /* 0x0000e000ff100b82 */ /* 0x004ea20000000a00 */
[----:B------:R-:W-:-:S02]  /*0560*/  @P5 LEA.HI.X R21, R24, R21, R19, 0x2, P4 ;  /* 0x0000001518155211 */ /* 0x000fc400020f1413 */
[----:B------:R-:W-:-:S04]  /*0570*/  @P3 IADD3 R24, P1, PT, R2, R18, RZ ;  /* 0x0000001202183210 */ /* 0x000fc80007f3e0ff */
[----:B------:R-:W-:Y:S02]  /*0580*/  @P3 LEA.HI.X.SX32 R18, R18, R5, 0x1, P1 ;  /* 0x0000000512123211 */ /* 0x000fe400008f0eff */
[----:B-1----:R-:W-:Y:S01]  /*0590*/  @P3 LEA R14, P1, R24, R14, 0x2 ;  /* 0x0000000e180e3211 */ /* 0x002fe200078210ff */
[----:B------:R-:W-:-:S03]  /*05a0*/  IMAD.MOV.U32 R19, RZ, RZ, RZ ;  /* 0x000000ffff137224 */ /* 0x000fc600078e00ff */
[----:B------:R-:W-:Y:S02]  /*05b0*/  @P3 LEA.HI.X R15, R24, R15, R18, 0x2, P1 ;  /* 0x0000000f180f3211 */ /* 0x000fe400008f1412 */
[C---:B------:R-:W-:Y:S01]  /*05c0*/  @P2 IADD3 R24, P1, PT, R2.reuse, R9, RZ ;  /* 0x0000000902182210 */ /* 0x040fe20007f3e0ff */
[----:B------:R1:W4:Y:S01]  /*05d0*/  @P5 LDG.E R19, desc[UR8][R20.64] ;  /* 0x0000000814135981 */ /* 0x000322000c1e1900 */
[----:B------:R-:W-:Y:S02]  /*05e0*/  @P0 IADD3 R18, P4, PT, R2, R7, RZ ;  /* 0x0000000702120210 */ /* 0x000fe40007f9e0ff */
[-C--:B-----5:R-:W-:Y:S02]  /*05f0*/  @P2 LEA.HI.X.SX32 R26, R9, R5.reuse, 0x1, P1 ;  /* 0x00000005091a2211 */ /* 0x0a0fe400008f0eff */
[----:B------:R-:W-:Y:S01]  /*0600*/  @P0 LEA.HI.X.SX32 R9, R7, R5, 0x1, P4 ;  /* 0x0000000507090211 */ /* 0x000fe200020f0eff */
[----:B------:R-:W-:Y:S01]  /*0610*/  IMAD.MOV.U32 R7, RZ, RZ, RZ ;  /* 0x000000ffff077224 */ /* 0x000fe200078e00ff */
[----:B0-----:R-:W-:-:S02]  /*0620*/  @P2 LEA R12, P1, R24, R12, 0x2 ;  /* 0x0000000c180c2211 */ /* 0x001fc400078210ff */
[----:B--2---:R-:W-:Y:S01]  /*0630*/  @P0 LEA R16, P4, R18, R16, 0x2 ;  /* 0x0000001012100211 */ /* 0x004fe200078810ff */
[----:B-1----:R-:W-:Y:S01]  /*0640*/  IMAD.MOV.U32 R21, RZ, RZ, RZ ;  /* 0x000000ffff157224 */ /* 0x002fe200078e00ff */
[----:B------:R-:W-:Y:S01]  /*0650*/  @P2 LEA.HI.X R13, R24, R13, R26, 0x2, P1 ;  /* 0x0000000d180d2211 */ /* 0x000fe200008f141a */
[----:B------:R-:W2:Y:S01]  /*0660*/  @P3 LDG.E R7, desc[UR8][R14.64] ;  /* 0x000000080e073981 */ /* 0x000ea2000c1e1900 */
[----:B------:R-:W-:Y:S01]  /*0670*/  @P0 LEA.HI.X R17, R18, R17, R9, 0x2, P4 ;  /* 0x0000001112110211 */ /* 0x000fe200020f1409 */
[----:B------:R-:W-:Y:S02]  /*0680*/  IMAD.MOV.U32 R9, RZ, RZ, RZ ;  /* 0x000000ffff097224 */ /* 0x000fe400078e00ff */
[----:B------:R-:W5:Y:S04]  /*0690*/  @P2 LDG.E R21, desc[UR8][R12.64] ;  /* 0x000000080c152981 */ /* 0x000f68000c1e1900 */
[----:B------:R-:W5:Y:S01]  /*06a0*/  @P0 LDG.E R9, desc[UR8][R16.64] ;  /* 0x0000000810090981 */ /* 0x000f62000c1e1900 */
[----:B------:R-:W-:-:S04]  /*06b0*/  UIADD3 UR6, UPT, UPT, UR6, 0x8, URZ ;  /* 0x0000000806067890 */ /* 0x000fc8000fffe0ff */
[----:B------:R-:W-:Y:S01]  /*06c0*/  UISETP.NE.AND UP1, UPT, UR6, URZ, UPT ;  /* 0x000000ff0600728c */ /* 0x000fe2000bf25270 */
[----:B------:R-:W-:-:S05]  /*06d0*/  IADD3 R10, P0, PT, R10, 0x20, RZ ;  /* 0x000000200a0a7810 */ /* 0x000fca0007f1e0ff */
[----:B------:R-:W-:Y:S02]  /*06e0*/  IMAD.X R11, RZ, RZ, R11, P0 ;  /* 0x000000ffff0b7224 */ /* 0x000fe400000e060b */
[----:B---3--:R-:W-:-:S04]  /*06f0*/  FADD R8, R23, R8 ;  /* 0x0000000817087221 */ /* 0x008fc80000000000 */
[----:B----4-:R-:W-:-:S04]  /*0700*/  FADD R8, R8, R25 ;  /* 0x0000001908087221 */ /* 0x010fc80000000000 */
[----:B------:R-:W-:Y:S01]  /*0710*/  FADD R27, R8, R29 ;  /* 0x0000001d081b7221 */ /* 0x000fe20000000000 */
[----:B------:R-:W-:Y:S03]  /*0720*/  STL [R6+-0x10], R23 ;  /* 0xfffff01706007387 */ /* 0x000fe60000100800 */
[----:B------:R-:W-:Y:S01]  /*0730*/  FADD R8, R27, R22 ;  /* 0x000000161b087221 */ /* 0x000fe20000000000 */
[----:B------:R-:W-:Y:S04]  /*0740*/  STL [R6+-0xc], R25 ;  /* 0xfffff41906007387 */ /* 0x000fe80000100800 */
[----:B------:R-:W-:Y:S01]  /*0750*/  STL [R6+-0x8], R29 ;  /* 0xfffff81d06007387 */ /* 0x000fe20000100800 */
[----:B------:R-:W-:-:S03]  /*0760*/  FADD R8, R8, R19 ;  /* 0x0000001308087221 */ /* 0x000fc60000000000 */
[----:B------:R-:W-:Y:S04]  /*0770*/  STL [R6+-0x4], R22 ;  /* 0xfffffc1606007387 */ /* 0x000fe80000100800 */
[----:B------:R-:W-:Y:S01]  /*0780*/  STL [R6], R19 ;  /* 0x0000001306007387 */ /* 0x000fe20000100800 */
[----:B--2---:R-:W-:-:S03]  /*0790*/  FADD R8, R8, R7 ;  /* 0x0000000708087221 */ /* 0x004fc60000000000 */
[----:B------:R-:W-:Y:S01]  /*07a0*/  STL [R6+0x4], R7 ;  /* 0x0000040706007387 */ /* 0x000fe20000100800 */
[----:B-----5:R-:W-:-:S03]  /*07b0*/  FADD R8, R8, R21 ;  /* 0x0000001508087221 */ /* 0x020fc60000000000 */
[----:B------:R-:W-:Y:S01]  /*07c0*/  STL [R6+0x8], R21 ;  /* 0x0000081506007387 */ /* 0x000fe20000100800 */
[----:B------:R-:W-:-:S03]  /*07d0*/  FADD R8, R8, R9 ;  /* 0x0000000908087221 */ /* 0x000fc60000000000 */
[----:B------:R0:W-:Y:S02]  /*07e0*/  STL [R6+0xc], R9 ;  /* 0x00000c0906007387 */ /* 0x0001e40000100800 */
[----:B0-----:R-:W-:Y:S01]  /*07f0*/  VIADD R6, R6, 0x20 ;  /* 0x0000002006067836 */ /* 0x001fe20000000000 */
[----:B------:R-:W-:Y:S06]  /*0800*/  BRA.U UP1, `(.L_x_32) ;  /* 0xfffffff901887547 */ /* 0x000fec000b83ffff */
.L_x_31:
[----:B------:R-:W-:Y:S05]  /*0810*/  BRA.U !UP0, `(.L_x_33) ;  /* 0x0000000508b87547 */ /* 0x000fea000b800000 */
[----:B------:R-:W0:Y:S01]  /*0820*/  LDCU UR4, c[0x0][0x3a0] ;  /* 0x00007400ff0477ac */ /* 0x000e220008000800 */
[----:B------:R-:W-:Y:S02]  /*0830*/  UISETP.GE.U32.AND UP0, UPT, UR5, 0x4, UPT ;  /* 0x000000040500788c */ /* 0x000fe4000bf06070 */
[----:B0-----:R-:W-:-:S04]  /*0840*/  ULOP3.LUT UR6, UR4, 0x3, URZ, 0xc0, !UPT ;  /* 0x0000000304067892 */ /* 0x001fc8000f8ec0ff */
[----:B------:R-:W-:-:S03]  /*0850*/  UISETP.NE.AND UP1, UPT, UR6, URZ, UPT ;  /* 0x000000ff0600728c */ /* 0x000fc6000bf25270 */
[----:B------:R-:W-:Y:S08]  /*0860*/  BRA.U !UP0, `(.L_x_34) ;  /* 0x0000000108c87547 */ /* 0x000ff0000b800000 */
[----:B------:R-:W0:Y:S01]  /*0870*/  LDCU.64 UR10, c[0x0][0x388] ;  /* 0x00007100ff0a77ac */ /* 0x000e220008000a00 */
[----:B------:R-:W-:-:S05]  /*0880*/  IADD3 R6, P0, PT, R3, R0, RZ ;  /* 0x0000000003067210 */ /* 0x000fca0007f1e0ff */
[----:B------:R-:W-:Y:S01]  /*0890*/  IMAD.X R7, RZ, RZ, R4, P0 ;  /* 0x000000ffff077224 */ /* 0x000fe200000e0604 */
[----:B0-----:R-:W-:-:S04]  /*08a0*/  LEA R18, P0, R6, UR10, 0x2 ;  /* 0x0000000a06127c11 */ /* 0x001fc8000f8010ff */
[----:B------:R-:W-:-:S05]  /*08b0*/  LEA.HI.X R19, R6, UR11, R7, 0x2, P0 ;  /* 0x0000000b06137c11 */ /* 0x000fca00080f1407 */
[----:B------:R-:W2:Y:S04]  /*08c0*/  LDG.E R20, desc[UR8][R18.64] ;  /* 0x0000000812147981 */ /* 0x000ea8000c1e1900 */
[----:B------:R-:W3:Y:S04]  /*08d0*/  LDG.E R16, desc[UR8][R18.64+0xc] ;  /* 0x00000c0812107981 */ /* 0x000ee8000c1e1900 */
[----:B------:R-:W4:Y:S04]  /*08e0*/  LDG.E R21, desc[UR8][R18.64+0x4] ;  /* 0x0000040812157981 */ /* 0x000f28000c1e1900 */
[----:B------:R-:W5:Y:S01]  /*08f0*/  LDG.E R17, desc[UR8][R18.64+0x8] ;  /* 0x0000080812117981 */ /* 0x000f62000c1e1900 */
[----:B--2---:R-:W-:-:S02]  /*0900*/  ISETP.NE.AND P3, PT, R20, -0x1, PT ;  /* 0xffffffff1400780c */ /* 0x004fc40003f65270 */
[----:B---3--:R-:W-:-:S11]  /*0910*/  ISETP.NE.AND P0, PT, R16, -0x1, PT ;  /* 0xffffffff1000780c */ /* 0x008fd60003f05270 */
[----:B------:R-:W0:Y:S01]  /*0920*/  @P3 LDC.64 R14, c[0x0][0x380] ;  /* 0x0000e000ff0e3b82 */ /* 0x000e220000000a00 */
[----:B----4-:R-:W-:Y:S02]  /*0930*/  ISETP.NE.AND P2, PT, R21, -0x1, PT ;  /* 0xffffffff1500780c */ /* 0x010fe40003f45270 */
[----:B-----5:R-:W-:Y:S02]  /*0940*/  ISETP.NE.AND P1, PT, R17, -0x1, PT ;  /* 0xffffffff1100780c */ /* 0x020fe40003f25270 */
[----:B------:R-:W-:-:S03]  /*0950*/  @P3 IADD3 R9, P4, PT, R2, R20, RZ ;  /* 0x0000001402093210 */ /* 0x000fc60007f9e0ff */
[----:B------:R-:W1:Y:S01]  /*0960*/  @P0 LDC.64 R12, c[0x0][0x380] ;  /* 0x0000e000ff0c0b82 */ /* 0x000e620000000a00 */
[----:B------:R-:W-:-:S07]  /*0970*/  @P3 LEA.HI.X.SX32 R20, R20, R5, 0x1, P4 ;  /* 0x0000000514143211 */ /* 0x000fce00020f0eff */
[----:B------:R-:W2:Y:S08]  /*0980*/  @P2 LDC.64 R6, c[0x0][0x380] ;  /* 0x0000e000ff062b82 */ /* 0x000eb00000000a00 */
[----:B------:R-:W3:Y:S01]  /*0990*/  @P1 LDC.64 R10, c[0x0][0x380] ;  /* 0x0000e000ff0a1b82 */ /* 0x000ee20000000a00 */
[----:B0-----:R-:W-:-:S04]  /*09a0*/  @P3 LEA R14, P4, R9, R14, 0x2 ;  /* 0x0000000e090e3211 */ /* 0x001fc800078810ff */
[----:B------:R-:W-:Y:S01]  /*09b0*/  @P3 LEA.HI.X R15, R9, R15, R20, 0x2, P4 ;  /* 0x0000000f090f3211 */ /* 0x000fe200020f1414 */
[----:B------:R-:W-:Y:S01]  /*09c0*/  IMAD.MOV.U32 R9, RZ, RZ, RZ ;  /* 0x000000ffff097224 */ /* 0x000fe200078e00ff */
[C---:B------:R-:W-:Y:S02]  /*09d0*/  @P2 IADD3 R18, P5, PT, R2.reuse, R21, RZ ;  /* 0x0000001502122210 */ /* 0x040fe40007fbe0ff */
[----:B------:R-:W-:-:S03]  /*09e0*/  @P1 IADD3 R20, P4, PT, R2, R17, RZ ;  /* 0x0000001102141210 */ /* 0x000fc60007f9e0ff */
[----:B------:R0:W4:Y:S01]  /*09f0*/  @P3 LDG.E R9, desc[UR8][R14.64] ;  /* 0x000000080e093981 */ /* 0x000122000c1e1900 */
[----:B------:R-:W-:Y:S02]  /*0a00*/  @P0 IADD3 R19, P3, PT, R2, R16, RZ ;  /* 0x0000001002130210 */ /* 0x000fe40007f7e0ff */
[-C--:B------:R-:W-:Y:S02]  /*0a10*/  @P2 LEA.HI.X.SX32 R21, R21, R5.reuse, 0x1, P5 ;  /* 0x0000000515152211 */ /* 0x080fe400028f0eff */
[-C--:B------:R-:W-:Y:S02]  /*0a20*/  @P0 LEA.HI.X.SX32 R16, R16, R5.reuse, 0x1, P3 ;  /* 0x0000000510100211 */ /* 0x080fe400018f0eff */
[----:B-1----:R-:W-:Y:S02]  /*0a30*/  @P0 LEA R12, P3, R19, R12, 0x2 ;  /* 0x0000000c130c0211 */ /* 0x002fe400078610ff */
[----:B------:R-:W-:Y:S02]  /*0a40*/  @P1 LEA.HI.X.SX32 R17, R17, R5, 0x1, P4 ;  /* 0x0000000511111211 */ /* 0x000fe400020f0eff */
[----:B--2---:R-:W-:-:S02]  /*0a50*/  @P2 LEA R6, P5, R18, R6, 0x2 ;  /* 0x0000000612062211 */ /* 0x004fc400078a10ff */
[----:B---3--:R-:W-:Y:S02]  /*0a60*/  @P1 LEA R10, P4, R20, R10, 0x2 ;  /* 0x0000000a140a1211 */ /* 0x008fe400078810ff */
[----:B0-----:R-:W-:Y:S02]  /*0a70*/  CS2R R14, SRZ ;  /* 0x00000000000e7805 */ /* 0x001fe4000001ff00 */
[----:B------:R-:W-:Y:S01]  /*0a80*/  @P0 LEA.HI.X R13, R19, R13, R16, 0x2, P3 ;  /* 0x0000000d130d0211 */ /* 0x000fe200018f1410 */
[----:B------:R-:W-:Y:S01]  /*0a90*/  IMAD.MOV.U32 R16, RZ, RZ, RZ ;  /* 0x000000ffff107224 */ /* 0x000fe200078e00ff */
[----:B------:R-:W-:Y:S02]  /*0aa0*/  @P2 LEA.HI.X R7, R18, R7, R21, 0x2, P5 ;  /* 0x0000000712072211 */ /* 0x000fe400028f1415 */
[----:B------:R-:W-:-:S03]  /*0ab0*/  @P1 LEA.HI.X R11, R20, R11, R17, 0x2, P4 ;  /* 0x0000000b140b1211 */ /* 0x000fc600020f1411 */
[----:B------:R-:W2:Y:S04]  /*0ac0*/  @P2 LDG.E R14, desc[UR8][R6.64] ;  /* 0x00000008060e2981 */ /* 0x000ea8000c1e1900 */
[----:B------:R-:W3:Y:S04]  /*0ad0*/  @P1 LDG.E R15, desc[UR8][R10.64] ;  /* 0x000000080a0f1981 */ /* 0x000ee8000c1e1900 */
[----:B------:R-:W5:Y:S01]  /*0ae0*/  @P0 LDG.E R16, desc[UR8][R12.64] ;  /* 0x000000080c100981 */ /* 0x000f62000c1e1900 */
[C---:B------:R-:W-:Y:S02]  /*0af0*/  IMAD.U32 R17, R0.reuse, 0x4, R1 ;  /* 0x0000000400117824 */ /* 0x040fe400078e0001 */
[----:B------:R-:W-:-:S03]  /*0b00*/  VIADD R0, R0, 0x4 ;  /* 0x0000000400007836 */ /* 0x000fc60000000000 */
[----:B----4-:R0:W-:Y:S01]  /*0b10*/  STL [R17], R9 ;  /* 0x0000000911007387 */ /* 0x0101e20000100800 */
[----:B------:R-:W-:-:S03]  /*0b20*/  FADD R19, R8, R9 ;  /* 0x0000000908137221 */ /* 0x000fc60000000000 */
[----:B--2---:R0:W-:Y:S04]  /*0b30*/  STL [R17+0x4], R14 ;  /* 0x0000040e11007387 */ /* 0x0041e80000100800 */
[----:B---3--:R0:W-:Y:S04]  /*0b40*/  STL [R17+0x8], R15 ;  /* 0x0000080f11007387 */ /* 0x0081e80000100800 */
[----:B-----5:R0:W-:Y:S01]  /*0b50*/  STL [R17+0xc], R16 ;  /* 0x00000c1011007387 */ /* 0x0201e20000100800 */
[----:B------:R-:W-:-:S04]  /*0b60*/  FADD R8, R19, R14 ;  /* 0x0000000e13087221 */ /* 0x000fc80000000000 */
[----:B------:R-:W-:-:S04]  /*0b70*/  FADD R19, R8, R15 ;  /* 0x0000000f08137221 */ /* 0x000fc80000000000 */
[----:B------:R-:W-:-:S07]  /*0b80*/  FADD R8, R19, R16 ;  /* 0x0000001013087221 */ /* 0x000fce0000000000 */
.L_x_34:
[----:B------:R-:W-:Y:S05]  /*0b90*/  BRA.U !UP1, `(.L_x_33) ;  /* 0x0000000109d87547 */ /* 0x000fea000b800000 */
[----:B------:R-:W-:Y:S02]  /*0ba0*/  UISETP.NE.AND UP0, UPT, UR6, 0x1, UPT ;  /* 0x000000010600788c */ /* 0x000fe4000bf05270 */
[----:B------:R-:W-:-:S04]  /*0bb0*/  ULOP3.LUT UR4, UR4, 0x1, URZ, 0xc0, !UPT ;  /* 0x0000000104047892 */ /* 0x000fc8000f8ec0ff */
[----:B------:R-:W-:-:S03]  /*0bc0*/  UISETP.NE.U32.AND UP1, UPT, UR4, 0x1, UPT ;  /* 0x000000010400788c */ /* 0x000fc6000bf25070 */
[----:B------:R-:W-:Y:S08]  /*0bd0*/  BRA.U !UP0, `(.L_x_35) ;  /* 0x0000000108747547 */ /* 0x000ff0000b800000 */
[----:B------:R-:W1:Y:S01]  /*0be0*/  LDCU.64 UR4, c[0x0][0x388] ;  /* 0x00007100ff0477ac */ /* 0x000e620008000a00 */
[----:B------:R-:W-:-:S05]  /*0bf0*/  IADD3 R6, P0, PT, R3, R0, RZ ;  /* 0x0000000003067210 */ /* 0x000fca0007f1e0ff */
[----:B------:R-:W-:Y:S01]  /*0c00*/  IMAD.X R7, RZ, RZ, R4, P0 ;  /* 0x000000ffff077224 */ /* 0x000fe200000e0604 */
[----:B-1----:R-:W-:-:S04]  /*0c10*/  LEA R12, P0, R6, UR4, 0x2 ;  /* 0x00000004060c7c11 */ /* 0x002fc8000f8010ff */
[----:B------:R-:W-:-:S05]  /*0c20*/  LEA.HI.X R13, R6, UR5, R7, 0x2, P0 ;  /* 0x00000005060d7c11 */ /* 0x000fca00080f1407 */
[----:B0-----:R-:W2:Y:S04]  /*0c30*/  LDG.E R14, desc[UR8][R12.64+0x4] ;  /* 0x000004080c0e7981 */ /* 0x001ea8000c1e1900 */
[----:B------:R0:W3:Y:S02]  /*0c40*/  LDG.E R16, desc[UR8][R12.64] ;  /* 0x000000080c107981 */ /* 0x0000e4000c1e1900 */
[----:B0-----:R-:W-:Y:S01]  /*0c50*/  IMAD.MOV.U32 R12, RZ, RZ, RZ ;  /* 0x000000ffff0c7224 */ /* 0x001fe200078e00ff */
[----:B--2---:R-:W-:Y:S02]  /*0c60*/  ISETP.NE.AND P1, PT, R14, -0x1, PT ;  /* 0xffffffff0e00780c */ /* 0x004fe40003f25270 */
[----:B---3--:R-:W-:-:S11]  /*0c70*/  ISETP.NE.AND P0, PT, R16, -0x1, PT ;  /* 0xffffffff1000780c */ /* 0x008fd60003f05270 */
[----:B------:R-:W0:Y:S01]  /*0c80*/  @P1 LDC.64 R6, c[0x0][0x380] ;  /* 0x0000e000ff061b82 */ /* 0x000e220000000a00 */
[C---:B------:R-:W-:Y:S02]  /*0c90*/  @P1 IADD3 R9, P3, PT, R2.reuse, R14, RZ ;  /* 0x0000000e02091210 */ /* 0x040fe40007f7e0ff */
[----:B------:R-:W-:Y:S02]  /*0ca0*/  @P0 IADD3 R15, P2, PT, R2, R16, RZ ;  /* 0x00000010020f0210 */ /* 0x000fe40007f5e0ff */
[----:B------:R-:W-:-:S03]  /*0cb0*/  @P1 LEA.HI.X.SX32 R14, R14, R5, 0x1, P3 ;  /* 0x000000050e0e1211 */ /* 0x000fc600018f0eff */
[----:B------:R-:W1:Y:S01]  /*0cc0*/  @P0 LDC.64 R10, c[0x0][0x380] ;  /* 0x0000e000ff0a0b82 */ /* 0x000e620000000a00 */
[----:B------:R-:W-:Y:S02]  /*0cd0*/  @P0 LEA.HI.X.SX32 R16, R16, R5, 0x1, P2 ;  /* 0x0000000510100211 */ /* 0x000fe400010f0eff */
[----:B0-----:R-:W-:-:S04]  /*0ce0*/  @P1 LEA R6, P3, R9, R6, 0x2 ;  /* 0x0000000609061211 */ /* 0x001fc800078610ff */
[----:B------:R-:W-:Y:S01]  /*0cf0*/  @P1 LEA.HI.X R7, R9, R7, R14, 0x2, P3 ;  /* 0x0000000709071211 */ /* 0x000fe200018f140e */
[----:B------:R-:W-:Y:S01]  /*0d00*/  IMAD.MOV.U32 R9, RZ, RZ, RZ ;  /* 0x000000ffff097224 */ /* 0x000fe200078e00ff */
[----:B-1----:R-:W-:-:S03]  /*0d10*/  @P0 LEA R10, P2, R15, R10, 0x2 ;  /* 0x0000000a0f0a0211 */ /* 0x002fc600078410ff */
[----:B------:R-:W2:Y:S01]  /*0d20*/  @P1 LDG.E R12, desc[UR8][R6.64] ;  /* 0x00000008060c1981 */ /* 0x000ea2000c1e1900 */
[----:B------:R-:W-:-:S05]  /*0d30*/  @P0 LEA.HI.X R11, R15, R11, R16, 0x2, P2 ;  /* 0x0000000b0f0b0211 */ /* 0x000fca00010f1410 */
[----:B------:R-:W3:Y:S01]  /*0d40*/  @P0 LDG.E R9, desc[UR8][R10.64] ;  /* 0x000000080a090981 */ /* 0x000ee2000c1e1900 */
[C---:B------:R-:W-:Y:S02]  /*0d50*/  IMAD.U32 R13, R0.reuse, 0x4, R1 ;  /* 0x00000004000d7824 */ /* 0x040fe400078e0001 */
[----:B------:R-:W-:-:S03]  /*0d60*/  VIADD R0, R0, 0x2 ;  /* 0x0000000200007836 */ /* 0x000fc60000000000 */
[----:B--2---:R1:W-:Y:S04]  /*0d70*/  STL [R13+0x4], R12 ;  /* 0x0000040c0d007387 */ /* 0x0043e80000100800 */
[----:B---3--:R1:W-:Y:S01]  /*0d80*/  STL [R13], R9 ;  /* 0x000000090d007387 */ /* 0x0083e20000100800 */
[----:B------:R-:W-:-:S04]  /*0d90*/  FADD R15, R8, R9 ;  /* 0x00000009080f7221 */ /* 0x000fc80000000000 */
[----:B------:R-:W-:-:S07]  /*0da0*/  FADD R8, R15, R12 ;  /* 0x0000000c0f087221 */ /* 0x000fce0000000000 */
.L_x_35:
[----:B------:R-:W-:Y:S05]  /*0db0*/  BRA.U UP1, `(.L_x_33) ;  /* 0x0000000101507547 */ /* 0x000fea000b800000 */
[----:B------:R-:W2:Y:S01]  /*0dc0*/  LDCU.64 UR4, c[0x0][0x388] ;  /* 0x00007100ff0477ac */ /* 0x000ea20008000a00 */
[----:B------:R-:W-:-:S05]  /*0dd0*/  IADD3 R7, P0, PT, R3, R0, RZ ;  /* 0x0000000003077210 */ /* 0x000fca0007f1e0ff */
[----:B------:R-:W-:Y:S01]  /*0de0*/  IMAD.X R10, RZ, RZ, R4, P0 ;  /* 0x000000ffff0a7224 */ /* 0x000fe200000e0604 */
[----:B--2---:R-:W-:-:S04]  /*0df0*/  LEA R6, P0, R7, UR4, 0x2 ;  /* 0x0000000407067c11 */ /* 0x004fc8000f8010ff */
[----:B------:R-:W-:-:S05]  /*0e00*/  LEA.HI.X R7, R7, UR5, R10, 0x2, P0 ;  /* 0x0000000507077c11 */ /* 0x000fca00080f140a */
[----:B------:R-:W2:Y:S01]  /*0e10*/  LDG.E R6, desc[UR8][R6.64] ;  /* 0x0000000806067981 */ /* 0x000ea2000c1e1900 */
[----:B------:R-:W-:Y:S01]  /*0e20*/  BSSY.RECONVERGENT B0, `(.L_x_36) ;  /* 0x000000b000007945 */ /* 0x000fe20003800200 */
[----:B------:R-:W-:Y:S02]  /*0e30*/  IMAD.U32 R0, R0, 0x4, R1 ;  /* 0x0000000400007824 */ /* 0x000fe400078e0001 */
[----:B01----:R-:W-:Y:S01]  /*0e40*/  IMAD.MOV.U32 R9, RZ, RZ, RZ ;  /* 0x000000ffff097224 */ /* 0x003fe200078e00ff */
[----:B--2---:R-:W-:-:S13]  /*0e50*/  ISETP.NE.AND P0, PT, R6, -0x1, PT ;  /* 0xffffffff0600780c */ /* 0x004fda0003f05270 */
[----:B------:R-:W-:Y:S05]  /*0e60*/  @!P0 BRA `(.L_x_37) ;  /* 0x0000000000188947 */ /* 0x000fea0003800000 */
[----:B------:R-:W0:Y:S01]  /*0e70*/  LDCU.64 UR4, c[0x0][0x380] ;  /* 0x00007000ff0477ac */ /* 0x000e220008000a00 */
[----:B------:R-:W-:-:S04]  /*0e80*/  IADD3 R2, P0, PT, R2, R6, RZ ;  /* 0x0000000602027210 */ /* 0x000fc80007f1e0ff */
[----:B------:R-:W-:Y:S02]  /*0e90*/  LEA.HI.X.SX32 R5, R6, R5, 0x1, P0 ;  /* 0x0000000506057211 */ /* 0x000fe400000f0eff */
[----:B0-----:R-:W-:-:S04]  /*0ea0*/  LEA R6, P0, R2, UR4, 0x2 ;  /* 0x0000000402067c11 */ /* 0x001fc8000f8010ff */
[----:B------:R-:W-:-:S05]  /*0eb0*/  LEA.HI.X R7, R2, UR5, R5, 0x2, P0 ;  /* 0x0000000502077c11 */ /* 0x000fca00080f1405 */
[----:B------:R0:W5:Y:S04]  /*0ec0*/  LDG.E R9, desc[UR8][R6.64] ;  /* 0x0000000806097981 */ /* 0x000168000c1e1900 */
.L_x_37:
[----:B------:R-:W-:Y:S05]  /*0ed0*/  BSYNC.RECONVERGENT B0 ;  /* 0x0000000000007941 */ /* 0x000fea0003800200 */
.L_x_36:
[----:B-----5:R2:W-:Y:S01]  /*0ee0*/  STL [R0], R9 ;  /* 0x0000000900007387 */ /* 0x0205e20000100800 */
[----:B------:R-:W-:-:S07]  /*0ef0*/  FADD R8, R8, R9 ;  /* 0x0000000908087221 */ /* 0x000fce0000000000 */
.L_x_33:
[----:B------:R-:W-:-:S07]  /*0f00*/  FADD R8, R8, 9.999999682655225389e-21 ;  /* 0x1e3ce50808087421 */ /* 0x000fce0000000000 */
.L_x_30:
[----:B------:R-:W0:Y:S01]  /*0f10*/  LDCU UR5, c[0x0][0x3a8] ;  /* 0x00007500ff0577ac */ /* 0x000e220008000800 */
[----:B------:R-:W2:Y:S01]  /*0f20*/  MUFU.RCP R5, R8 ;  /* 0x0000000800057308 */ /* 0x000ea20000001000 */
[----:B------:R-:W3:Y:S01]  /*0f30*/  LDC R2, c[0x0][0x3a0] ;  /* 0x0000e800ff027b82 */ /* 0x000ee20000000800 */
[----:B------:R-:W-:Y:S01]  /*0f40*/  BSSY.RECONVERGENT B0, `(.L_x_38) ;  /* 0x0000010000007945 */ /* 0x000fe20003800200 */
[----:B------:R-:W4:Y:S01]  /*0f50*/  LDCU.U8 UR4, c[0x0][0x3a4] ;  /* 0x00007480ff0477ac */ /* 0x000f220008000000 */
[----:B0-----:R-:W-:Y:S02]  /*0f60*/  IMAD.U32 R7, RZ, RZ, UR5 ;  /* 0x00000005ff077e24 */ /* 0x001fe4000f8e00ff */
[C---:B--2---:R-:W-:Y:S02]  /*0f70*/  FFMA R0, R5.reuse, -R8, 1 ;  /* 0x3f80000005007423 */ /* 0x044fe40000000808 */
[----:B------:R-:W0:Y:S02]  /*0f80*/  FCHK P0, R7, R8 ;  /* 0x0000000807007302 */ /* 0x000e240000000000 */
[----:B------:R-:W-:Y:S01]  /*0f90*/  FFMA R0, R5, R0, R5 ;  /* 0x0000000005007223 */ /* 0x000fe20000000005 */
[----:B----4-:R-:W-:Y:S01]  /*0fa0*/  UPRMT UR4, UR4, 0x8880, URZ ;  /* 0x0000888004047896 */ /* 0x010fe200080000ff */
[----:B---3--:R-:W-:-:S02]  /*0fb0*/  ISETP.GE.AND P1, PT, R2, 0x1, PT ;  /* 0x000000010200780c */ /* 0x008fc40003f26270 */
[----:B------:R-:W-:-:S03]  /*0fc0*/  FFMA R5, R0, UR5, RZ ;  /* 0x0000000500057c23 */ /* 0x000fc600080000ff */
[----:B------:R-:W-:Y:S01]  /*0fd0*/  ISETP.NE.AND P2, PT, RZ, UR4, PT ;  /* 0x00000004ff007c0c */ /* 0x000fe2000bf45270 */
[----:B------:R-:W-:-:S04]  /*0fe0*/  FFMA R2, R5, -R8, UR5 ;  /* 0x0000000505027e23 */ /* 0x000fc80008000808 */
[----:B------:R-:W-:Y:S01]  /*0ff0*/  FFMA R0, R0, R2, R5 ;  /* 0x0000000200007223 */ /* 0x000fe20000000005 */
[----:B0-----:R-:W-:Y:S07]  /*1000*/  @!P0 BRA `(.L_x_39) ;  /* 0x00000000000c8947 */ /* 0x001fee0003800000 */
[----:B------:R-:W-:Y:S01]  /*1010*/  IMAD.MOV.U32 R0, RZ, RZ, R8 ;  /* 0x000000ffff007224 */ /* 0x000fe200078e0008 */
[----:B------:R-:W-:-:S07]  /*1020*/  MOV R2, 0x1040 ;  /* 0x0000104000027802 */ /* 0x000fce0000000f00 */
[----:B-1----:R-:W-:Y:S05]  /*1030*/  CALL.REL.NOINC `($__internal_1_$__cuda_sm3x_div_rn_noftz_f32_slowpath) ;  /* 0x0000000800147944 */ /* 0x002fea0003c00000 */
.L_x_39:
[----:B------:R-:W-:Y:S05]  /*1040*/  BSYNC.RECONVERGENT B0 ;  /* 0x0000000000007941 */ /* 0x000fea0003800200 */
.L_x_38:
[----:B------:R-:W-:Y:S05]  /*1050*/  @!P1 EXIT ;  /* 0x000000000000994d */ /* 0x000fea0003800000 */
[----:B------:R-:W0:Y:S01]  /*1060*/  LDCU UR4, c[0x0][0x3a0] ;  /* 0x00007400ff0477ac */ /* 0x000e220008000800 */
[----:B------:R-:W2:Y:S01]  /*1070*/  @!P2 LDC R0, c[0x0][0x3a8] ;  /* 0x0000ea00ff00ab82 */ /* 0x000ea20000000800 */
[----:B------:R-:W-:Y:S01]  /*1080*/  IMAD.MOV.U32 R2, RZ, RZ, RZ ;  /* 0x000000ffff027224 */ /* 0x000fe200078e00ff */
[----:B0-----:R-:W-:Y:S02]  /*1090*/  UISETP.GE.U32.AND UP0, UPT, UR4, 0x10, UPT ;  /* 0x000000100400788c */ /* 0x001fe4000bf06070 */
[----:B------:R-:W-:-:S06]  /*10a0*/  ULOP3.LUT UR5, UR4, 0xf, URZ, 0xc0, !UPT ;  /* 0x0000000f04057892 */ /* 0x000fcc000f8ec0ff */
[----:B------:R-:W-:Y:S01]  /*10b0*/  ISETP.NE.AND P0, PT, RZ, UR5, PT ;  /* 0x00000005ff007c0c */ /* 0x000fe2000bf05270 */
[----:B------:R-:W-:-:S12]  /*10c0*/  BRA.U !UP0, `(.L_x_40) ;  /* 0x0000000108d47547 */ /* 0x000fd8000b800000 */
[----:B------:R-:W0:Y:S01]  /*10d0*/  LDCU.64 UR10, c[0x0][0x390] ;  /* 0x00007200ff0a77ac */ /* 0x000e220008000a00 */
[----:B------:R-:W-:Y:S01]  /*10e0*/  VIADD R5, R1, 0x20 ;  /* 0x0000002001057836 */ /* 0x000fe20000000000 */
[----:B------:R-:W-:-:S04]  /*10f0*/  ULOP3.LUT UR6, UR4, 0x7ffffff0, URZ, 0xc0, !UPT ;  /* 0x7ffffff004067892 */ /* 0x000fc8000f8ec0ff */
[----:B------:R-:W-:Y:S02]  /*1100*/  UIADD3 UR7, UPT, UPT, -UR6, URZ, URZ ;  /* 0x000000ff06077290 */ /* 0x000fe4000fffe1ff */
[----:B------:R-:W-:Y:S01]  /*1110*/  IMAD.U32 R2, RZ, RZ, UR6 ;  /* 0x00000006ff027e24 */ /* 0x000fe2000f8e00ff */
[----:B0-----:R-:W-:-:S04]  /*1120*/  LEA R24, P1, R3, UR10, 0x2 ;  /* 0x0000000a03187c11 */ /* 0x001fc8000f8210ff */
[----:B------:R-:W-:Y:S02]  /*1130*/  IADD3 R24, P2, PT, R24, 0x20, RZ ;  /* 0x0000002018187810 */ /* 0x000fe40007f5e0ff */
[----:B------:R-:W-:-:S05]  /*1140*/  LEA.HI.X R29, R3, UR11, R4, 0x2, P1 ;  /* 0x0000000b031d7c11 */ /* 0x000fca00088f1404 */
[----:B------:R-:W-:-:S07]  /*1150*/  IMAD.X R29, RZ, RZ, R29, P2 ;  /* 0x000000ffff1d7224 */ /* 0x000fce00010e061d */
.L_x_41:
[----:B-1----:R-:W2:Y:S04]  /*1160*/  LDL.128 R8, [R5+-0x20] ;  /* 0xffffe00005087983 */ /* 0x002ea80000100c00 */
[----:B------:R-:W3:Y:S04]  /*1170*/  LDL.128 R12, [R5+-0x10] ;  /* 0xfffff000050c7983 */ /* 0x000ee80000100c00 */
[----:B------:R-:W4:Y:S04]  /*1180*/  LDL.128 R16, [R5] ;  /* 0x0000000005107983 */ /* 0x000f280000100c00 */
[----:B------:R0:W5:Y:S01]  /*1190*/  LDL.128 R20, [R5+0x10] ;  /* 0x0000100005147983 */ /* 0x0001620000100c00 */
[----:B------:R-:W-:Y:S01]  /*11a0*/  IMAD.MOV.U32 R6, RZ, RZ, R24 ;  /* 0x000000ffff067224 */ /* 0x000fe200078e0018 */
[----:B------:R-:W-:Y:S01]  /*11b0*/  UIADD3 UR7, UPT, UPT, UR7, 0x10, URZ ;  /* 0x0000001007077890 */ /* 0x000fe2000fffe0ff */
[----:B------:R-:W-:-:S03]  /*11c0*/  IMAD.MOV.U32 R7, RZ, RZ, R29 ;  /* 0x000000ffff077224 */ /* 0x000fc600078e001d */
[----:B------:R-:W-:Y:S01]  /*11d0*/  UISETP.NE.AND UP0, UPT, UR7, URZ, UPT ;  /* 0x000000ff0700728c */ /* 0x000fe2000bf05270 */
[----:B------:R-:W-:Y:S01]  /*11e0*/  IADD3 R24, P1, PT, R6, 0x40, RZ ;  /* 0x0000004006187810 */ /* 0x000fe20007f3e0ff */
[----:B0-----:R-:W-:Y:S02]  /*11f0*/  VIADD R5, R5, 0x40 ;  /* 0x0000004005057836 */ /* 0x001fe40000000000 */
[C---:B--2---:R-:W-:Y:S01]  /*1200*/  FMUL R25, R0.reuse, R8 ;  /* 0x0000000800197220 */ /* 0x044fe20000400000 */
[C---:B------:R-:W-:Y:S01]  /*1210*/  FMUL R9, R0.reuse, R9 ;  /* 0x0000000900097220 */ /* 0x040fe20000400000 */
[C---:B------:R-:W-:Y:S01]  /*1220*/  FMUL R11, R0.reuse, R11 ;  /* 0x0000000b000b7220 */ /* 0x040fe20000400000 */
[C---:B------:R-:W-:Y:S01]  /*1230*/  FMUL R27, R0.reuse, R10 ;  /* 0x0000000a001b7220 */ /* 0x040fe20000400000 */
[C---:B---3--:R-:W-:Y:S01]  /*1240*/  FMUL R13, R0.reuse, R13 ;  /* 0x0000000d000d7220 */ /* 0x048fe20000400000 */
[----:B------:R0:W-:Y:S01]  /*1250*/  STG.E desc[UR8][R6.64+-0x20], R25 ;  /* 0xffffe01906007986 */ /* 0x0001e2000c101908 */
[C---:B------:R-:W-:Y:S01]  /*1260*/  FMUL R14, R0.reuse, R14 ;  /* 0x0000000e000e7220 */ /* 0x040fe20000400000 */
[C---:B------:R-:W-:Y:S01]  /*1270*/  FMUL R15, R0.reuse, R15 ;  /* 0x0000000f000f7220 */ /* 0x040fe20000400000 */
[C---:B----4-:R-:W-:Y:S01]  /*1280*/  FMUL R17, R0.reuse, R17 ;  /* 0x0000001100117220 */ /* 0x050fe20000400000 */
[----:B------:R1:W-:Y:S01]  /*1290*/  STG.E desc[UR8][R6.64+-0x1c], R9 ;  /* 0xffffe40906007986 */ /* 0x0003e2000c101908 */
[C---:B------:R-:W-:Y:S01]  /*12a0*/  FMUL R19, R0.reuse, R19 ;  /* 0x0000001300137220 */ /* 0x040fe20000400000 */
[C---:B------:R-:W-:Y:S01]  /*12b0*/  FMUL R29, R0.reuse, R12 ;  /* 0x0000000c001d7220 */ /* 0x040fe20000400000 */
[C---:B-----5:R-:W-:Y:S01]  /*12c0*/  FMUL R21, R0.reuse, R21 ;  /* 0x0000001500157220 */ /* 0x060fe20000400000 */
[----:B------:R2:W-:Y:S01]  /*12d0*/  STG.E desc[UR8][R6.64+-0x14], R11 ;  /* 0xffffec0b06007986 */ /* 0x0005e2000c101908 */
[----:B------:R-:W-:-:S03]  /*12e0*/  FMUL R23, R0, R23 ;  /* 0x0000001700177220 */ /* 0x000fc60000400000 */
[----:B------:R3:W-:Y:S01]  /*12f0*/  STG.E desc[UR8][R6.64+-0xc], R13 ;  /* 0xfffff40d06007986 */ /* 0x0007e2000c101908 */
[C---:B0-----:R-:W-:Y:S01]  /*1300*/  FMUL R25, R0.reuse, R16 ;  /* 0x0000001000197220 */ /* 0x041fe20000400000 */
[C---:B-1----:R-:W-:Y:S02]  /*1310*/  FMUL R9, R0.reuse, R18 ;  /* 0x0000001200097220 */ /* 0x042fe40000400000 */
[----:B------:R-:W-:Y:S01]  /*1320*/  STG.E desc[UR8][R6.64+-0x18], R27 ;  /* 0xffffe81b06007986 */ /* 0x000fe2000c101908 */
[----:B--2---:R-:W-:-:S03]  /*1330*/  FMUL R11, R0, R20 ;  /* 0x00000014000b7220 */ /* 0x004fc60000400000 */
[----:B------:R-:W-:Y:S01]  /*1340*/  STG.E desc[UR8][R6.64+-0x8], R14 ;  /* 0xfffff80e06007986 */ /* 0x000fe2000c101908 */
[----:B---3--:R-:W-:-:S03]  /*1350*/  FMUL R13, R0, R22 ;  /* 0x00000016000d7220 */ /* 0x008fc60000400000 */
[----:B------:R-:W-:Y:S04]  /*1360*/  STG.E desc[UR8][R6.64+-0x4], R15 ;  /* 0xfffffc0f06007986 */ /* 0x000fe8000c101908 */
        /* <DEDUP_REMOVED lines=8> */
[----:B------:R0:W-:Y:S02]  /*13f0*/  STG.E desc[UR8][R6.64+-0x10], R29 ;  /* 0xfffff01d06007986 */ /* 0x0001e4000c101908 */
[----:B0-----:R-:W-:Y:S01]  /*1400*/  IMAD.X R29, RZ, RZ, R7, P1 ;  /* 0x000000ffff1d7224 */ /* 0x001fe200008e0607 */
[----:B------:R-:W-:Y:S06]  /*1410*/  BRA.U UP0, `(.L_x_41) ;  /* 0xfffffffd00507547 */ /* 0x000fec000b83ffff */
.L_x_40:
[----:B------:R-:W-:Y:S05]  /*1420*/  @!P0 EXIT ;  /* 0x000000000000894d */ /* 0x000fea0003800000 */
[----:B------:R-:W-:Y:S02]  /*1430*/  UISETP.GE.U32.AND UP0, UPT, UR5, 0x8, UPT ;  /* 0x000000080500788c */ /* 0x000fe4000bf06070 */
[----:B------:R-:W-:-:S06]  /*1440*/  ULOP3.LUT UR6, UR4, 0x7, URZ, 0xc0, !UPT ;  /* 0x0000000704067892 */ /* 0x000fcc000f8ec0ff */
[----:B------:R-:W-:Y:S01]  /*1450*/  ISETP.NE.AND P1, PT, RZ, UR6, PT ;  /* 0x00000006ff007c0c */ /* 0x000fe2000bf25270 */
[----:B------:R-:W-:-:S12]  /*1460*/  BRA.U !UP0, `(.L_x_42) ;  /* 0x0000000108647547 */ /* 0x000fd8000b800000 */
[C---:B------:R-:W-:Y:S01]  /*1470*/  IMAD R5, R2.reuse, 0x4, R1 ;  /* 0x0000000402057824 */ /* 0x040fe200078e0201 */
[----:B------:R-:W0:Y:S04]  /*1480*/  LDCU.64 UR10, c[0x0][0x390] ;  /* 0x00007200ff0a77ac */ /* 0x000e280008000a00 */
[----:B-1----:R-:W2:Y:S04]  /*1490*/  LDL.128 R12, [R5] ;  /* 0x00000000050c7983 */ /* 0x002ea80000100c00 */
[----:B------:R-:W3:Y:S01]  /*14a0*/  LDL.128 R8, [R5+0x10] ;  /* 0x0000100005087983 */ /* 0x000ee20000100c00 */
[----:B------:R-:W-:Y:S01]  /*14b0*/  IADD3 R7, P0, PT, R3, R2, RZ ;  /* 0x0000000203077210 */ /* 0x000fe20007f1e0ff */
[----:B------:R-:W-:-:S04]  /*14c0*/  VIADD R2, R2, 0x8 ;  /* 0x0000000802027836 */ /* 0x000fc80000000000 */
[----:B------:R-:W-:Y:S01]  /*14d0*/  IMAD.X R16, RZ, RZ, R4, P0 ;  /* 0x000000ffff107224 */ /* 0x000fe200000e0604 */
[----:B0-----:R-:W-:-:S04]  /*14e0*/  LEA R6, P0, R7, UR10, 0x2 ;  /* 0x0000000a07067c11 */ /* 0x001fc8000f8010ff */
[----:B------:R-:W-:Y:S01]  /*14f0*/  LEA.HI.X R7, R7, UR11, R16, 0x2, P0 ;  /* 0x0000000b07077c11 */ /* 0x000fe200080f1410 */
[C---:B--2---:R-:W-:Y:S01]  /*1500*/  FMUL R17, R0.reuse, R12 ;  /* 0x0000000c00117220 */ /* 0x044fe20000400000 */
[C---:B------:R-:W-:Y:S01]  /*1510*/  FMUL R13, R0.reuse, R13 ;  /* 0x0000000d000d7220 */ /* 0x040fe20000400000 */
[C---:B------:R-:W-:Y:S01]  /*1520*/  FMUL R19, R0.reuse, R14 ;  /* 0x0000000e00137220 */ /* 0x040fe20000400000 */
[C---:B------:R-:W-:Y:S01]  /*1530*/  FMUL R15, R0.reuse, R15 ;  /* 0x0000000f000f7220 */ /* 0x040fe20000400000 */
[C---:B---3--:R-:W-:Y:S01]  /*1540*/  FMUL R5, R0.reuse, R8 ;  /* 0x0000000800057220 */ /* 0x048fe20000400000 */
[C---:B------:R-:W-:Y:S01]  /*1550*/  FMUL R9, R0.reuse, R9 ;  /* 0x0000000900097220 */ /* 0x040fe20000400000 */
[C---:B------:R-:W-:Y:S01]  /*1560*/  FMUL R21, R0.reuse, R10 ;  /* 0x0000000a00157220 */ /* 0x040fe20000400000 */
[----:B------:R-:W-:Y:S01]  /*1570*/  FMUL R11, R0, R11 ;  /* 0x0000000b000b7220 */ /* 0x000fe20000400000 */
[----:B------:R0:W-:Y:S04]  /*1580*/  STG.E desc[UR8][R6.64], R17 ;  /* 0x0000001106007986 */ /* 0x0001e8000c101908 */
[----:B------:R0:W-:Y:S04]  /*1590*/  STG.E desc[UR8][R6.64+0x4], R13 ;  /* 0x0000040d06007986 */ /* 0x0001e8000c101908 */
[----:B------:R0:W-:Y:S04]  /*15a0*/  STG.E desc[UR8][R6.64+0x8], R19 ;  /* 0x0000081306007986 */ /* 0x0001e8000c101908 */
[----:B------:R0:W-:Y:S04]  /*15b0*/  STG.E desc[UR8][R6.64+0xc], R15 ;  /* 0x00000c0f06007986 */ /* 0x0001e8000c101908 */
[----:B------:R0:W-:Y:S04]  /*15c0*/  STG.E desc[UR8][R6.64+0x10], R5 ;  /* 0x0000100506007986 */ /* 0x0001e8000c101908 */
[----:B------:R0:W-:Y:S04]  /*15d0*/  STG.E desc[UR8][R6.64+0x14], R9 ;  /* 0x0000140906007986 */ /* 0x0001e8000c101908 */
[----:B------:R0:W-:Y:S04]  /*15e0*/  STG.E desc[UR8][R6.64+0x18], R21 ;  /* 0x0000181506007986 */ /* 0x0001e8000c101908 */
[----:B------:R0:W-:Y:S02]  /*15f0*/  STG.E desc[UR8][R6.64+0x1c], R11 ;  /* 0x00001c0b06007986 */ /* 0x0001e4000c101908 */
.L_x_42:
[----:B------:R-:W-:Y:S05]  /*1600*/  @!P1 EXIT ;  /* 0x000000000000994d */ /* 0x000fea0003800000 */
[----:B------:R-:W-:Y:S02]  /*1610*/  UISETP.GE.U32.AND UP0, UPT, UR6, 0x4, UPT ;  /* 0x000000040600788c */ /* 0x000fe4000bf06070 */
[----:B------:R-:W-:-:S06]  /*1620*/  ULOP3.LUT UR4, UR4, 0x3, URZ, 0xc0, !UPT ;  /* 0x0000000304047892 */ /* 0x000fcc000f8ec0ff */
[----:B------:R-:W-:Y:S01]  /*1630*/  ISETP.NE.AND P1, PT, RZ, UR4, PT ;  /* 0x00000004ff007c0c */ /* 0x000fe2000bf25270 */
[----:B------:R-:W-:-:S12]  /*1640*/  BRA.U !UP0, `(.L_x_43) ;  /* 0x0000000108407547 */ /* 0x000fd8000b800000 */
[C---:B------:R-:W-:Y:S01]  /*1650*/  IMAD R8, R2.reuse, 0x4, R1 ;  /* 0x0000000402087824 */ /* 0x040fe200078e0201 */
[----:B------:R-:W3:Y:S05]  /*1660*/  LDCU.64 UR6, c[0x0][0x390] ;  /* 0x00007200ff0677ac */ /* 0x000eea0008000a00 */
[----:B01----:R-:W2:Y:S01]  /*1670*/  LDL.128 R8, [R8] ;  /* 0x0000000008087983 */ /* 0x003ea20000100c00 */
[----:B------:R-:W-:Y:S01]  /*1680*/  IADD3 R5, P0, PT, R3, R2, RZ ;  /* 0x0000000203057210 */ /* 0x000fe20007f1e0ff */
[----:B------:R-:W-:-:S04]  /*1690*/  VIADD R2, R2, 0x4 ;  /* 0x0000000402027836 */ /* 0x000fc80000000000 */
[----:B------:R-:W-:Y:S01]  /*16a0*/  IMAD.X R12, RZ, RZ, R4, P0 ;  /* 0x000000ffff0c7224 */ /* 0x000fe200000e0604 */
[----:B---3--:R-:W-:-:S04]  /*16b0*/  LEA R6, P0, R5, UR6, 0x2 ;  /* 0x0000000605067c11 */ /* 0x008fc8000f8010ff */
[----:B------:R-:W-:Y:S01]  /*16c0*/  LEA.HI.X R7, R5, UR7, R12, 0x2, P0 ;  /* 0x0000000705077c11 */ /* 0x000fe200080f140c */
[C---:B--2---:R-:W-:Y:S01]  /*16d0*/  FMUL R5, R0.reuse, R8 ;  /* 0x0000000800057220 */ /* 0x044fe20000400000 */
[C---:B------:R-:W-:Y:S01]  /*16e0*/  FMUL R9, R0.reuse, R9 ;  /* 0x0000000900097220 */ /* 0x040fe20000400000 */
[C---:B------:R-:W-:Y:S01]  /*16f0*/  FMUL R13, R0.reuse, R10 ;  /* 0x0000000a000d7220 */ /* 0x040fe20000400000 */
[----:B------:R-:W-:Y:S02]  /*1700*/  FMUL R11, R0, R11 ;  /* 0x0000000b000b7220 */ /* 0x000fe40000400000 */
[----:B------:R3:W-:Y:S04]  /*1710*/  STG.E desc[UR8][R6.64], R5 ;  /* 0x0000000506007986 */ /* 0x0007e8000c101908 */
[----:B------:R3:W-:Y:S04]  /*1720*/  STG.E desc[UR8][R6.64+0x4], R9 ;  /* 0x0000040906007986 */ /* 0x0007e8000c101908 */
[----:B------:R3:W-:Y:S04]  /*1730*/  STG.E desc[UR8][R6.64+0x8], R13 ;  /* 0x0000080d06007986 */ /* 0x0007e8000c101908 */
[----:B------:R3:W-:Y:S02]  /*1740*/  STG.E desc[UR8][R6.64+0xc], R11 ;  /* 0x00000c0b06007986 */ /* 0x0007e4000c101908 */
.L_x_43:
[----:B------:R-:W-:Y:S05]  /*1750*/  @!P1 EXIT ;  /* 0x000000000000994d */ /* 0x000fea0003800000 */
[----:B------:R-:W0:Y:S01]  /*1760*/  LDCU.64 UR6, c[0x0][0x390] ;  /* 0x00007200ff0677ac */ /* 0x000e220008000a00 */
[----:B------:R-:W-:Y:S01]  /*1770*/  IADD3 R3, P0, PT, R3, R2, RZ ;  /* 0x0000000203037210 */ /* 0x000fe20007f1e0ff */
[----:B------:R-:W-:-:S04]  /*1780*/  UIADD3 UR4, UPT, UPT, -UR4, URZ, URZ ;  /* 0x000000ff04047290 */ /* 0x000fc8000fffe1ff */
[----:B------:R-:W-:Y:S02]  /*1790*/  IMAD.X R8, RZ, RZ, R4, P0 ;  /* 0x000000ffff087224 */ /* 0x000fe400000e0604 */
[----:B------:R-:W-:Y:S01]  /*17a0*/  IMAD R4, R2, 0x4, R1 ;  /* 0x0000000402047824 */ /* 0x000fe200078e0201 */
[----:B0--3--:R-:W-:-:S04]  /*17b0*/  LEA R6, P1, R3, UR6, 0x2 ;  /* 0x0000000603067c11 */ /* 0x009fc8000f8210ff */
[----:B------:R-:W-:-:S09]  /*17c0*/  LEA.HI.X R7, R3, UR7, R8, 0x2, P1 ;  /* 0x0000000703077c11 */ /* 0x000fd200088f1408 */
.L_x_44:
[----:B0-----:R0:W2:Y:S01]  /*17d0*/  LDL R3, [R4] ;  /* 0x0000000004037983 */ /* 0x0010a20000100800 */
[----:B------:R-:W-:Y:S01]  /*17e0*/  IMAD.MOV.U32 R2, RZ, RZ, R6 ;  /* 0x000000ffff027224 */ /* 0x000fe200078e0006 */
[----:B------:R-:W-:Y:S01]  /*17f0*/  UIADD3 UR4, UPT, UPT, UR4, 0x1, URZ ;  /* 0x0000000104047890 */ /* 0x000fe2000fffe0ff */
[----:B------:R-:W-:-:S03]  /*1800*/  IADD3 R6, P0, PT, R6, 0x4, RZ ;  /* 0x0000000406067810 */ /* 0x000fc60007f1e0ff */
[----:B------:R-:W-:Y:S01]  /*1810*/  UISETP.NE.AND UP0, UPT, UR4, URZ, UPT ;  /* 0x000000ff0400728c */ /* 0x000fe2000bf05270 */
[----:B0-----:R-:W-:Y:S02]  /*1820*/  VIADD R4, R4, 0x4 ;  /* 0x0000000404047836 */ /* 0x001fe40000000000 */
[----:B--2---:R-:W-:Y:S01]  /*1830*/  FMUL R5, R0, R3 ;  /* 0x0000000300057220 */ /* 0x004fe20000400000 */
[--C-:B------:R-:W-:Y:S02]  /*1840*/  IMAD.MOV.U32 R3, RZ, RZ, R7.reuse ;  /* 0x000000ffff037224 */ /* 0x100fe400078e0007 */
[----:B------:R-:W-:-:S03]  /*1850*/  IMAD.X R7, RZ, RZ, R7, P0 ;  /* 0x000000ffff077224 */ /* 0x000fc600000e0607 */
[----:B------:R0:W-:Y:S01]  /*1860*/  STG.E desc[UR8][R2.64], R5 ;  /* 0x0000000502007986 */ /* 0x0001e2000c101908 */
[----:B------:R-:W-:Y:S05]  /*1870*/  BRA.U UP0, `(.L_x_44) ;  /* 0xfffffffd00d47547 */ /* 0x000fea000b83ffff */
[----:B------:R-:W-:Y:S05]  /*1880*/  EXIT ;  /* 0x000000000000794d */ /* 0x000fea0003800000 */
        .weak           $__internal_1_$__cuda_sm3x_div_rn_noftz_f32_slowpath
        .type           $__internal_1_$__cuda_sm3x_div_rn_noftz_f32_slowpath,@function
        .size           $__internal_1_$__cuda_sm3x_div_rn_noftz_f32_slowpath,(.L_x_152 - $__internal_1_$__cuda_sm3x_div_rn_noftz_f32_slowpath)
$__internal_1_$__cuda_sm3x_div_rn_noftz_f32_slowpath:
[----:B------:R-:W0:Y:S01]  /*1890*/  LDC R5, c[0x0][0x3a8] ;  /* 0x0000ea00ff057b82 */ /* 0x000e220000000800 */
[----:B------:R-:W-:Y:S01]  /*18a0*/  SHF.R.U32.HI R6, RZ, 0x17, R0 ;  /* 0x00000017ff067819 */ /* 0x000fe20000011600 */
[----:B------:R-:W1:Y:S01]  /*18b0*/  LDCU UR4, c[0x0][0x3a8] ;  /* 0x00007500ff0477ac */ /* 0x000e620008000800 */
[----:B------:R-:W-:Y:S02]  /*18c0*/  BSSY.RECONVERGENT B1, `(.L_x_45) ;  /* 0x0000063000017945 */ /* 0x000fe40003800200 */
[----:B------:R-:W-:-:S05]  /*18d0*/  LOP3.LUT R13, R6, 0xff, RZ, 0xc0, !PT ;  /* 0x000000ff060d7812 */ /* 0x000fca00078ec0ff */
[----:B------:R-:W-:-:S05]  /*18e0*/  VIADD R10, R13, 0xffffffff ;  /* 0xffffffff0d0a7836 */ /* 0x000fca0000000000 */
[----:B------:R-:W-:Y:S01]  /*18f0*/  ISETP.GT.U32.AND P0, PT, R10, 0xfd, PT ;  /* 0x000000fd0a00780c */ /* 0x000fe20003f04070 */
[----:B-1----:R-:W-:Y:S01]  /*1900*/  IMAD.U32 R7, RZ, RZ, UR4 ;  /* 0x00000004ff077e24 */ /* 0x002fe2000f8e00ff */
[----:B0-----:R-:W-:-:S04]  /*1910*/  SHF.R.U32.HI R6, RZ, 0x17, R5 ;  /* 0x00000017ff067819 */ /* 0x001fc80000011605 */
[----:B------:R-:W-:-:S05]  /*1920*/  LOP3.LUT R6, R6, 0xff, RZ, 0xc0, !PT ;  /* 0x000000ff06067812 */ /* 0x000fca00078ec0ff */
[----:B------:R-:W-:-:S05]  /*1930*/  VIADD R9, R6, 0xffffffff ;  /* 0xffffffff06097836 */ /* 0x000fca0000000000 */
[----:B------:R-:W-:-:S13]  /*1940*/  ISETP.GT.U32.OR P0, PT, R9, 0xfd, P0 ;  /* 0x000000fd0900780c */ /* 0x000fda0000704470 */
[----:B------:R-:W-:Y:S01]  /*1950*/  @!P0 IMAD.MOV.U32 R8, RZ, RZ, RZ ;  /* 0x000000ffff088224 */ /* 0x000fe200078e00ff */
[----:B------:R-:W-:Y:S06]  /*1960*/  @!P0 BRA `(.L_x_46) ;  /* 0x00000000005c8947 */ /* 0x000fec0003800000 */
[----:B------:R-:W-:Y:S02]  /*1970*/  FSETP.GTU.FTZ.AND P0, PT, |R5|, +INF , PT ;  /* 0x7f8000000500780b */ /* 0x000fe40003f1c200 */
[----:B------:R-:W-:-:S04]  /*1980*/  FSETP.GTU.FTZ.AND P3, PT, |R0|, +INF , PT ;  /* 0x7f8000000000780b */ /* 0x000fc80003f7c200 */
[----:B------:R-:W-:-:S13]  /*1990*/  PLOP3.LUT P0, PT, P0, P3, PT, 0xf8, 0x8f ;  /* 0x00000000008f781c */ /* 0x000fda0000707f70 */
[----:B------:R-:W-:Y:S05]  /*19a0*/  @P0 BRA `(.L_x_47) ;  /* 0x00000004004c0947 */ /* 0x000fea0003800000 */
[----:B------:R-:W-:-:S13]  /*19b0*/  LOP3.LUT P0, RZ, R0, 0x7fffffff, R7, 0xc8, !PT ;  /* 0x7fffffff00ff7812 */ /* 0x000fda000780c807 */
[----:B------:R-:W-:Y:S05]  /*19c0*/  @!P0 BRA `(.L_x_48) ;  /* 0x00000004003c8947 */ /* 0x000fea0003800000 */
[C---:B------:R-:W-:Y:S02]  /*19d0*/  FSETP.NEU.FTZ.AND P3, PT, |R5|.reuse, +INF , PT ;  /* 0x7f8000000500780b */ /* 0x040fe40003f7d200 */
[----:B------:R-:W-:Y:S02]  /*19e0*/  FSETP.NEU.FTZ.AND P4, PT, |R0|, +INF , PT ;  /* 0x7f8000000000780b */ /* 0x000fe40003f9d200 */
[----:B------:R-:W-:-:S11]  /*19f0*/  FSETP.NEU.FTZ.AND P0, PT, |R5|, +INF , PT ;  /* 0x7f8000000500780b */ /* 0x000fd60003f1d200 */
[----:B------:R-:W-:Y:S05]  /*1a00*/  @!P4 BRA !P3, `(.L_x_48) ;  /* 0x00000004002cc947 */ /* 0x000fea0005800000 */
[----:B------:R-:W-:-:S04]  /*1a10*/  LOP3.LUT P3, RZ, R7, 0x7fffffff, RZ, 0xc0, !PT ;  /* 0x7fffffff07ff7812 */ /* 0x000fc8000786c0ff */
[----:B------:R-:W-:-:S13]  /*1a20*/  PLOP3.LUT P3, PT, P4, P3, PT, 0x2f, 0xf2 ;  /* 0x0000000000f2781c */ /* 0x000fda0002766577 */
[----:B------:R-:W-:Y:S05]  /*1a30*/  @P3 BRA `(.L_x_49) ;  /* 0x0000000400183947 */ /* 0x000fea0003800000 */
[----:B------:R-:W-:-:S04]  /*1a40*/  LOP3.LUT P3, RZ, R0, 0x7fffffff, RZ, 0xc0, !PT ;  /* 0x7fffffff00ff7812 */ /* 0x000fc8000786c0ff */
[----:B------:R-:W-:-:S13]  /*1a50*/  PLOP3.LUT P0, PT, P0, P3, PT, 0x2f, 0xf2 ;  /* 0x0000000000f2781c */ /* 0x000fda0000706577 */
[----:B------:R-:W-:Y:S05]  /*1a60*/  @P0 BRA `(.L_x_50) ;  /* 0x0000000400000947 */ /* 0x000fea0003800000 */
[----:B------:R-:W-:Y:S02]  /*1a70*/  ISETP.GE.AND P0, PT, R9, RZ, PT ;  /* 0x000000ff0900720c */ /* 0x000fe40003f06270 */
[----:B------:R-:W-:-:S11]  /*1a80*/  ISETP.GE.AND P3, PT, R10, RZ, PT ;  /* 0x000000ff0a00720c */ /* 0x000fd60003f66270 */
[----:B------:R-:W-:Y:S02]  /*1a90*/  @P0 IMAD.MOV.U32 R8, RZ, RZ, RZ ;  /* 0x000000ffff080224 */ /* 0x000fe400078e00ff */
[----:B------:R-:W-:Y:S01]  /*1aa0*/  @!P0 FFMA R7, R5, 1.84467440737095516160e+19, RZ ;  /* 0x5f80000005078823 */ /* 0x000fe200000000ff */
[----:B------:R-:W-:Y:S02]  /*1ab0*/  @!P0 IMAD.MOV.U32 R8, RZ, RZ, -0x40 ;  /* 0xffffffc0ff088424 */ /* 0x000fe400078e00ff */
[----:B------:R-:W-:Y:S02]  /*1ac0*/  @!P3 FFMA R0, R0, 1.84467440737095516160e+19, RZ ;  /* 0x5f8000000000b823 */ /* 0x000fe400000000ff */
[----:B------:R-:W-:-:S07]  /*1ad0*/  @!P3 VIADD R8, R8, 0x40 ;  /* 0x000000400808b836 */ /* 0x000fce0000000000 */
.L_x_46:
[----:B------:R-:W-:Y:S01]  /*1ae0*/  LEA R5, R13, 0xc0800000, 0x17 ;  /* 0xc08000000d057811 */ /* 0x000fe200078eb8ff */
[----:B------:R-:W-:Y:S01]  /*1af0*/  VIADD R6, R6, 0xffffff81 ;  /* 0xffffff8106067836 */ /* 0x000fe20000000000 */
[----:B------:R-:W-:Y:S03]  /*1b00*/  BSSY.RECONVERGENT B2, `(.L_x_51) ;  /* 0x0000035000027945 */ /* 0x000fe60003800200 */
[----:B------:R-:W-:Y:S02]  /*1b10*/  IMAD.IADD R5, R0, 0x1, -R5 ;  /* 0x0000000100057824 */ /* 0x000fe400078e0a05 */
[----:B------:R-:W-:Y:S02]  /*1b20*/  IMAD R0, R6, -0x800000, R7 ;  /* 0xff80000006007824 */ /* 0x000fe400078e0207 */
[----:B------:R-:W0:Y:S01]  /*1b30*/  MUFU.RCP R9, R5 ;  /* 0x0000000500097308 */ /* 0x000e220000001000 */
[----:B------:R-:W-:-:S04]  /*1b40*/  FADD.FTZ R11, -R5, -RZ ;  /* 0x800000ff050b7221 */ /* 0x000fc80000010100 */
[----:B0-----:R-:W-:-:S04]  /*1b50*/  FFMA R10, R9, R11, 1 ;  /* 0x3f800000090a7423 */ /* 0x001fc8000000000b */
[----:B------:R-:W-:-:S04]  /*1b60*/  FFMA R12, R9, R10, R9 ;  /* 0x0000000a090c7223 */ /* 0x000fc80000000009 */
[----:B------:R-:W-:-:S04]  /*1b70*/  FFMA R7, R0, R12, RZ ;  /* 0x0000000c00077223 */ /* 0x000fc800000000ff */
[----:B------:R-:W-:-:S04]  /*1b80*/  FFMA R10, R11, R7, R0 ;  /* 0x000000070b0a7223 */ /* 0x000fc80000000000 */
[----:B------:R-:W-:Y:S01]  /*1b90*/  FFMA R9, R12, R10, R7 ;  /* 0x0000000a0c097223 */ /* 0x000fe20000000007 */
[----:B------:R-:W-:-:S03]  /*1ba0*/  IADD3 R7, PT, PT, R6, 0x7f, -R13 ;  /* 0x0000007f06077810 */ /* 0x000fc60007ffe80d */
[----:B------:R-:W-:Y:S02]  /*1bb0*/  FFMA R10, R11, R9, R0 ;  /* 0x000000090b0a7223 */ /* 0x000fe40000000000 */
[----:B------:R-:W-:Y:S02]  /*1bc0*/  IMAD.IADD R7, R7, 0x1, R8 ;  /* 0x0000000107077824 */ /* 0x000fe400078e0208 */
[----:B------:R-:W-:-:S05]  /*1bd0*/  FFMA R0, R12, R10, R9 ;  /* 0x0000000a0c007223 */ /* 0x000fca0000000009 */
[----:B------:R-:W-:-:S04]  /*1be0*/  SHF.R.U32.HI R5, RZ, 0x17, R0 ;  /* 0x00000017ff057819 */ /* 0x000fc80000011600 */
[----:B------:R-:W-:-:S05]  /*1bf0*/  LOP3.LUT R5, R5, 0xff, RZ, 0xc0, !PT ;  /* 0x000000ff05057812 */ /* 0x000fca00078ec0ff */
[----:B------:R-:W-:-:S04]  /*1c00*/  IMAD.IADD R11, R5, 0x1, R7 ;  /* 0x00000001050b7824 */ /* 0x000fc800078e0207 */
[----:B------:R-:W-:-:S05]  /*1c10*/  VIADD R5, R11, 0xffffffff ;  /* 0xffffffff0b057836 */ /* 0x000fca0000000000 */
[----:B------:R-:W-:-:S13]  /*1c20*/  ISETP.GE.U32.AND P0, PT, R5, 0xfe, PT ;  /* 0x000000fe0500780c */ /* 0x000fda0003f06070 */
[----:B------:R-:W-:Y:S05]  /*1c30*/  @!P0 BRA `(.L_x_52) ;  /* 0x0000000000808947 */ /* 0x000fea0003800000 */
[----:B------:R-:W-:-:S13]  /*1c40*/  ISETP.GT.AND P0, PT, R11, 0xfe, PT ;  /* 0x000000fe0b00780c */ /* 0x000fda0003f04270 */
[----:B------:R-:W-:Y:S05]  /*1c50*/  @P0 BRA `(.L_x_53) ;  /* 0x00000000006c0947 */ /* 0x000fea0003800000 */
[----:B------:R-:W-:-:S13]  /*1c60*/  ISETP.GE.AND P0, PT, R11, 0x1, PT ;  /* 0x000000010b00780c */ /* 0x000fda0003f06270 */
[----:B------:R-:W-:Y:S05]  /*1c70*/  @P0 BRA `(.L_x_54) ;  /* 0x0000000000740947 */ /* 0x000fea0003800000 */
[----:B------:R-:W-:Y:S02]  /*1c80*/  ISETP.GE.AND P0, PT, R11, -0x18, PT ;  /* 0xffffffe80b00780c */ /* 0x000fe40003f06270 */
[----:B------:R-:W-:-:S11]  /*1c90*/  LOP3.LUT R0, R0, 0x80000000, RZ, 0xc0, !PT ;  /* 0x8000000000007812 */ /* 0x000fd600078ec0ff */
[----:B------:R-:W-:Y:S05]  /*1ca0*/  @!P0 BRA `(.L_x_54) ;  /* 0x0000000000688947 */ /* 0x000fea0003800000 */
[CCC-:B------:R-:W-:Y:S01]  /*1cb0*/  FFMA.RZ R5, R12.reuse, R10.reuse, R9.reuse ;  /* 0x0000000a0c057223 */ /* 0x1c0fe2000000c009 */
[C---:B------:R-:W-:Y:S02]  /*1cc0*/  VIADD R8, R11.reuse, 0x20 ;  /* 0x000000200b087836 */ /* 0x040fe40000000000 */
[CCC-:B------:R-:W-:Y:S01]  /*1cd0*/  FFMA.RM R6, R12.reuse, R10.reuse, R9.reuse ;  /* 0x0000000a0c067223 */ /* 0x1c0fe20000004009 */
[----:B------:R-:W-:Y:S02]  /*1ce0*/  ISETP.NE.AND P4, PT, R11, RZ, PT ;  /* 0x000000ff0b00720c */ /* 0x000fe40003f85270 */
[----:B------:R-:W-:Y:S01]  /*1cf0*/  LOP3.LUT R7, R5, 0x7fffff, RZ, 0xc0, !PT ;  /* 0x007fffff05077812 */ /* 0x000fe200078ec0ff */
[----:B------:R-:W-:Y:S01]  /*1d00*/  FFMA.RP R5, R12, R10, R9 ;  /* 0x0000000a0c057223 */ /* 0x000fe20000008009 */
[----:B------:R-:W-:Y:S01]  /*1d10*/  IMAD.MOV R9, RZ, RZ, -R11 ;  /* 0x000000ffff097224 */ /* 0x000fe200078e0a0b */
[----:B------:R-:W-:Y:S02]  /*1d20*/  ISETP.NE.AND P3, PT, R11, RZ, PT ;  /* 0x000000ff0b00720c */ /* 0x000fe40003f65270 */
[----:B------:R-:W-:-:S02]  /*1d30*/  LOP3.LUT R7, R7, 0x800000, RZ, 0xfc, !PT ;  /* 0x0080000007077812 */ /* 0x000fc400078efcff */
[----:B------:R-:W-:Y:S02]  /*1d40*/  FSETP.NEU.FTZ.AND P0, PT, R5, R6, PT ;  /* 0x000000060500720b */ /* 0x000fe40003f1d000 */
[----:B------:R-:W-:Y:S02]  /*1d50*/  SHF.L.U32 R8, R7, R8, RZ ;  /* 0x0000000807087219 */ /* 0x000fe400000006ff */
[----:B------:R-:W-:Y:S02]  /*1d60*/  SEL R6, R9, RZ, P4 ;  /* 0x000000ff09067207 */ /* 0x000fe40002000000 */
[----:B------:R-:W-:Y:S02]  /*1d70*/  ISETP.NE.AND P3, PT, R8, RZ, P3 ;  /* 0x000000ff0800720c */ /* 0x000fe40001f65270 */
[----:B------:R-:W-:Y:S02]  /*1d80*/  SHF.R.U32.HI R6, RZ, R6, R7 ;  /* 0x00000006ff067219 */ /* 0x000fe40000011607 */
[----:B------:R-:W-:-:S02]  /*1d90*/  PLOP3.LUT P0, PT, P0, P3, PT, 0xf8, 0x8f ;  /* 0x00000000008f781c */ /* 0x000fc40000707f70 */
[----:B------:R-:W-:Y:S02]  /*1da0*/  SHF.R.U32.HI R8, RZ, 0x1, R6 ;  /* 0x00000001ff087819 */ /* 0x000fe40000011606 */
[----:B------:R-:W-:-:S04]  /*1db0*/  SEL R5, RZ, 0x1, !P0 ;  /* 0x00000001ff057807 */ /* 0x000fc80004000000 */
[----:B------:R-:W-:-:S04]  /*1dc0*/  LOP3.LUT R5, R5, 0x1, R8, 0xf8, !PT ;  /* 0x0000000105057812 */ /* 0x000fc800078ef808 */
[----:B------:R-:W-:-:S05]  /*1dd0*/  LOP3.LUT R5, R5, R6, RZ, 0xc0, !PT ;  /* 0x0000000605057212 */ /* 0x000fca00078ec0ff */
[----:B------:R-:W-:-:S05]  /*1de0*/  IMAD.IADD R5, R8, 0x1, R5 ;  /* 0x0000000108057824 */ /* 0x000fca00078e0205 */
[----:B------:R-:W-:Y:S01]  /*1df0*/  LOP3.LUT R0, R5, R0, RZ, 0xfc, !PT ;  /* 0x0000000005007212 */ /* 0x000fe200078efcff */
[----:B------:R-:W-:Y:S06]  /*1e00*/  BRA `(.L_x_54) ;  /* 0x0000000000107947 */ /* 0x000fec0003800000 */
.L_x_53:
[----:B------:R-:W-:-:S04]  /*1e10*/  LOP3.LUT R0, R0, 0x80000000, RZ, 0xc0, !PT ;  /* 0x8000000000007812 */ /* 0x000fc800078ec0ff */
[----:B------:R-:W-:Y:S01]  /*1e20*/  LOP3.LUT R0, R0, 0x7f800000, RZ, 0xfc, !PT ;  /* 0x7f80000000007812 */ /* 0x000fe200078efcff */
[----:B------:R-:W-:Y:S06]  /*1e30*/  BRA `(.L_x_54) ;  /* 0x0000000000047947 */ /* 0x000fec0003800000 */
.L_x_52:
[----:B------:R-:W-:-:S07]  /*1e40*/  IMAD R0, R7, 0x800000, R0 ;  /* 0x0080000007007824 */ /* 0x000fce00078e0200 */
.L_x_54:
[----:B------:R-:W-:Y:S05]  /*1e50*/  BSYNC.RECONVERGENT B2 ;  /* 0x0000000000027941 */ /* 0x000fea0003800200 */
.L_x_51:
[----:B------:R-:W-:Y:S05]  /*1e60*/  BRA `(.L_x_55) ;  /* 0x0000000000207947 */ /* 0x000fea0003800000 */
.L_x_50:
[----:B------:R-:W-:-:S04]  /*1e70*/  LOP3.LUT R0, R0, 0x80000000, R7, 0x48, !PT ;  /* 0x8000000000007812 */ /* 0x000fc800078e4807 */
[----:B------:R-:W-:Y:S01]  /*1e80*/  LOP3.LUT R0, R0, 0x7f800000, RZ, 0xfc, !PT ;  /* 0x7f80000000007812 */ /* 0x000fe200078efcff */
[----:B------:R-:W-:Y:S06]  /*1e90*/  BRA `(.L_x_55) ;  /* 0x0000000000147947 */ /* 0x000fec0003800000 */
.L_x_49:
[----:B------:R-:W-:Y:S01]  /*1ea0*/  LOP3.LUT R0, R0, 0x80000000, R7, 0x48, !PT ;  /* 0x8000000000007812 */ /* 0x000fe200078e4807 */
[----:B------:R-:W-:Y:S06]  /*1eb0*/  BRA `(.L_x_55) ;  /* 0x00000000000c7947 */ /* 0x000fec0003800000 */
.L_x_48:
[----:B------:R-:W0:Y:S01]  /*1ec0*/  MUFU.RSQ R0, -QNAN ;  /* 0xffc0000000007908 */ /* 0x000e220000001400 */
[----:B------:R-:W-:Y:S05]  /*1ed0*/  BRA `(.L_x_55) ;  /* 0x0000000000047947 */ /* 0x000fea0003800000 */
.L_x_47:
[----:B------:R-:W-:-:S07]  /*1ee0*/  FADD.FTZ R0, R0, R5 ;  /* 0x0000000500007221 */ /* 0x000fce0000010000 */
.L_x_55:
[----:B------:R-:W-:Y:S05]  /*1ef0*/  BSYNC.RECONVERGENT B1 ;  /* 0x0000000000017941 */ /* 0x000fea0003800200 */
.L_x_45:
[----:B------:R-:W-:Y:S02]  /*1f00*/  IMAD.MOV.U32 R6, RZ, RZ, R2 ;  /* 0x000000ffff067224 */ /* 0x000fe400078e0002 */
[----:B------:R-:W-:-:S04]  /*1f10*/  IMAD.MOV.U32 R7, RZ, RZ, 0x0 ;  /* 0x00000000ff077424 */ /* 0x000fc800078e00ff */
[----:B0-----:R-:W-:Y:S05]  /*1f20*/  RET.REL.NODEC R6 `(_Z24gather_norm_scale_kernelPfPiS_iiibf) ;  /* 0xffffffe006347950 */ /* 0x001fea0003c3ffff */
.L_x_56:
        /* <DEDUP_REMOVED lines=13> */
.L_x_152:


//--------------------- .text._Z24masked_final_topk_kernelPfS_Piiiii --------------------------
	.section	.text._Z24masked_final_topk_kernelPfS_Piiiii,"ax",@progbits
	.align	128
        .global         _Z24masked_final_topk_kernelPfS_Piiiii
        .type           _Z24masked_final_topk_kernelPfS_Piiiii,@function
        .size           _Z24masked_final_topk_kernelPfS_Piiiii,(.L_x_157 - _Z24masked_final_topk_kernelPfS_Piiiii)
        .other          _Z24masked_final_topk_kernelPfS_Piiiii,@"STO_CUDA_ENTRY STV_DEFAULT"
_Z24masked_final_topk_kernelPfS_Piiiii:
.text._Z24masked_final_topk_kernelPfS_Piiiii:
[----:B------:R-:W-:Y:S08]  /*0000*/  LDC R1, c[0x0][0x37c] ;  /* 0x0000df00ff017b82 */ /* 0x000ff00000000800 */
[----:B------:R-:W0:Y:S01]  /*0010*/  LDC R15, c[0x0][0x39c] ;  /* 0x0000e700ff0f7b82 */ /* 0x000e220000000800 */
[----:B------:R-:W1:Y:S01]  /*0020*/  LDCU UR6, c[0x0][0x3a4] ;  /* 0x00007480ff0677ac */ /* 0x000e620008000800 */
[----:B------:R-:W-:Y:S01]  /*0030*/  BSSY.RECONVERGENT B0, `(.L_x_57) ;  /* 0x000007f000007945 */ /* 0x000fe20003800200 */
[----:B------:R-:W-:Y:S01]  /*0040*/  UMOV UR4, 0x400 ;  /* 0x0000040000047882 */ /* 0x000fe20000000000 */
[----:B------:R-:W2:Y:S04]  /*0050*/  LDCU UR13, c[0x0][0x360] ;  /* 0x00006c00ff0d77ac */ /* 0x000ea80008000800 */
[----:B------:R-:W3:Y:S01]  /*0060*/  LDC R5, c[0x0][0x3a0] ;  /* 0x0000e800ff057b82 */ /* 0x000ee20000000800 */
[----:B------:R-:W4:Y:S01]  /*0070*/  LDCU.64 UR14, c[0x0][0x358] ;  /* 0x00006b00ff0e77ac */ /* 0x000f220008000a00 */
[----:B------:R-:W0:Y:S06]  /*0080*/  LDCU.64 UR10, c[0x0][0x388] ;  /* 0x00007100ff0a77ac */ /* 0x000e2c0008000a00 */
[----:B------:R-:W5:Y:S01]  /*0090*/  S2UR UR5, SR_CgaCtaId ;  /* 0x00000000000579c3 */ /* 0x000f620000008800 */
[----:B------:R-:W0:Y:S02]  /*00a0*/  LDCU.64 UR16, c[0x0][0x388] ;  /* 0x00007100ff1077ac */ /* 0x000e240008000a00 */
[----:B0-----:R-:W-:-:S05]  /*00b0*/  IABS R7, R15 ;  /* 0x0000000f00077213 */ /* 0x001fca0000000000 */
[----:B------:R-:W0:Y:S01]  /*00c0*/  S2UR UR8, SR_CTAID.X ;  /* 0x00000000000879c3 */ /* 0x000e220000002500 */
[----:B------:R-:W1:Y:S01]  /*00d0*/  I2F.RP R0, R7 ;  /* 0x0000000700007306 */ /* 0x000e620000209400 */
[----:B---3--:R-:W-:Y:S01]  /*00e0*/  IABS R6, R5 ;  /* 0x0000000500067213 */ /* 0x008fe20000000000 */
[----:B-----5:R-:W-:-:S06]  /*00f0*/  ULEA UR4, UR5, UR4, 0x18 ;  /* 0x0000000405047291 */ /* 0x020fcc000f8ec0ff */
[----:B-1----:R-:W1:Y:S01]  /*0100*/  MUFU.RCP R0, R0 ;  /* 0x0000000000007308 */ /* 0x002e620000001000 */
[----:B0-----:R-:W-:Y:S01]  /*0110*/  IMAD R14, R5, UR8, RZ ;  /* 0x00000008050e7c24 */ /* 0x001fe2000f8e02ff */
[----:B------:R-:W-:-:S04]  /*0120*/  UIMAD UR5, UR8, UR6, URZ ;  /* 0x00000006080572a4 */ /* 0x000fc8000f8e02ff */
[----:B------:R-:W-:Y:S01]  /*0130*/  SHF.R.S32.HI R18, RZ, 0x1f, R14 ;  /* 0x0000001fff127819 */ /* 0x000fe2000001140e */
[----:B-1----:R-:W-:-:S04]  /*0140*/  VIADD R2, R0, 0xffffffe ;  /* 0x0ffffffe00027836 */ /* 0x002fc80000000000 */
[----:B------:R0:W1:Y:S02]  /*0150*/  F2I.FTZ.U32.TRUNC.NTZ R3, R2 ;  /* 0x0000000200037305 */ /* 0x000064000021f000 */
[----:B0-----:R-:W-:Y:S02]  /*0160*/  IMAD.MOV.U32 R2, RZ, RZ, RZ ;  /* 0x000000ffff027224 */ /* 0x001fe400078e00ff */
[----:B-1----:R-:W-:-:S04]  /*0170*/  IMAD.MOV R4, RZ, RZ, -R3 ;  /* 0x000000ffff047224 */ /* 0x002fc800078e0a03 */
[----:B------:R-:W-:-:S04]  /*0180*/  IMAD R9, R4, R7, RZ ;  /* 0x0000000704097224 */ /* 0x000fc800078e02ff */
[----:B------:R-:W-:Y:S02]  /*0190*/  IMAD.HI.U32 R3, R3, R9, R2 ;  /* 0x0000000903037227 */ /* 0x000fe400078e0002 */
[----:B------:R-:W0:Y:S04]  /*01a0*/  S2R R2, SR_TID.X ;  /* 0x0000000000027919 */ /* 0x000e280000002100 */
[----:B------:R-:W-:Y:S01]  /*01b0*/  IMAD.HI.U32 R4, R3, R6, RZ ;  /* 0x0000000603047227 */ /* 0x000fe200078e00ff */
[----:B------:R-:W-:-:S03]  /*01c0*/  SHF.L.U32 R3, R5, 0x2, RZ ;  /* 0x0000000205037819 */ /* 0x000fc600000006ff */
[----:B------:R-:W-:-:S04]  /*01d0*/  IMAD.MOV R0, RZ, RZ, -R4 ;  /* 0x000000ffff007224 */ /* 0x000fc800078e0a04 */
[----:B------:R-:W-:-:S05]  /*01e0*/  IMAD R0, R7, R0, R6 ;  /* 0x0000000007007224 */ /* 0x000fca00078e0206 */
[----:B------:R-:W-:-:S13]  /*01f0*/  ISETP.GT.U32.AND P1, PT, R7, R0, PT ;  /* 0x000000000700720c */ /* 0x000fda0003f24070 */
[----:B------:R-:W-:Y:S02]  /*0200*/  @!P1 IMAD.IADD R0, R0, 0x1, -R7 ;  /* 0x0000000100009824 */ /* 0x000fe400078e0a07 */
[----:B------:R-:W-:Y:S01]  /*0210*/  @!P1 VIADD R4, R4, 0x1 ;  /* 0x0000000104049836 */ /* 0x000fe20000000000 */
[----:B------:R-:W-:Y:S02]  /*0220*/  ISETP.NE.AND P1, PT, R15, RZ, PT ;  /* 0x000000ff0f00720c */ /* 0x000fe40003f25270 */
[----:B------:R-:W-:Y:S02]  /*0230*/  ISETP.GE.U32.AND P0, PT, R0, R7, PT ;  /* 0x000000070000720c */ /* 0x000fe40003f06070 */
[----:B------:R-:W-:-:S04]  /*0240*/  LOP3.LUT R0, R5, R15, RZ, 0x3c, !PT ;  /* 0x0000000f05007212 */ /* 0x000fc800078e3cff */
[----:B------:R-:W-:Y:S01]  /*0250*/  ISETP.GE.AND P2, PT, R0, RZ, PT ;  /* 0x000000ff0000720c */ /* 0x000fe20003f46270 */
[----:B------:R-:W-:-:S04]  /*0260*/  VIADD R0, R3, UR4 ;  /* 0x0000000403007c36 */ /* 0x000fc80008000000 */
[----:B------:R-:W-:Y:S02]  /*0270*/  IMAD.IADD R6, R3, 0x1, R0 ;  /* 0x0000000103067824 */ /* 0x000fe400078e0200 */
[----:B------:R-:W-:Y:S01]  /*0280*/  @P0 VIADD R4, R4, 0x1 ;  /* 0x0000000104040836 */ /* 0x000fe20000000000 */
[----:B0-----:R-:W-:Y:S02]  /*0290*/  ISETP.GE.AND P0, PT, R2, R15, PT ;  /* 0x0000000f0200720c */ /* 0x001fe40003f06270 */
[----:B------:R-:W-:-:S03]  /*02a0*/  R2UR UR7, R6 ;  /* 0x00000000060772ca */ /* 0x000fc600000e0000 */
[----:B------:R-:W-:Y:S01]  /*02b0*/  @!P2 IMAD.MOV R4, RZ, RZ, -R4 ;  /* 0x000000ffff04a224 */ /* 0x000fe200078e0a04 */
[----:B------:R-:W-:-:S07]  /*02c0*/  @!P1 LOP3.LUT R4, RZ, R15, RZ, 0x33, !PT ;  /* 0x0000000fff049212 */ /* 0x000fce00078e33ff */
[----:B--2-4-:R-:W-:Y:S05]  /*02d0*/  @P0 BRA `(.L_x_58) ;  /* 0x0000000400500947 */ /* 0x014fea0003800000 */
[----:B------:R-:W0:Y:S01]  /*02e0*/  I2F.U32.RP R11, UR13 ;  /* 0x0000000d000b7d06 */ /* 0x000e220008209000 */
[----:B------:R-:W-:Y:S01]  /*02f0*/  VIADD R8, R2, UR13 ;  /* 0x0000000d02087c36 */ /* 0x000fe20008000000 */
[----:B------:R-:W-:Y:S01]  /*0300*/  ISETP.NE.U32.AND P2, PT, RZ, UR13, PT ;  /* 0x0000000dff007c0c */ /* 0x000fe2000bf45070 */
[----:B------:R-:W-:Y:S01]  /*0310*/  IMAD R16, R15, UR8, RZ ;  /* 0x000000080f107c24 */ /* 0x000fe2000f8e02ff */
[----:B------:R-:W-:Y:S01]  /*0320*/  BSSY.RECONVERGENT B1, `(.L_x_59) ;  /* 0x000002b000017945 */ /* 0x000fe20003800200 */
[----:B------:R-:W-:Y:S01]  /*0330*/  IMAD.MOV.U32 R17, RZ, RZ, R2 ;  /* 0x000000ffff117224 */ /* 0x000fe200078e0002 */
[CC--:B------:R-:W-:Y:S02]  /*0340*/  ISETP.GE.U32.AND P0, PT, R8.reuse, R15.reuse, PT ;  /* 0x0000000f0800720c */ /* 0x0c0fe40003f06070 */
[----:B------:R-:W-:Y:S02]  /*0350*/  VIMNMX.U32 R9, PT, PT, R8, R15, !PT ;  /* 0x0000000f08097248 */ /* 0x000fe40007fe0000 */
[----:B------:R-:W-:-:S02]  /*0360*/  SEL R10, RZ, 0x1, P0 ;  /* 0x00000001ff0a7807 */ /* 0x000fc40000000000 */
[----:B------:R-:W-:Y:S02]  /*0370*/  SHF.R.S32.HI R20, RZ, 0x1f, R16 ;  /* 0x0000001fff147819 */ /* 0x000fe40000011410 */
[----:B------:R-:W-:Y:S01]  /*0380*/  IADD3 R9, PT, PT, R9, -R8, -R10 ;  /* 0x8000000809097210 */ /* 0x000fe20007ffe80a */
[----:B0-----:R-:W0:Y:S02]  /*0390*/  MUFU.RCP R11, R11 ;  /* 0x0000000b000b7308 */ /* 0x001e240000001000 */
[----:B0-----:R-:W-:-:S06]  /*03a0*/  IADD3 R6, PT, PT, R11, 0xffffffe, RZ ;  /* 0x0ffffffe0b067810 */ /* 0x001fcc0007ffe0ff */
[----:B------:R0:W1:Y:S02]  /*03b0*/  F2I.FTZ.U32.TRUNC.NTZ R7, R6 ;  /* 0x0000000600077305 */ /* 0x000064000021f000 */
[----:B0-----:R-:W-:Y:S02]  /*03c0*/  IMAD.MOV.U32 R6, RZ, RZ, RZ ;  /* 0x000000ffff067224 */ /* 0x001fe400078e00ff */
[----:B-1----:R-:W-:-:S04]  /*03d0*/  IMAD.MOV R13, RZ, RZ, -R7 ;  /* 0x000000ffff0d7224 */ /* 0x002fc800078e0a07 */
[----:B------:R-:W-:-:S04]  /*03e0*/  IMAD R13, R13, UR13, RZ ;  /* 0x0000000d0d0d7c24 */ /* 0x000fc8000f8e02ff */
[----:B------:R-:W-:-:S06]  /*03f0*/  IMAD.HI.U32 R12, R7, R13, R6 ;  /* 0x0000000d070c7227 */ /* 0x000fcc00078e0006 */
[----:B------:R-:W-:-:S04]  /*0400*/  IMAD.HI.U32 R7, R12, R9, RZ ;  /* 0x000000090c077227 */ /* 0x000fc800078e00ff */
[----:B------:R-:W-:-:S04]  /*0410*/  IMAD.MOV R6, RZ, RZ, -R7 ;  /* 0x000000ffff067224 */ /* 0x000fc800078e0a07 */
[----:B------:R-:W-:-:S05]  /*0420*/  IMAD R9, R6, UR13, R9 ;  /* 0x0000000d06097c24 */ /* 0x000fca000f8e0209 */
[----:B------:R-:W-:-:S13]  /*0430*/  ISETP.GE.U32.AND P0, PT, R9, UR13, PT ;  /* 0x0000000d09007c0c */ /* 0x000fda000bf06070 */
[----:B------:R-:W-:Y:S01]  /*0440*/  @P0 VIADD R9, R9, -UR13 ;  /* 0x8000000d09090c36 */ /* 0x000fe20008000000 */
[----:B------:R-:W-:-:S04]  /*0450*/  @P0 IADD3 R7, PT, PT, R7, 0x1, RZ ;  /* 0x0000000107070810 */ /* 0x000fc80007ffe0ff */
[----:B------:R-:W-:-:S13]  /*0460*/  ISETP.GE.U32.AND P1, PT, R9, UR13, PT ;  /* 0x0000000d09007c0c */ /* 0x000fda000bf26070 */
[----:B------:R-:W-:Y:S01]  /*0470*/  @P1 VIADD R7, R7, 0x1 ;  /* 0x0000000107071836 */ /* 0x000fe20000000000 */
[----:B------:R-:W-:-:S05]  /*0480*/  @!P2 LOP3.LUT R7, RZ, UR13, RZ, 0x33, !PT ;  /* 0x0000000dff07ac12 */ /* 0x000fca000f8e33ff */
[----:B------:R-:W-:-:S05]  /*0490*/  IMAD.IADD R7, R10, 0x1, R7 ;  /* 0x000000010a077824 */ /* 0x000fca00078e0207 */
[C---:B------:R-:W-:Y:S02]  /*04a0*/  LOP3.LUT R6, R7.reuse, 0x3, RZ, 0xc0, !PT ;  /* 0x0000000307067812 */ /* 0x040fe400078ec0ff */
[----:B------:R-:W-:Y:S02]  /*04b0*/  ISETP.GE.U32.AND P1, PT, R7, 0x3, PT ;  /* 0x000000030700780c */ /* 0x000fe40003f26070 */
[----:B------:R-:W-:-:S13]  /*04c0*/  ISETP.NE.AND P0, PT, R6, 0x3, PT ;  /* 0x000000030600780c */ /* 0x000fda0003f05270 */
[----:B------:R-:W-:Y:S05]  /*04d0*/  @!P0 BRA `(.L_x_60) ;  /* 0x00000000003c8947 */ /* 0x000fea0003800000 */
[----:B------:R-:W-:Y:S01]  /*04e0*/  VIADD R7, R7, 0x1 ;  /* 0x0000000107077836 */ /* 0x000fe20000000000 */
[----:B------:R-:W-:Y:S01]  /*04f0*/  MOV R17, R2 ;  /* 0x0000000200117202 */ /* 0x000fe20000000f00 */
[----:B------:R-:W-:-:S03]  /*0500*/  IMAD.MOV.U32 R9, RZ, RZ, RZ ;  /* 0x000000ffff097224 */ /* 0x000fc600078e00ff */
[----:B------:R-:W-:-:S07]  /*0510*/  LOP3.LUT R8, R7, 0x3, RZ, 0xc0, !PT ;  /* 0x0000000307087812 */ /* 0x000fce00078ec0ff */
.L_x_61:
[----:B------:R-:W-:-:S05]  /*0520*/  IADD3 R7, P0, PT, R16, R17, RZ ;  /* 0x0000001110077210 */ /* 0x000fca0007f1e0ff */
[----:B------:R-:W-:Y:S01]  /*0530*/  IMAD.X R10, RZ, RZ, R20, P0 ;  /* 0x000000ffff0a7224 */ /* 0x000fe200000e0614 */
[----:B0-----:R-:W-:-:S04]  /*0540*/  LEA R6, P0, R7, UR10, 0x2 ;  /* 0x0000000a07067c11 */ /* 0x001fc8000f8010ff */
[----:B------:R-:W-:-:S05]  /*0550*/  LEA.HI.X R7, R7, UR11, R10, 0x2, P0 ;  /* 0x0000000b07077c11 */ /* 0x000fca00080f140a */
[----:B------:R-:W2:Y:S01]  /*0560*/  LDG.E R6, desc[UR14][R6.64] ;  /* 0x0000000e06067981 */ /* 0x000ea2000c1e1900 */
[----:B------:R-:W-:Y:S01]  /*0570*/  LEA R11, R17, UR7, 0x2 ;  /* 0x00000007110b7c11 */ /* 0x000fe2000f8e10ff */
[----:B------:R-:W-:Y:S02]  /*0580*/  VIADD R9, R9, 0x1 ;  /* 0x0000000109097836 */ /* 0x000fe40000000000 */
[----:B------:R-:W-:-:S03]  /*0590*/  VIADD R17, R17, UR13 ;  /* 0x0000000d11117c36 */ /* 0x000fc60008000000 */
[----:B------:R-:W-:Y:S01]  /*05a0*/  ISETP.NE.AND P0, PT, R9, R8, PT ;  /* 0x000000080900720c */ /* 0x000fe20003f05270 */
[----:B--2---:R0:W-:-:S12]  /*05b0*/  STS [R11], R6 ;  /* 0x000000060b007388 */ /* 0x0041d80000000800 */
[----:B------:R-:W-:Y:S05]  /*05c0*/  @P0 BRA `(.L_x_61) ;  /* 0xfffffffc00d40947 */ /* 0x000fea000383ffff */
.L_x_60:
[----:B------:R-:W-:Y:S05]  /*05d0*/  BSYNC.RECONVERGENT B1 ;  /* 0x0000000000017941 */ /* 0x000fea0003800200 */
.L_x_59:
[----:B------:R-:W-:Y:S05]  /*05e0*/  @!P1 BRA `(.L_x_58) ;  /* 0x00000000008c9947 */ /* 0x000fea0003800000 */
.L_x_62:
[----:B0-----:R-:W-:Y:S01]  /*05f0*/  VIADD R11, R17, UR13 ;  /* 0x0000000d110b7c36 */ /* 0x001fe20008000000 */
[----:B------:R-:W-:-:S04]  /*0600*/  IADD3 R7, P0, PT, R16, R17, RZ ;  /* 0x0000001110077210 */ /* 0x000fc80007f1e0ff */
[----:B------:R-:W-:Y:S01]  /*0610*/  IADD3 R9, PT, PT, R11, UR13, RZ ;  /* 0x0000000d0b097c10 */ /* 0x000fe2000fffe0ff */
[----:B-1----:R-:W-:Y:S01]  /*0620*/  IMAD.X R8, RZ, RZ, R20, P0 ;  /* 0x000000ffff087224 */ /* 0x002fe200000e0614 */
[----:B------:R-:W-:Y:S02]  /*0630*/  LEA R6, P1, R7, UR16, 0x2 ;  /* 0x0000001007067c11 */ /* 0x000fe4000f8210ff */
[C---:B------:R-:W-:Y:S01]  /*0640*/  IADD3 R12, P0, PT, R16.reuse, R11, RZ ;  /* 0x0000000b100c7210 */ /* 0x040fe20007f1e0ff */
[----:B------:R-:W-:Y:S01]  /*0650*/  VIADD R19, R9, UR13 ;  /* 0x0000000d09137c36 */ /* 0x000fe20008000000 */
[----:B------:R-:W-:Y:S02]  /*0660*/  LEA.HI.X R7, R7, UR17, R8, 0x2, P1 ;  /* 0x0000001107077c11 */ /* 0x000fe400088f1408 */
[C---:B------:R-:W-:Y:S01]  /*0670*/  IADD3 R11, P1, PT, R16.reuse, R9, RZ ;  /* 0x00000009100b7210 */ /* 0x040fe20007f3e0ff */
[--C-:B------:R-:W-:Y:S01]  /*0680*/  IMAD.X R9, RZ, RZ, R20.reuse, P0 ;  /* 0x000000ffff097224 */ /* 0x100fe200000e0614 */
[----:B------:R-:W-:Y:S01]  /*0690*/  IADD3 R13, P2, PT, R16, R19, RZ ;  /* 0x00000013100d7210 */ /* 0x000fe20007f5e0ff */
[----:B------:R-:W2:Y:S01]  /*06a0*/  LDG.E R6, desc[UR14][R6.64] ;  /* 0x0000000e06067981 */ /* 0x000ea2000c1e1900 */
[C---:B------:R-:W-:Y:S01]  /*06b0*/  LEA R8, P0, R12.reuse, UR16, 0x2 ;  /* 0x000000100c087c11 */ /* 0x040fe2000f8010ff */
[--C-:B------:R-:W-:Y:S01]  /*06c0*/  IMAD.X R24, RZ, RZ, R20.reuse, P1 ;  /* 0x000000ffff187224 */ /* 0x100fe200008e0614 */
[----:B------:R-:W-:Y:S01]  /*06d0*/  LEA R10, P1, R11, UR16, 0x2 ;  /* 0x000000100b0a7c11 */ /* 0x000fe2000f8210ff */
[----:B------:R-:W-:Y:S01]  /*06e0*/  IMAD.X R22, RZ, RZ, R20, P2 ;  /* 0x000000ffff167224 */ /* 0x000fe200010e0614 */
[----:B------:R-:W-:-:S02]  /*06f0*/  LEA.HI.X R9, R12, UR17, R9, 0x2, P0 ;  /* 0x000000110c097c11 */ /* 0x000fc400080f1409 */
[----:B------:R-:W-:Y:S02]  /*0700*/  LEA R12, P0, R13, UR16, 0x2 ;  /* 0x000000100d0c7c11 */ /* 0x000fe4000f8010ff */
[----:B------:R-:W-:Y:S01]  /*0710*/  LEA.HI.X R11, R11, UR17, R24, 0x2, P1 ;  /* 0x000000110b0b7c11 */ /* 0x000fe200088f1418 */
[----:B------:R-:W3:Y:S01]  /*0720*/  LDG.E R8, desc[UR14][R8.64] ;  /* 0x0000000e08087981 */ /* 0x000ee2000c1e1900 */
[----:B------:R-:W-:-:S03]  /*0730*/  LEA.HI.X R13, R13, UR17, R22, 0x2, P0 ;  /* 0x000000110d0d7c11 */ /* 0x000fc600080f1416 */
[----:B------:R-:W4:Y:S04]  /*0740*/  LDG.E R10, desc[UR14][R10.64] ;  /* 0x0000000e0a0a7981 */ /* 0x000f28000c1e1900 */
[----:B------:R-:W5:Y:S01]  /*0750*/  LDG.E R12, desc[UR14][R12.64] ;  /* 0x0000000e0c0c7981 */ /* 0x000f62000c1e1900 */
[----:B------:R-:W0:Y:S01]  /*0760*/  LDC R22, c[0x0][0x360] ;  /* 0x0000d800ff167b82 */ /* 0x000e220000000800 */
[----:B------:R-:W-:Y:S01]  /*0770*/  LEA R27, R17, UR7, 0x2 ;  /* 0x00000007111b7c11 */ /* 0x000fe2000f8e10ff */
[----:B------:R-:W-:-:S04]  /*0780*/  VIADD R17, R19, UR13 ;  /* 0x0000000d13117c36 */ /* 0x000fc80008000000 */
[----:B0-----:R-:W-:-:S05]  /*0790*/  IMAD R21, R22, 0x4, R27 ;  /* 0x0000000416157824 */ /* 0x001fca00078e021b */
[----:B------:R-:W-:-:S05]  /*07a0*/  LEA R23, R22, R21, 0x2 ;  /* 0x0000001516177211 */ /* 0x000fca00078e10ff */
[----:B------:R-:W-:Y:S01]  /*07b0*/  IMAD R25, R22, 0x4, R23 ;  /* 0x0000000416197824 */ /* 0x000fe200078e0217 */
[----:B------:R-:W-:Y:S01]  /*07c0*/  ISETP.GE.AND P0, PT, R17, R15, PT ;  /* 0x0000000f1100720c */ /* 0x000fe20003f06270 */
[----:B--2---:R1:W-:Y:S04]  /*07d0*/  STS [R27], R6 ;  /* 0x000000061b007388 */ /* 0x0043e80000000800 */
[----:B---3--:R1:W-:Y:S04]  /*07e0*/  STS [R21], R8 ;  /* 0x0000000815007388 */ /* 0x0083e80000000800 */
[----:B----4-:R1:W-:Y:S04]  /*07f0*/  STS [R23], R10 ;  /* 0x0000000a17007388 */ /* 0x0103e80000000800 */
[----:B-----5:R1:W-:Y:S01]  /*0800*/  STS [R25], R12 ;  /* 0x0000000c19007388 */ /* 0x0203e20000000800 */
[----:B------:R-:W-:Y:S05]  /*0810*/  @!P0 BRA `(.L_x_62) ;  /* 0xfffffffc00748947 */ /* 0x000fea000383ffff */
.L_x_58:
[----:B------:R-:W-:Y:S05]  /*0820*/  BSYNC.RECONVERGENT B0 ;  /* 0x0000000000007941 */ /* 0x000fea0003800200 */
.L_x_57:
[----:B------:R-:W-:Y:S01]  /*0830*/  ISETP.GE.AND P0, PT, R2, R5, PT ;  /* 0x000000050200720c */ /* 0x000fe20003f06270 */
[----:B------:R-:W2:Y:S01]  /*0840*/  LDCU.64 UR8, c[0x0][0x380] ;  /* 0x00007000ff0877ac */ /* 0x000ea20008000a00 */
[----:B------:R-:W-:Y:S01]  /*0850*/  BSSY.RECONVERGENT B0, `(.L_x_63) ;  /* 0x000005f000007945 */ /* 0x000fe20003800200 */
[----:B------:R-:W3:Y:S10]  /*0860*/  LDCU.64 UR10, c[0x0][0x380] ;  /* 0x00007000ff0a77ac */ /* 0x000ef40008000a00 */
[----:B------:R-:W-:Y:S05]  /*0870*/  @P0 BRA `(.L_x_64) ;  /* 0x0000000400700947 */ /* 0x000fea0003800000 */
[----:B0-----:R-:W0:Y:S01]  /*0880*/  I2F.U32.RP R11, UR13 ;  /* 0x0000000d000b7d06 */ /* 0x001e220008209000 */
[----:B-1----:R-:W-:Y:S01]  /*0890*/  VIADD R10, R2, UR13 ;  /* 0x0000000d020a7c36 */ /* 0x002fe20008000000 */
[----:B------:R-:W-:Y:S01]  /*08a0*/  ISETP.NE.U32.AND P3, PT, RZ, UR13, PT ;  /* 0x0000000dff007c0c */ /* 0x000fe2000bf65070 */
[----:B------:R-:W-:Y:S03]  /*08b0*/  BSSY.RECONVERGENT B1, `(.L_x_65) ;  /* 0x000002c000017945 */ /* 0x000fe60003800200 */
[CC--:B------:R-:W-:Y:S02]  /*08c0*/  ISETP.GE.U32.AND P1, PT, R10.reuse, R5.reuse, PT ;  /* 0x000000050a00720c */ /* 0x0c0fe40003f26070 */
[----:B------:R-:W-:Y:S02]  /*08d0*/  VIMNMX.U32 R8, PT, PT, R10, R5, !PT ;  /* 0x000000050a087248 */ /* 0x000fe40007fe0000 */
[----:B------:R-:W-:-:S04]  /*08e0*/  SEL R9, RZ, 0x1, P1 ;  /* 0x00000001ff097807 */ /* 0x000fc80000800000 */
[----:B------:R-:W-:Y:S01]  /*08f0*/  IADD3 R8, PT, PT, R8, -R10, -R9 ;  /* 0x8000000a08087210 */ /* 0x000fe20007ffe809 */
[----:B0-----:R-:W0:Y:S02]  /*0900*/  MUFU.RCP R11, R11 ;  /* 0x0000000b000b7308 */ /* 0x001e240000001000 */
[----:B0-----:R-:W-:-:S06]  /*0910*/  VIADD R6, R11, 0xffffffe ;  /* 0x0ffffffe0b067836 */ /* 0x001fcc0000000000 */
[----:B------:R0:W1:Y:S02]  /*0920*/  F2I.FTZ.U32.TRUNC.NTZ R7, R6 ;  /* 0x0000000600077305 */ /* 0x000064000021f000 */
[----:B0-----:R-:W-:Y:S02]  /*0930*/  HFMA2 R6, -RZ, RZ, 0, 0 ;  /* 0x00000000ff067431 */ /* 0x001fe400000001ff */
[----:B-1----:R-:W-:-:S04]  /*0940*/  IMAD.MOV R13, RZ, RZ, -R7 ;  /* 0x000000ffff0d7224 */ /* 0x002fc800078e0a07 */
[----:B------:R-:W-:-:S04]  /*0950*/  IMAD R13, R13, UR13, RZ ;  /* 0x0000000d0d0d7c24 */ /* 0x000fc8000f8e02ff */
[----:B------:R-:W-:-:S06]  /*0960*/  IMAD.HI.U32 R13, R7, R13, R6 ;  /* 0x0000000d070d7227 */ /* 0x000fcc00078e0006 */
[----:B------:R-:W-:Y:S01]  /*0970*/  IMAD.HI.U32 R6, R13, R8, RZ ;  /* 0x000000080d067227 */ /* 0x000fe200078e00ff */
[----:B------:R-:W-:-:S03]  /*0980*/  MOV R13, R2 ;  /* 0x00000002000d7202 */ /* 0x000fc60000000f00 */
[----:B------:R-:W-:-:S04]  /*0990*/  IMAD.MOV R7, RZ, RZ, -R6 ;  /* 0x000000ffff077224 */ /* 0x000fc800078e0a06 */
[----:B------:R-:W-:-:S05]  /*09a0*/  IMAD R8, R7, UR13, R8 ;  /* 0x0000000d07087c24 */ /* 0x000fca000f8e0208 */
[----:B------:R-:W-:-:S13]  /*09b0*/  ISETP.GE.U32.AND P1, PT, R8, UR13, PT ;  /* 0x0000000d08007c0c */ /* 0x000fda000bf26070 */
[----:B------:R-:W-:Y:S02]  /*09c0*/  @P1 VIADD R8, R8, -UR13 ;  /* 0x8000000d08081c36 */ /* 0x000fe40008000000 */
[----:B------:R-:W-:-:S03]  /*09d0*/  @P1 VIADD R6, R6, 0x1 ;  /* 0x0000000106061836 */ /* 0x000fc60000000000 */
        /* <DEDUP_REMOVED lines=8> */
[----:B------:R-:W-:Y:S02]  /*0a60*/  VIADD R6, R6, 0x1 ;  /* 0x0000000106067836 */ /* 0x000fe40000000000 */
[----:B------:R-:W-:Y:S02]  /*0a70*/  IMAD.MOV.U32 R9, RZ, RZ, RZ ;  /* 0x000000ffff097224 */ /* 0x000fe400078e00ff */
[----:B------:R-:W-:Y:S01]  /*0a80*/  IMAD.MOV.U32 R13, RZ, RZ, R2 ;  /* 0x000000ffff0d7224 */ /* 0x000fe200078e0002 */
[----:B------:R-:W-:-:S07]  /*0a90*/  LOP3.LUT R8, R6, 0x3, RZ, 0xc0, !PT ;  /* 0x0000000306087812 */ /* 0x000fce00078ec0ff */
.L_x_67:
[----:B------:R-:W-:-:S05]  /*0aa0*/  IADD3 R7, P2, PT, R14, R13, RZ ;  /* 0x0000000d0e077210 */ /* 0x000fca0007f5e0ff */
[----:B------:R-:W-:Y:S01]  /*0ab0*/  IMAD.X R10, RZ, RZ, R18, P2 ;  /* 0x000000ffff0a7224 */ /* 0x000fe200010e0612 */
[----:B--2---:R-:W-:-:S04]  /*0ac0*/  LEA R6, P2, R7, UR8, 0x2 ;  /* 0x0000000807067c11 */ /* 0x004fc8000f8410ff */
[----:B------:R-:W-:-:S05]  /*0ad0*/  LEA.HI.X R7, R7, UR9, R10, 0x2, P2 ;  /* 0x0000000907077c11 */ /* 0x000fca00090f140a */
[----:B------:R-:W2:Y:S01]  /*0ae0*/  LDG.E R6, desc[UR14][R6.64] ;  /* 0x0000000e06067981 */ /* 0x000ea2000c1e1900 */
[----:B------:R-:W-:Y:S01]  /*0af0*/  IADD3 R9, PT, PT, R9, 0x1, RZ ;  /* 0x0000000109097810 */ /* 0x000fe20007ffe0ff */
[C---:B------:R-:W-:Y:S01]  /*0b00*/  IMAD R10, R13.reuse, 0x4, R0 ;  /* 0x000000040d0a7824 */ /* 0x040fe200078e0200 */
[----:B------:R-:W-:Y:S02]  /*0b10*/  LEA R11, R13, UR4, 0x2 ;  /* 0x000000040d0b7c11 */ /* 0x000fe4000f8e10ff */
[----:B------:R-:W-:-:S03]  /*0b20*/  ISETP.NE.AND P2, PT, R9, R8, PT ;  /* 0x000000080900720c */ /* 0x000fc60003f45270 */
[----:B--2---:R-:W-:Y:S04]  /*0b30*/  STS [R11], R6 ;  /* 0x000000060b007388 */ /* 0x004fe80000000800 */
[----:B------:R0:W-:Y:S02]  /*0b40*/  STS [R10], R13 ;  /* 0x0000000d0a007388 */ /* 0x0001e40000000800 */
[----:B0-----:R-:W-:-:S04]  /*0b50*/  VIADD R13, R13, UR13 ;  /* 0x0000000d0d0d7c36 */ /* 0x001fc80008000000 */
[----:B------:R-:W-:Y:S05]  /*0b60*/  @P2 BRA `(.L_x_67) ;  /* 0xfffffffc00cc2947 */ /* 0x000fea000383ffff */
.L_x_66:
[----:B--23--:R-:W-:Y:S05]  /*0b70*/  BSYNC.RECONVERGENT B1 ;  /* 0x0000000000017941 */ /* 0x00cfea0003800200 */
.L_x_65:
[----:B------:R-:W-:Y:S05]  /*0b80*/  @!P1 BRA `(.L_x_64) ;  /* 0x0000000000ac9947 */ /* 0x000fea0003800000 */
.L_x_68:
[----:B------:R-:W-:Y:S01]  /*0b90*/  IADD3 R6, P1, PT, R14, R13, RZ ;  /* 0x0000000d0e067210 */ /* 0x000fe20007f3e0ff */
[----:B------:R-:W-:-:S03]  /*0ba0*/  VIADD R17, R13, UR13 ;  /* 0x0000000d0d117c36 */ /* 0x000fc60008000000 */
[----:B------:R-:W-:Y:S01]  /*0bb0*/  LEA R20, P2, R6, UR10, 0x2 ;  /* 0x0000000a06147c11 */ /* 0x000fe2000f8410ff */
[----:B------:R-:W-:Y:S02]  /*0bc0*/  VIADD R19, R17, UR13 ;  /* 0x0000000d11137c36 */ /* 0x000fe40008000000 */
[--C-:B------:R-:W-:Y:S01]  /*0bd0*/  IMAD.X R9, RZ, RZ, R18.reuse, P1 ;  /* 0x000000ffff097224 */ /* 0x100fe200008e0612 */
[----:B------:R-:W-:Y:S02]  /*0be0*/  IADD3 R7, P1, PT, R14, R17, RZ ;  /* 0x000000110e077210 */ /* 0x000fe40007f3e0ff */
[----:B------:R-:W-:Y:S02]  /*0bf0*/  IADD3 R15, PT, PT, R19, UR13, RZ ;  /* 0x0000000d130f7c10 */ /* 0x000fe4000fffe0ff */
[----:B------:R-:W-:Y:S01]  /*0c00*/  LEA.HI.X R21, R6, UR11, R9, 0x2, P2 ;  /* 0x0000000b06157c11 */ /* 0x000fe200090f1409 */
[----:B------:R-:W-:Y:S01]  /*0c10*/  IMAD.X R8, RZ, RZ, R18, P1 ;  /* 0x000000ffff087224 */ /* 0x000fe200008e0612 */
[----:B------:R-:W-:-:S02]  /*0c20*/  IADD3 R9, P2, PT, R14, R19, RZ ;  /* 0x000000130e097210 */ /* 0x000fc40007f5e0ff */
[C---:B------:R-:W-:Y:S01]  /*0c30*/  LEA R6, P1, R7.reuse, UR10, 0x2 ;  /* 0x0000000a07067c11 */ /* 0x040fe2000f8210ff */
[----:B------:R0:W2:Y:S01]  /*0c40*/  LDG.E R20, desc[UR14][R20.64] ;  /* 0x0000000e14147981 */ /* 0x0000a2000c1e1900 */
[----:B------:R-:W-:Y:S01]  /*0c50*/  IADD3 R11, P3, PT, R14, R15, RZ ;  /* 0x0000000f0e0b7210 */ /* 0x000fe20007f7e0ff */
[----:B------:R-:W-:Y:S01]  /*0c60*/  IMAD.X R16, RZ, RZ, R18, P2 ;  /* 0x000000ffff107224 */ /* 0x000fe200010e0612 */
[----:B------:R-:W-:Y:S02]  /*0c70*/  LEA.HI.X R7, R7, UR11, R8, 0x2, P1 ;  /* 0x0000000b07077c11 */ /* 0x000fe400088f1408 */
[----:B------:R-:W-:Y:S01]  /*0c80*/  LEA R8, P1, R9, UR10, 0x2 ;  /* 0x0000000a09087c11 */ /* 0x000fe2000f8210ff */
[----:B------:R-:W-:Y:S01]  /*0c90*/  IMAD.X R12, RZ, RZ, R18, P3 ;  /* 0x000000ffff0c7224 */ /* 0x000fe200018e0612 */
[----:B------:R-:W-:Y:S01]  /*0ca0*/  LEA R10, P2, R11, UR10, 0x2 ;  /* 0x0000000a0b0a7c11 */ /* 0x000fe2000f8410ff */
[----:B------:R1:W3:Y:S01]  /*0cb0*/  LDG.E R6, desc[UR14][R6.64] ;  /* 0x0000000e06067981 */ /* 0x0002e2000c1e1900 */
[----:B------:R-:W-:-:S02]  /*0cc0*/  LEA.HI.X R9, R9, UR11, R16, 0x2, P1 ;  /* 0x0000000b09097c11 */ /* 0x000fc400088f1410 */
[----:B------:R-:W-:-:S03]  /*0cd0*/  LEA.HI.X R11, R11, UR11, R12, 0x2, P2 ;  /* 0x0000000b0b0b7c11 */ /* 0x000fc600090f140c */
[----:B------:R-:W4:Y:S04]  /*0ce0*/  LDG.E R8, desc[UR14][R8.64] ;  /* 0x0000000e08087981 */ /* 0x000f28000c1e1900 */
[----:B------:R-:W5:Y:S01]  /*0cf0*/  LDG.E R10, desc[UR14][R10.64] ;  /* 0x0000000e0a0a7981 */ /* 0x000f62000c1e1900 */
[----:B------:R-:W0:Y:S01]  /*0d00*/  LDC R22, c[0x0][0x360] ;  /* 0x0000d800ff167b82 */ /* 0x000e220000000800 */
[C---:B------:R-:W-:Y:S01]  /*0d10*/  LEA R25, R13.reuse, UR4, 0x2 ;  /* 0x000000040d197c11 */ /* 0x040fe2000f8e10ff */
[----:B------:R-:W-:-:S04]  /*0d20*/  IMAD R24, R13, 0x4, R0 ;  /* 0x000000040d187824 */ /* 0x000fc800078e0200 */
[C---:B0-----:R-:W-:Y:S02]  /*0d30*/  IMAD R21, R22.reuse, 0x4, R25 ;  /* 0x0000000416157824 */ /* 0x041fe400078e0219 */
[----:B------:R-:W-:-:S03]  /*0d40*/  IMAD R12, R22, 0x4, R24 ;  /* 0x00000004160c7824 */ /* 0x000fc600078e0218 */
[C---:B------:R-:W-:Y:S01]  /*0d50*/  LEA R23, R22.reuse, R21, 0x2 ;  /* 0x0000001516177211 */ /* 0x040fe200078e10ff */
[----:B------:R-:W-:-:S04]  /*0d60*/  IMAD R16, R22, 0x4, R12 ;  /* 0x0000000416107824 */ /* 0x000fc800078e020c */
[C---:B-1----:R-:W-:Y:S02]  /*0d70*/  IMAD R7, R22.reuse, 0x4, R23 ;  /* 0x0000000416077824 */ /* 0x042fe400078e0217 */
[----:B------:R-:W-:Y:S01]  /*0d80*/  IMAD R22, R22, 0x4, R16 ;  /* 0x0000000416167824 */ /* 0x000fe200078e0210 */
[----:B--2---:R-:W-:Y:S04]  /*0d90*/  STS [R25], R20 ;  /* 0x0000001419007388 */ /* 0x004fe80000000800 */
[----:B------:R0:W-:Y:S04]  /*0da0*/  STS [R24], R13 ;  /* 0x0000000d18007388 */ /* 0x0001e80000000800 */
[----:B---3--:R1:W-:Y:S04]  /*0db0*/  STS [R21], R6 ;  /* 0x0000000615007388 */ /* 0x0083e80000000800 */
[----:B------:R1:W-:Y:S04]  /*0dc0*/  STS [R12], R17 ;  /* 0x000000110c007388 */ /* 0x0003e80000000800 */
[----:B----4-:R1:W-:Y:S01]  /*0dd0*/  STS [R23], R8 ;  /* 0x0000000817007388 */ /* 0x0103e20000000800 */
[----:B0-----:R-:W-:-:S03]  /*0de0*/  VIADD R13, R15, UR13 ;  /* 0x0000000d0f0d7c36 */ /* 0x001fc60008000000 */
[----:B------:R1:W-:Y:S04]  /*0df0*/  STS [R16], R19 ;  /* 0x0000001310007388 */ /* 0x0003e80000000800 */
[----:B-----5:R1:W-:Y:S04]  /*0e00*/  STS [R7], R10 ;  /* 0x0000000a07007388 */ /* 0x0203e80000000800 */
[----:B------:R1:W-:Y:S01]  /*0e10*/  STS [R22], R15 ;  /* 0x0000000f16007388 */ /* 0x0003e20000000800 */
[----:B------:R-:W-:-:S13]  /*0e20*/  ISETP.GE.AND P1, PT, R13, R5, PT ;  /* 0x000000050d00720c */ /* 0x000fda0003f26270 */
[----:B-1----:R-:W-:Y:S05]  /*0e30*/  @!P1 BRA `(.L_x_68) ;  /* 0xfffffffc00549947 */ /* 0x002fea000383ffff */
.L_x_64:
[----:B--23--:R-:W-:Y:S05]  /*0e40*/  BSYNC.RECONVERGENT B0 ;  /* 0x0000000000007941 */ /* 0x00cfea0003800200 */
.L_x_63:
[----:B------:R-:W-:Y:S06]  /*0e50*/  BAR.SYNC.DEFER_BLOCKING 0x0 ;  /* 0x0000000000007b1d */ /* 0x000fec0000010000 */
[----:B------:R-:W2:Y:S01]  /*0e60*/  LDCU UR6, c[0x0][0x3a0] ;  /* 0x00007400ff0677ac */ /* 0x000ea20008000800 */
[----:B------:R-:W-:Y:S04]  /*0e70*/  BSSY.RECONVERGENT B0, `(.L_x_69) ;  /* 0x00000b1000007945 */ /* 0x000fe80003800200 */
[----:B------:R-:W-:Y:S05]  /*0e80*/  @P0 BRA `(.L_x_70) ;  /* 0x0000000800bc0947 */ /* 0x000fea0003800000 */
[----:B-1----:R-:W1:Y:S01]  /*0e90*/  I2F.U32.RP R10, UR13 ;  /* 0x0000000d000a7d06 */ /* 0x002e620008209000 */
[----:B------:R-:W-:Y:S01]  /*0ea0*/  VIADD R8, R2, UR13 ;  /* 0x0000000d02087c36 */ /* 0x000fe20008000000 */
[----:B------:R-:W-:Y:S01]  /*0eb0*/  ISETP.NE.U32.AND P2, PT, RZ, UR13, PT ;  /* 0x0000000dff007c0c */ /* 0x000fe2000bf45070 */
[----:B------:R-:W-:Y:S03]  /*0ec0*/  BSSY.RECONVERGENT B1, `(.L_x_71) ;  /* 0x0000043000017945 */ /* 0x000fe60003800200 */
[CC--:B------:R-:W-:Y:S02]  /*0ed0*/  ISETP.GE.U32.AND P0, PT, R8.reuse, R5.reuse, PT ;  /* 0x000000050800720c */ /* 0x0c0fe40003f06070 */
[----:B------:R-:W-:Y:S02]  /*0ee0*/  VIMNMX.U32 R5, PT, PT, R8, R5, !PT ;  /* 0x0000000508057248 */ /* 0x000fe40007fe0000 */
[----:B------:R-:W-:-:S04]  /*0ef0*/  SEL R9, RZ, 0x1, P0 ;  /* 0x00000001ff097807 */ /* 0x000fc80000000000 */
[----:B------:R-:W-:Y:S01]  /*0f00*/  IADD3 R5, PT, PT, R5, -R8, -R9 ;  /* 0x8000000805057210 */ /* 0x000fe20007ffe809 */
[----:B-1----:R-:W0:Y:S02]  /*0f10*/  MUFU.RCP R10, R10 ;  /* 0x0000000a000a7308 */ /* 0x002e240000001000 */
[----:B0-----:R-:W-:-:S06]  /*0f20*/  VIADD R6, R10, 0xffffffe ;  /* 0x0ffffffe0a067836 */ /* 0x001fcc0000000000 */
[----:B------:R0:W1:Y:S02]  /*0f30*/  F2I.FTZ.U32.TRUNC.NTZ R7, R6 ;  /* 0x0000000600077305 */ /* 0x000064000021f000 */
[----:B0-----:R-:W-:Y:S01]  /*0f40*/  IMAD.MOV.U32 R6, RZ, RZ, RZ ;  /* 0x000000ffff067224 */ /* 0x001fe200078e00ff */
[----:B-1----:R-:W-:-:S05]  /*0f50*/  IADD3 R11, PT, PT, RZ, -R7, RZ ;  /* 0x80000007ff0b7210 */ /* 0x002fca0007ffe0ff */
[----:B------:R-:W-:-:S04]  /*0f60*/  IMAD R11, R11, UR13, RZ ;  /* 0x0000000d0b0b7c24 */ /* 0x000fc8000f8e02ff */
[----:B------:R-:W-:-:S06]  /*0f70*/  IMAD.HI.U32 R10, R7, R11, R6 ;  /* 0x0000000b070a7227 */ /* 0x000fcc00078e0006 */
[----:B------:R-:W-:-:S04]  /*0f80*/  IMAD.HI.U32 R10, R10, R5, RZ ;  /* 0x000000050a0a7227 */ /* 0x000fc800078e00ff */
[----:B------:R-:W-:-:S04]  /*0f90*/  IMAD.MOV R6, RZ, RZ, -R10 ;  /* 0x000000ffff067224 */ /* 0x000fc800078e0a0a */
[----:B------:R-:W-:-:S05]  /*0fa0*/  IMAD R5, R6, UR13, R5 ;  /* 0x0000000d06057c24 */ /* 0x000fca000f8e0205 */
[----:B------:R-:W-:-:S13]  /*0fb0*/  ISETP.GE.U32.AND P0, PT, R5, UR13, PT ;  /* 0x0000000d05007c0c */ /* 0x000fda000bf06070 */
[----:B------:R-:W-:Y:S02]  /*0fc0*/  @P0 VIADD R5, R5, -UR13 ;  /* 0x8000000d05050c36 */ /* 0x000fe40008000000 */
[----:B------:R-:W-:-:S03]  /*0fd0*/  @P0 VIADD R10, R10, 0x1 ;  /* 0x000000010a0a0836 */ /* 0x000fc60000000000 */
[----:B------:R-:W-:-:S13]  /*0fe0*/  ISETP.GE.U32.AND P1, PT, R5, UR13, PT ;  /* 0x0000000d05007c0c */ /* 0x000fda000bf26070 */
[----:B------:R-:W-:Y:S02]  /*0ff0*/  @P1 IADD3 R10, PT, PT, R10, 0x1, RZ ;  /* 0x000000010a0a1810 */ /* 0x000fe40007ffe0ff */
[----:B------:R-:W-:-:S05]  /*1000*/  @!P2 LOP3.LUT R10, RZ, UR13, RZ, 0x33, !PT ;  /* 0x0000000dff0aac12 */ /* 0x000fca000f8e33ff */
[----:B------:R-:W-:-:S05]  /*1010*/  IMAD.IADD R10, R9, 0x1, R10 ;  /* 0x00000001090a7824 */ /* 0x000fca00078e020a */
[C---:B------:R-:W-:Y:S02]  /*1020*/  LOP3.LUT R5, R10.reuse, 0x3, RZ, 0xc0, !PT ;  /* 0x000000030a057812 */ /* 0x040fe400078ec0ff */
[----:B------:R-:W-:Y:S02]  /*1030*/  ISETP.GE.U32.AND P0, PT, R10, 0x3, PT ;  /* 0x000000030a00780c */ /* 0x000fe40003f06070 */
[----:B------:R-:W-:Y:S01]  /*1040*/  ISETP.NE.AND P1, PT, R5, 0x3, PT ;  /* 0x000000030500780c */ /* 0x000fe20003f25270 */
[----:B------:R-:W-:-:S12]  /*1050*/  IMAD.MOV.U32 R5, RZ, RZ, R2 ;  /* 0x000000ffff057224 */ /* 0x000fd800078e0002 */
[----:B------:R-:W-:Y:S05]  /*1060*/  @!P1 BRA `(.L_x_72) ;  /* 0x0000000000a09947 */ /* 0x000fea0003800000 */
[-C--:B------:R-:W-:Y:S02]  /*1070*/  IABS R6, R4.reuse ;  /* 0x0000000400067213 */ /* 0x080fe40000000000 */
[-C--:B------:R-:W-:Y:S02]  /*1080*/  IABS R11, R4.reuse ;  /* 0x00000004000b7213 */ /* 0x080fe40000000000 */
[----:B------:R-:W0:Y:S01]  /*1090*/  I2F.RP R5, R6 ;  /* 0x0000000600057306 */ /* 0x000e220000209400 */
[----:B------:R-:W-:Y:S02]  /*10a0*/  IADD3 R10, PT, PT, R10, 0x1, RZ ;  /* 0x000000010a0a7810 */ /* 0x000fe40007ffe0ff */
[----:B------:R-:W-:Y:S01]  /*10b0*/  IMAD.MOV R11, RZ, RZ, -R11 ;  /* 0x000000ffff0b7224 */ /* 0x000fe200078e0a0b */
[----:B------:R-:W-:Y:S02]  /*10c0*/  ISETP.NE.AND P1, PT, R4, RZ, PT ;  /* 0x000000ff0400720c */ /* 0x000fe40003f25270 */
[----:B------:R-:W-:Y:S01]  /*10d0*/  LOP3.LUT R16, R10, 0x3, RZ, 0xc0, !PT ;  /* 0x000000030a107812 */ /* 0x000fe200078ec0ff */
[----:B------:R-:W-:Y:S01]  /*10e0*/  IMAD.MOV.U32 R10, RZ, RZ, R11 ;  /* 0x000000ffff0a7224 */ /* 0x000fe200078e000b */
[----:B------:R-:W-:Y:S01]  /*10f0*/  IABS R18, R4 ;  /* 0x0000000400127213 */ /* 0x000fe20000000000 */
[----:B0-----:R-:W0:Y:S02]  /*1100*/  MUFU.RCP R5, R5 ;  /* 0x0000000500057308 */ /* 0x001e240000001000 */
[----:B0-----:R-:W-:-:S02]  /*1110*/  VIADD R8, R5, 0xffffffe ;  /* 0x0ffffffe05087836 */ /* 0x001fc40000000000 */
[----:B------:R-:W-:-:S04]  /*1120*/  IMAD.MOV.U32 R5, RZ, RZ, R2 ;  /* 0x000000ffff057224 */ /* 0x000fc800078e0002 */
[----:B------:R0:W1:Y:S02]  /*1130*/  F2I.FTZ.U32.TRUNC.NTZ R9, R8 ;  /* 0x0000000800097305 */ /* 0x000064000021f000 */
[----:B0-----:R-:W-:Y:S02]  /*1140*/  IMAD.MOV.U32 R8, RZ, RZ, RZ ;  /* 0x000000ffff087224 */ /* 0x001fe400078e00ff */
[----:B-1----:R-:W-:-:S04]  /*1150*/  IMAD.MOV R7, RZ, RZ, -R9 ;  /* 0x000000ffff077224 */ /* 0x002fc800078e0a09 */
[----:B------:R-:W-:-:S04]  /*1160*/  IMAD R7, R7, R6, RZ ;  /* 0x0000000607077224 */ /* 0x000fc800078e02ff */
[----:B------:R-:W-:-:S04]  /*1170*/  IMAD.HI.U32 R14, R9, R7, R8 ;  /* 0x00000007090e7227 */ /* 0x000fc800078e0008 */
[----:B------:R-:W-:-:S07]  /*1180*/  IMAD.MOV.U32 R7, RZ, RZ, RZ ;  /* 0x000000ffff077224 */ /* 0x000fce00078e00ff */
.L_x_73:
[----:B------:R-:W-:Y:S01]  /*1190*/  IABS R9, R5 ;  /* 0x0000000500097213 */ /* 0x000fe20000000000 */
[----:B------:R-:W-:-:S04]  /*11a0*/  VIADD R7, R7, 0x1 ;  /* 0x0000000107077836 */ /* 0x000fc80000000000 */
[----:B------:R-:W-:-:S04]  /*11b0*/  IMAD.HI.U32 R8, R14, R9, RZ ;  /* 0x000000090e087227 */ /* 0x000fc800078e00ff */
[----:B------:R-:W-:-:S05]  /*11c0*/  IMAD R9, R8, R10, R9 ;  /* 0x0000000a08097224 */ /* 0x000fca00078e0209 */
[----:B------:R-:W-:-:S13]  /*11d0*/  ISETP.GT.U32.AND P3, PT, R6, R9, PT ;  /* 0x000000090600720c */ /* 0x000fda0003f64070 */
[----:B------:R-:W-:Y:S01]  /*11e0*/  @!P3 IMAD.IADD R9, R9, 0x1, -R18 ;  /* 0x000000010909b824 */ /* 0x000fe200078e0a12 */
[----:B------:R-:W-:-:S04]  /*11f0*/  @!P3 IADD3 R8, PT, PT, R8, 0x1, RZ ;  /* 0x000000010808b810 */ /* 0x000fc80007ffe0ff */
[----:B------:R-:W-:Y:S02]  /*1200*/  ISETP.GE.U32.AND P2, PT, R9, R6, PT ;  /* 0x000000060900720c */ /* 0x000fe40003f46070 */
[----:B------:R-:W-:-:S04]  /*1210*/  LOP3.LUT R9, R5, R4, RZ, 0x3c, !PT ;  /* 0x0000000405097212 */ /* 0x000fc800078e3cff */
[----:B------:R-:W-:-:S07]  /*1220*/  ISETP.GE.AND P4, PT, R9, RZ, PT ;  /* 0x000000ff0900720c */ /* 0x000fce0003f86270 */
[----:B------:R-:W-:-:S06]  /*1230*/  @P2 VIADD R8, R8, 0x1 ;  /* 0x0000000108082836 */ /* 0x000fcc0000000000 */
[----:B------:R-:W-:Y:S01]  /*1240*/  @!P4 IMAD.MOV R8, RZ, RZ, -R8 ;  /* 0x000000ffff08c224 */ /* 0x000fe200078e0a08 */
[----:B------:R-:W-:-:S04]  /*1250*/  @!P1 LOP3.LUT R8, RZ, R4, RZ, 0x33, !PT ;  /* 0x00000004ff089212 */ /* 0x000fc800078e33ff */
[----:B------:R-:W-:-:S06]  /*1260*/  LEA R8, R8, UR7, 0x2 ;  /* 0x0000000708087c11 */ /* 0x000fcc000f8e10ff */
[----:B------:R-:W0:Y:S02]  /*1270*/  LDS R8, [R8] ;  /* 0x0000000008087984 */ /* 0x000e240000000800 */
[----:B0-----:R-:W-:-:S13]  /*1280*/  FSETP.NEU.AND P2, PT, R8, RZ, PT ;  /* 0x000000ff0800720b */ /* 0x001fda0003f4d000 */
[C---:B------:R-:W-:Y:S01]  /*1290*/  @!P2 LEA R9, R5.reuse, UR4, 0x2 ;  /* 0x000000040509ac11 */ /* 0x040fe2000f8e10ff */
[----:B------:R-:W-:Y:S02]  /*12a0*/  @!P2 IMAD.MOV.U32 R12, RZ, RZ, -0x800001 ;  /* 0xff7fffffff0ca424 */ /* 0x000fe400078e00ff */
[----:B------:R-:W-:-:S03]  /*12b0*/  VIADD R5, R5, UR13 ;  /* 0x0000000d05057c36 */ /* 0x000fc60008000000 */
[----:B------:R0:W-:Y:S01]  /*12c0*/  @!P2 STS [R9], R12 ;  /* 0x0000000c0900a388 */ /* 0x0001e20000000800 */
[----:B------:R-:W-:-:S13]  /*12d0*/  ISETP.NE.AND P2, PT, R7, R16, PT ;  /* 0x000000100700720c */ /* 0x000fda0003f45270 */
[----:B0-----:R-:W-:Y:S05]  /*12e0*/  @P2 BRA `(.L_x_73) ;  /* 0xfffffffc00a82947 */ /* 0x001fea000383ffff */
.L_x_72:
[----:B--2---:R-:W-:Y:S05]  /*12f0*/  BSYNC.RECONVERGENT B1 ;  /* 0x0000000000017941 */ /* 0x004fea0003800200 */
.L_x_71:
[----:B------:R-:W-:Y:S05]  /*1300*/  @!P0 BRA `(.L_x_70) ;  /* 0x00000004009c8947 */ /* 0x000fea0003800000 */
[----:B------:R-:W-:-:S04]  /*1310*/  IABS R8, R4 ;  /* 0x0000000400087213 */ /* 0x000fc80000000000 */
[----:B------:R-:W0:Y:S08]  /*1320*/  I2F.RP R10, R8 ;  /* 0x00000008000a7306 */ /* 0x000e300000209400 */
[----:B0-----:R-:W0:Y:S02]  /*1330*/  MUFU.RCP R10, R10 ;  /* 0x0000000a000a7308 */ /* 0x001e240000001000 */
[----:B0-----:R-:W-:-:S06]  /*1340*/  IADD3 R6, PT, PT, R10, 0xffffffe, RZ ;  /* 0x0ffffffe0a067810 */ /* 0x001fcc0007ffe0ff */
[----:B------:R0:W1:Y:S02]  /*1350*/  F2I.FTZ.U32.TRUNC.NTZ R7, R6 ;  /* 0x0000000600077305 */ /* 0x000064000021f000 */
[----:B0-----:R-:W-:Y:S02]  /*1360*/  IMAD.MOV.U32 R6, RZ, RZ, RZ ;  /* 0x000000ffff067224 */ /* 0x001fe400078e00ff */
[----:B-1----:R-:W-:-:S04]  /*1370*/  IMAD.MOV R9, RZ, RZ, -R7 ;  /* 0x000000ffff097224 */ /* 0x002fc800078e0a07 */
[----:B------:R-:W-:-:S04]  /*1380*/  IMAD R9, R9, R8, RZ ;  /* 0x0000000809097224 */ /* 0x000fc800078e02ff */
[----:B------:R-:W-:-:S07]  /*1390*/  IMAD.HI.U32 R9, R7, R9, R6 ;  /* 0x0000000907097227 */ /* 0x000fce00078e0006 */
.L_x_74:
[-C--:B------:R-:W-:Y:S02]  /*13a0*/  IABS R11, R4.reuse ;  /* 0x00000004000b7213 */ /* 0x080fe40000000000 */
[----:B------:R-:W-:Y:S02]  /*13b0*/  IABS R7, R4 ;  /* 0x0000000400077213 */ /* 0x000fe40000000000 */
[----:B------:R-:W0:Y:S01]  /*13c0*/  I2F.RP R12, R11 ;  /* 0x0000000b000c7306 */ /* 0x000e220000209400 */
[----:B------:R-:W-:Y:S02]  /*13d0*/  IABS R6, R5 ;  /* 0x0000000500067213 */ /* 0x000fe40000000000 */
[----:B------:R-:W-:-:S03]  /*13e0*/  IMAD.MOV R10, RZ, RZ, -R7 ;  /* 0x000000ffff0a7224 */ /* 0x000fc600078e0a07 */
[----:B------:R-:W-:-:S04]  /*13f0*/  IMAD.HI.U32 R13, R9, R6, RZ ;  /* 0x00000006090d7227 */ /* 0x000fc800078e00ff */
[----:B------:R-:W-:Y:S01]  /*1400*/  IMAD R15, R13, R10, R6 ;  /* 0x0000000a0d0f7224 */ /* 0x000fe200078e0206 */
[----:B------:R-:W-:Y:S01]  /*1410*/  LOP3.LUT R6, R5, R4, RZ, 0x3c, !PT ;  /* 0x0000000405067212 */ /* 0x000fe200078e3cff */
[----:B0-----:R-:W0:Y:S03]  /*1420*/  MUFU.RCP R12, R12 ;  /* 0x0000000c000c7308 */ /* 0x001e260000001000 */
[----:B------:R-:W-:Y:S02]  /*1430*/  ISETP.GT.U32.AND P1, PT, R8, R15, PT ;  /* 0x0000000f0800720c */ /* 0x000fe40003f24070 */
[----:B------:R-:W-:-:S11]  /*1440*/  ISETP.GE.AND P2, PT, R6, RZ, PT ;  /* 0x000000ff0600720c */ /* 0x000fd60003f46270 */
[----:B------:R-:W-:Y:S01]  /*1450*/  @!P1 IMAD.IADD R15, R15, 0x1, -R11 ;  /* 0x000000010f0f9824 */ /* 0x000fe200078e0a0b */
[----:B------:R-:W-:Y:S01]  /*1460*/  @!P1 IADD3 R13, PT, PT, R13, 0x1, RZ ;  /* 0x000000010d0d9810 */ /* 0x000fe20007ffe0ff */
[----:B0-----:R-:W-:Y:S01]  /*1470*/  VIADD R7, R12, 0xffffffe ;  /* 0x0ffffffe0c077836 */ /* 0x001fe20000000000 */
[----:B------:R-:W-:Y:S02]  /*1480*/  LOP3.LUT R12, RZ, R4, RZ, 0x33, !PT ;  /* 0x00000004ff0c7212 */ /* 0x000fe400078e33ff */
[----:B------:R-:W-:-:S03]  /*1490*/  ISETP.GE.U32.AND P0, PT, R15, R8, PT ;  /* 0x000000080f00720c */ /* 0x000fc60003f06070 */
[----:B------:R-:W0:Y:S10]  /*14a0*/  F2I.FTZ.U32.TRUNC.NTZ R7, R7 ;  /* 0x0000000700077305 */ /* 0x000e34000021f000 */
[----:B------:R-:W-:Y:S01]  /*14b0*/  @P0 VIADD R13, R13, 0x1 ;  /* 0x000000010d0d0836 */ /* 0x000fe20000000000 */
[----:B------:R-:W-:-:S03]  /*14c0*/  ISETP.NE.AND P0, PT, R4, RZ, PT ;  /* 0x000000ff0400720c */ /* 0x000fc60003f05270 */
[----:B------:R-:W-:Y:S02]  /*14d0*/  IMAD.MOV.U32 R15, RZ, RZ, R13 ;  /* 0x000000ffff0f7224 */ /* 0x000fe400078e000d */
[----:B0-----:R-:W-:Y:S02]  /*14e0*/  IMAD.MOV R6, RZ, RZ, -R7 ;  /* 0x000000ffff067224 */ /* 0x001fe400078e0a07 */
[----:B------:R-:W-:Y:S02]  /*14f0*/  VIADD R13, R5, UR13 ;  /* 0x0000000d050d7c36 */ /* 0x000fe40008000000 */
[----:B------:R-:W-:Y:S02]  /*1500*/  IMAD R17, R6, R11, RZ ;  /* 0x0000000b06117224 */ /* 0x000fe400078e02ff */
[----:B------:R-:W-:Y:S02]  /*1510*/  HFMA2 R6, -RZ, RZ, 0, 0 ;  /* 0x00000000ff067431 */ /* 0x000fe400000001ff */
[----:B------:R-:W-:Y:S01]  /*1520*/  @!P2 IMAD.MOV R15, RZ, RZ, -R15 ;  /* 0x000000ffff0fa224 */ /* 0x000fe200078e0a0f */
[----:B------:R-:W-:-:S04]  /*1530*/  IABS R14, R13 ;  /* 0x0000000d000e7213 */ /* 0x000fc80000000000 */
[----:B------:R-:W-:Y:S01]  /*1540*/  SEL R15, R12, R15, !P0 ;  /* 0x0000000f0c0f7207 */ /* 0x000fe20004000000 */
[----:B------:R-:W-:-:S03]  /*1550*/  IMAD.HI.U32 R6, R7, R17, R6 ;  /* 0x0000001107067227 */ /* 0x000fc600078e0006 */
[----:B------:R-:W-:Y:S01]  /*1560*/  LEA R15, R15, UR7, 0x2 ;  /* 0x000000070f0f7c11 */ /* 0x000fe2000f8e10ff */
[----:B------:R-:W-:-:S05]  /*1570*/  IMAD.MOV.U32 R17, RZ, RZ, R14 ;  /* 0x000000ffff117224 */ /* 0x000fca00078e000e */
[----:B------:R-:W0:Y:S01]  /*1580*/  LDS R15, [R15] ;  /* 0x000000000f0f7984 */ /* 0x000e220000000800 */
[----:B------:R-:W-:-:S04]  /*1590*/  IMAD.HI.U32 R7, R6, R17, RZ ;  /* 0x0000001106077227 */ /* 0x000fc800078e00ff */
[----:B------:R-:W-:-:S05]  /*15a0*/  IMAD R14, R7, R10, R17 ;  /* 0x0000000a070e7224 */ /* 0x000fca00078e0211 */
[----:B------:R-:W-:-:S13]  /*15b0*/  ISETP.GT.U32.AND P2, PT, R11, R14, PT ;  /* 0x0000000e0b00720c */ /* 0x000fda0003f44070 */
[----:B------:R-:W-:Y:S02]  /*15c0*/  @!P2 IMAD.IADD R14, R14, 0x1, -R11 ;  /* 0x000000010e0ea824 */ /* 0x000fe400078e0a0b */
[----:B------:R-:W-:-:S03]  /*15d0*/  @!P2 VIADD R7, R7, 0x1 ;  /* 0x000000010707a836 */ /* 0x000fc60000000000 */
[----:B------:R-:W-:Y:S02]  /*15e0*/  ISETP.GE.U32.AND P1, PT, R14, R11, PT ;  /* 0x0000000b0e00720c */ /* 0x000fe40003f26070 */
[----:B------:R-:W-:-:S04]  /*15f0*/  LOP3.LUT R14, R13, R4, RZ, 0x3c, !PT ;  /* 0x000000040d0e7212 */ /* 0x000fc800078e3cff */
[----:B------:R-:W-:-:S07]  /*1600*/  ISETP.GE.AND P3, PT, R14, RZ, PT ;  /* 0x000000ff0e00720c */ /* 0x000fce0003f66270 */
[----:B------:R-:W-:Y:S01]  /*1610*/  @P1 VIADD R7, R7, 0x1 ;  /* 0x0000000107071836 */ /* 0x000fe20000000000 */
[----:B0-----:R-:W-:-:S03]  /*1620*/  FSETP.NEU.AND P1, PT, R15, RZ, PT ;  /* 0x000000ff0f00720b */ /* 0x001fc60003f2d000 */
[----:B------:R-:W-:Y:S01]  /*1630*/  IMAD.MOV.U32 R17, RZ, RZ, R7 ;  /* 0x000000ffff117224 */ /* 0x000fe200078e0007 */
[----:B------:R-:W-:-:S03]  /*1640*/  IADD3 R7, PT, PT, R13, UR13, RZ ;  /* 0x0000000d0d077c10 */ /* 0x000fc6000fffe0ff */
[----:B------:R-:W-:Y:S01]  /*1650*/  @!P3 IMAD.MOV R17, RZ, RZ, -R17 ;  /* 0x000000ffff11b224 */ /* 0x000fe200078e0a11 */
[----:B------:R-:W-:-:S04]  /*1660*/  IABS R19, R7 ;  /* 0x0000000700137213 */ /* 0x000fc80000000000 */
[----:B------:R-:W-:Y:S01]  /*1670*/  SEL R17, R12, R17, !P0 ;  /* 0x000000110c117207 */ /* 0x000fe20004000000 */
[----:B------:R-:W-:Y:S01]  /*1680*/  @!P1 IMAD.MOV.U32 R16, RZ, RZ, -0x800001 ;  /* 0xff7fffffff109424 */ /* 0x000fe200078e00ff */
[----:B------:R-:W-:Y:S01]  /*1690*/  @!P1 LEA R5, R5, UR4, 0x2 ;  /* 0x0000000405059c11 */ /* 0x000fe2000f8e10ff */
[----:B------:R-:W-:Y:S01]  /*16a0*/  IMAD.HI.U32 R15, R6, R19, RZ ;  /* 0x00000013060f7227 */ /* 0x000fe200078e00ff */
[----:B------:R-:W-:-:S03]  /*16b0*/  LEA R17, R17, UR7, 0x2 ;  /* 0x0000000711117c11 */ /* 0x000fc6000f8e10ff */
[----:B------:R0:W-:Y:S01]  /*16c0*/  @!P1 STS [R5], R16 ;  /* 0x0000001005009388 */ /* 0x0001e20000000800 */
[----:B------:R-:W-:-:S03]  /*16d0*/  IMAD R14, R15, R10, R19 ;  /* 0x0000000a0f0e7224 */ /* 0x000fc600078e0213 */
[----:B------:R-:W1:Y:S02]  /*16e0*/  LDS R17, [R17] ;  /* 0x0000000011117984 */ /* 0x000e640000000800 */
[----:B------:R-:W-:Y:S02]  /*16f0*/  ISETP.GT.U32.AND P2, PT, R11, R14, PT ;  /* 0x0000000e0b00720c */ /* 0x000fe40003f44070 */
[----:B0-----:R-:W-:-:S04]  /*1700*/  IADD3 R5, PT, PT, R7, UR13, RZ ;  /* 0x0000000d07057c10 */ /* 0x001fc8000fffe0ff */
[----:B------:R-:W-:-:S07]  /*1710*/  IABS R19, R5 ;  /* 0x0000000500137213 */ /* 0x000fce0000000000 */
[----:B------:R-:W-:Y:S02]  /*1720*/  @!P2 IMAD.IADD R14, R14, 0x1, -R11 ;  /* 0x000000010e0ea824 */ /* 0x000fe400078e0a0b */
[----:B------:R-:W-:-:S03]  /*1730*/  @!P2 VIADD R15, R15, 0x1 ;  /* 0x000000010f0fa836 */ /* 0x000fc60000000000 */
[----:B------:R-:W-:Y:S02]  /*1740*/  ISETP.GE.U32.AND P1, PT, R14, R11, PT ;  /* 0x0000000b0e00720c */ /* 0x000fe40003f26070 */
[----:B------:R-:W-:-:S04]  /*1750*/  LOP3.LUT R14, R7, R4, RZ, 0x3c, !PT ;  /* 0x00000004070e7212 */ /* 0x000fc800078e3cff */
[----:B------:R-:W-:-:S07]  /*1760*/  ISETP.GE.AND P3, PT, R14, RZ, PT ;  /* 0x000000ff0e00720c */ /* 0x000fce0003f66270 */
[----:B------:R-:W-:-:S06]  /*1770*/  @P1 VIADD R15, R15, 0x1 ;  /* 0x000000010f0f1836 */ /* 0x000fcc0000000000 */
[----:B------:R-:W-:Y:S01]  /*1780*/  @!P3 IMAD.MOV R15, RZ, RZ, -R15 ;  /* 0x000000ffff0fb224 */ /* 0x000fe200078e0a0f */
[----:B-1----:R-:W-:Y:S01]  /*1790*/  FSETP.NEU.AND P1, PT, R17, RZ, PT ;  /* 0x000000ff1100720b */ /* 0x002fe20003f2d000 */
[----:B------:R-:W-:Y:S01]  /*17a0*/  IMAD.HI.U32 R17, R6, R19, RZ ;  /* 0x0000001306117227 */ /* 0x000fe200078e00ff */
[----:B------:R-:W-:Y:S02]  /*17b0*/  LOP3.LUT R6, R5, R4, RZ, 0x3c, !PT ;  /* 0x0000000405067212 */ /* 0x000fe400078e3cff */
[----:B------:R-:W-:Y:S01]  /*17c0*/  SEL R15, R12, R15, !P0 ;  /* 0x0000000f0c0f7207 */ /* 0x000fe20004000000 */
[----:B------:R-:W-:Y:S01]  /*17d0*/  IMAD R10, R17, R10, R19 ;  /* 0x0000000a110a7224 */ /* 0x000fe200078e0213 */
[----:B------:R-:W-:Y:S02]  /*17e0*/  ISETP.GE.AND P3, PT, R6, RZ, PT ;  /* 0x000000ff0600720c */ /* 0x000fe40003f66270 */
[----:B------:R-:W-:Y:S02]  /*17f0*/  LEA R15, R15, UR7, 0x2 ;  /* 0x000000070f0f7c11 */ /* 0x000fe4000f8e10ff */
[----:B------:R-:W-:-:S03]  /*1800*/  ISETP.GT.U32.AND P2, PT, R11, R10, PT ;  /* 0x0000000a0b00720c */ /* 0x000fc60003f44070 */
[----:B------:R-:W-:Y:S01]  /*1810*/  @!P1 LEA R13, R13, UR4, 0x2 ;  /* 0x000000040d0d9c11 */ /* 0x000fe2000f8e10ff */
[----:B------:R-:W-:-:S05]  /*1820*/  @!P1 IMAD.MOV.U32 R14, RZ, RZ, -0x800001 ;  /* 0xff7fffffff0e9424 */ /* 0x000fca00078e00ff */
[----:B------:R-:W-:Y:S04]  /*1830*/  @!P1 STS [R13], R14 ;  /* 0x0000000e0d009388 */ /* 0x000fe80000000800 */
[----:B------:R-:W0:Y:S01]  /*1840*/  LDS R15, [R15] ;  /* 0x000000000f0f7984 */ /* 0x000e220000000800 */
[----:B------:R-:W-:Y:S02]  /*1850*/  @!P2 IMAD.IADD R10, R10, 0x1, -R11 ;  /* 0x000000010a0aa824 */ /* 0x000fe400078e0a0b */
[----:B------:R-:W-:-:S03]  /*1860*/  @!P2 VIADD R17, R17, 0x1 ;  /* 0x000000011111a836 */ /* 0x000fc60000000000 */
[----:B------:R-:W-:-:S13]  /*1870*/  ISETP.GE.U32.AND P1, PT, R10, R11, PT ;  /* 0x0000000b0a00720c */ /* 0x000fda0003f26070 */
[----:B------:R-:W-:-:S05]  /*1880*/  @P1 VIADD R17, R17, 0x1 ;  /* 0x0000000111111836 */ /* 0x000fca0000000000 */
[----:B------:R-:W-:-:S04]  /*1890*/  @!P3 IADD3 R17, PT, PT, -R17, RZ, RZ ;  /* 0x000000ff1111b210 */ /* 0x000fc80007ffe1ff */
[----:B------:R-:W-:-:S04]  /*18a0*/  SEL R12, R12, R17, !P0 ;  /* 0x000000110c0c7207 */ /* 0x000fc80004000000 */
[----:B------:R-:W-:Y:S02]  /*18b0*/  LEA R12, R12, UR7, 0x2 ;  /* 0x000000070c0c7c11 */ /* 0x000fe4000f8e10ff */
[----:B0-----:R-:W-:-:S13]  /*18c0*/  FSETP.NEU.AND P1, PT, R15, RZ, PT ;  /* 0x000000ff0f00720b */ /* 0x001fda0003f2d000 */
[----:B------:R-:W-:Y:S01]  /*18d0*/  @!P1 LEA R7, R7, UR4, 0x2 ;  /* 0x0000000407079c11 */ /* 0x000fe2000f8e10ff */
[----:B------:R-:W-:-:S05]  /*18e0*/  @!P1 IMAD.MOV.U32 R10, RZ, RZ, -0x800001 ;  /* 0xff7fffffff0a9424 */ /* 0x000fca00078e00ff */
[----:B------:R-:W-:Y:S04]  /*18f0*/  @!P1 STS [R7], R10 ;  /* 0x0000000a07009388 */ /* 0x000fe80000000800 */
[----:B------:R-:W0:Y:S02]  /*1900*/  LDS R12, [R12] ;  /* 0x000000000c0c7984 */ /* 0x000e240000000800 */
[----:B0-----:R-:W-:-:S13]  /*1910*/  FSETP.NEU.AND P0, PT, R12, RZ, PT ;  /* 0x000000ff0c00720b */ /* 0x001fda0003f0d000 */
[C---:B------:R-:W-:Y:S01]  /*1920*/  @!P0 LEA R6, R5.reuse, UR4, 0x2 ;  /* 0x0000000405068c11 */ /* 0x040fe2000f8e10ff */
[----:B------:R-:W-:Y:S02]  /*1930*/  @!P0 IMAD.MOV.U32 R11, RZ, RZ, -0x800001 ;  /* 0xff7fffffff0b8424 */ /* 0x000fe400078e00ff */
[----:B------:R-:W-:-:S03]  /*1940*/  VIADD R5, R5, UR13 ;  /* 0x0000000d05057c36 */ /* 0x000fc60008000000 */
[----:B------:R3:W-:Y:S02]  /*1950*/  @!P0 STS [R6], R11 ;  /* 0x0000000b06008388 */ /* 0x0007e40000000800 */
[----:B------:R-:W-:-:S13]  /*1960*/  ISETP.GE.AND P0, PT, R5, UR6, PT ;  /* 0x0000000605007c0c */ /* 0x000fda000bf06270 */
[----:B---3--:R-:W-:Y:S05]  /*1970*/  @!P0 BRA `(.L_x_74) ;  /* 0xfffffff800888947 */ /* 0x008fea000383ffff */
.L_x_70:
[----:B--2---:R-:W-:Y:S05]  /*1980*/  BSYNC.RECONVERGENT B0 ;  /* 0x0000000000007941 */ /* 0x004fea0003800200 */
.L_x_69:
[----:B------:R-:W2:Y:S08]  /*1990*/  LDC R4, c[0x0][0x3a4] ;  /* 0x0000e900ff047b82 */ /* 0x000eb00000000800 */
[----:B------:R-:W-:Y:S01]  /*19a0*/  BAR.SYNC.DEFER_BLOCKING 0x0 ;  /* 0x0000000000007b1d */ /* 0x000fe20000010000 */
[----:B--2---:R-:W-:-:S13]  /*19b0*/  ISETP.GE.AND P0, PT, R4, 0x1, PT ;  /* 0x000000010400780c */ /* 0x004fda0003f06270 */
[----:B------:R-:W-:Y:S05]  /*19c0*/  @!P0 EXIT ;  /* 0x000000000000894d */ /* 0x000fea0003800000 */
[----:B------:R-:W2:Y:S01]  /*19d0*/  I2F.U32.RP R7, UR13 ;  /* 0x0000000d00077d06 */ /* 0x000ea20008209000 */
[----:B------:R-:W3:Y:S01]  /*19e0*/  LDCU UR4, c[0x0][0x3a0] ;  /* 0x00007400ff0477ac */ /* 0x000ee20008000800 */
[C---:B-1----:R-:W-:Y:S01]  /*19f0*/  IADD3 R8, PT, PT, R2.reuse, UR13, RZ ;  /* 0x0000000d02087c10 */ /* 0x042fe2000fffe0ff */
[----:B------:R-:W1:Y:S01]  /*1a00*/  LDC R13, c[0x0][0x360] ;  /* 0x0000d800ff0d7b82 */ /* 0x000e620000000800 */
[----:B------:R-:W-:Y:S01]  /*1a10*/  ISETP.NE.U32.AND P2, PT, RZ, UR13, PT ;  /* 0x0000000dff007c0c */ /* 0x000fe2000bf45070 */
[----:B------:R-:W4:Y:S01]  /*1a20*/  LDCU UR6, c[0x0][0x39c] ;  /* 0x00007380ff0677ac */ /* 0x000f220008000800 */
[----:B------:R-:W-:Y:S02]  /*1a30*/  SHF.L.U32 R12, R2, 0x2, RZ ;  /* 0x00000002020c7819 */ /* 0x000fe400000006ff */
[----:B--2---:R-:W2:Y:S01]  /*1a40*/  MUFU.RCP R7, R7 ;  /* 0x0000000700077308 */ /* 0x004ea20000001000 */
[C---:B---3--:R-:W-:Y:S02]  /*1a50*/  ISETP.GE.AND P0, PT, R8.reuse, UR4, PT ;  /* 0x0000000408007c0c */ /* 0x048fe4000bf06270 */
[----:B0-----:R-:W-:Y:S01]  /*1a60*/  VIMNMX R6, PT, PT, R8, UR4, !PT ;  /* 0x0000000408067c48 */ /* 0x001fe2000ffe0100 */
[----:B------:R-:W-:Y:S01]  /*1a70*/  UMOV UR4, URZ ;  /* 0x000000ff00047c82 */ /* 0x000fe20008000000 */
[----:B------:R-:W-:Y:S01]  /*1a80*/  SEL R11, RZ, 0x1, P0 ;  /* 0x00000001ff0b7807 */ /* 0x000fe20000000000 */
[----:B----4-:R-:W-:-:S03]  /*1a90*/  ULEA UR6, UR6, UR7, 0x2 ;  /* 0x0000000706067291 */ /* 0x010fc6000f8e10ff */
[----:B------:R-:W-:Y:S01]  /*1aa0*/  IADD3 R6, PT, PT, R6, -R8, -R11 ;  /* 0x8000000806067210 */ /* 0x000fe20007ffe80b */
[--C-:B-1----:R-:W-:Y:S01]  /*1ab0*/  IMAD R10, R13, 0x8, R12.reuse ;  /* 0x000000080d0a7824 */ /* 0x102fe200078e020c */
[----:B------:R-:W-:Y:S02]  /*1ac0*/  ULEA UR12, UR13, UR6, 0x2 ;  /* 0x000000060d0c7291 */ /* 0x000fe4000f8e10ff */
[C---:B------:R-:W-:Y:S02]  /*1ad0*/  VIADD R14, R12.reuse, UR6 ;  /* 0x000000060c0e7c36 */ /* 0x040fe40008000000 */
[----:B--2---:R-:W-:Y:S02]  /*1ae0*/  VIADD R4, R7, 0xffffffe ;  /* 0x0ffffffe07047836 */ /* 0x004fe40000000000 */
[----:B------:R-:W-:Y:S02]  /*1af0*/  IMAD.IADD R7, R3, 0x1, R12 ;  /* 0x0000000103077824 */ /* 0x000fe400078e020c */
[----:B------:R0:W1:Y:S01]  /*1b00*/  F2I.FTZ.U32.TRUNC.NTZ R5, R4 ;  /* 0x0000000400057305 */ /* 0x000062000021f000 */
[----:B------:R-:W-:-:S02]  /*1b10*/  VIADD R15, R12, UR12 ;  /* 0x0000000c0c0f7c36 */ /* 0x000fc40008000000 */
[----:B0-----:R-:W-:Y:S02]  /*1b20*/  IMAD.MOV.U32 R4, RZ, RZ, RZ ;  /* 0x000000ffff047224 */ /* 0x001fe400078e00ff */
[----:B-1----:R-:W-:-:S04]  /*1b30*/  IMAD.MOV R9, RZ, RZ, -R5 ;  /* 0x000000ffff097224 */ /* 0x002fc800078e0a05 */
[----:B------:R-:W-:-:S04]  /*1b40*/  IMAD R9, R9, UR13, RZ ;  /* 0x0000000d09097c24 */ /* 0x000fc8000f8e02ff */
[----:B------:R-:W-:-:S06]  /*1b50*/  IMAD.HI.U32 R9, R5, R9, R4 ;  /* 0x0000000905097227 */ /* 0x000fcc00078e0004 */
[----:B------:R-:W-:-:S04]  /*1b60*/  IMAD.HI.U32 R4, R9, R6, RZ ;  /* 0x0000000609047227 */ /* 0x000fc800078e00ff */
[----:B------:R-:W-:Y:S02]  /*1b70*/  IMAD.MOV R5, RZ, RZ, -R4 ;  /* 0x000000ffff057224 */ /* 0x000fe400078e0a04 */
[----:B------:R-:W-:Y:S02]  /*1b80*/  IMAD R9, R8, 0x4, R3 ;  /* 0x0000000408097824 */ /* 0x000fe400078e0203 */
[----:B------:R-:W-:Y:S02]  /*1b90*/  IMAD R6, R5, UR13, R6 ;  /* 0x0000000d05067c24 */ /* 0x000fe4000f8e0206 */
[----:B------:R-:W-:-:S03]  /*1ba0*/  IMAD R8, R13, 0xc, R12 ;  /* 0x0000000c0d087824 */ /* 0x000fc600078e020c */
[----:B------:R-:W-:-:S13]  /*1bb0*/  ISETP.GE.U32.AND P0, PT, R6, UR13, PT ;  /* 0x0000000d06007c0c */ /* 0x000fda000bf06070 */
[----:B------:R-:W-:Y:S02]  /*1bc0*/  @P0 VIADD R6, R6, -UR13 ;  /* 0x8000000d06060c36 */ /* 0x000fe40008000000 */
[----:B------:R-:W-:-:S03]  /*1bd0*/  @P0 VIADD R4, R4, 0x1 ;  /* 0x0000000104040836 */ /* 0x000fc60000000000 */
[----:B------:R-:W-:Y:S02]  /*1be0*/  ISETP.GE.U32.AND P1, PT, R6, UR13, PT ;  /* 0x0000000d06007c0c */ /* 0x000fe4000bf26070 */
[C---:B------:R-:W-:Y:S01]  /*1bf0*/  IADD3 R6, PT, PT, R3.reuse, R10, RZ ;  /* 0x0000000a03067210 */ /* 0x040fe20007ffe0ff */
[----:B------:R-:W-:-:S10]  /*1c00*/  IMAD.IADD R3, R3, 0x1, R8 ;  /* 0x0000000103037824 */ /* 0x000fd400078e0208 */
[----:B------:R-:W-:Y:S01]  /*1c10*/  @P1 VIADD R4, R4, 0x1 ;  /* 0x0000000104041836 */ /* 0x000fe20000000000 */
[----:B------:R-:W-:-:S05]  /*1c20*/  @!P2 LOP3.LUT R4, RZ, UR13, RZ, 0x33, !PT ;  /* 0x0000000dff04ac12 */ /* 0x000fca000f8e33ff */
[----:B------:R-:W-:-:S04]  /*1c30*/  IMAD.IADD R11, R11, 0x1, R4 ;  /* 0x000000010b0b7824 */ /* 0x000fc800078e0204 */
[----:B------:R-:W-:-:S05]  /*1c40*/  VIADD R16, R11, 0x1 ;  /* 0x000000010b107836 */ /* 0x000fca0000000000 */
[C---:B------:R-:W-:Y:S02]  /*1c50*/  LOP3.LUT R22, R16.reuse, 0xfffffffc, RZ, 0xc0, !PT ;  /* 0xfffffffc10167812 */ /* 0x040fe400078ec0ff */
[----:B------:R-:W-:-:S03]  /*1c60*/  LOP3.LUT R16, R16, 0x3, RZ, 0xc0, !PT ;  /* 0x0000000310107812 */ /* 0x000fc600078ec0ff */
[----:B------:R-:W-:-:S07]  /*1c70*/  IMAD.MOV R17, RZ, RZ, -R22 ;  /* 0x000000ffff117224 */ /* 0x000fce00078e0a16 */
.L_x_94:
[----:B0-----:R-:W0:Y:S01]  /*1c80*/  LDCU UR7, c[0x0][0x3a0] ;  /* 0x00007400ff0777ac */ /* 0x001e220008000800 */
[----:B------:R-:W-:Y:S01]  /*1c90*/  BSSY.RECONVERGENT B2, `(.L_x_75) ;  /* 0x000010f000027945 */ /* 0x000fe20003800200 */
[----:B--2---:R-:W-:Y:S01]  /*1ca0*/  IMAD.MOV.U32 R5, RZ, RZ, -0x1 ;  /* 0xffffffffff057424 */ /* 0x004fe200078e00ff */
[----:B------:R-:W-:Y:S02]  /*1cb0*/  MOV R19, 0xff7fffff ;  /* 0xff7fffff00137802 */ /* 0x000fe40000000f00 */
[----:B0-----:R-:W-:-:S13]  /*1cc0*/  ISETP.GE.AND P0, PT, R2, UR7, PT ;  /* 0x0000000702007c0c */ /* 0x001fda000bf06270 */
[----:B---3--:R-:W-:Y:S05]  /*1cd0*/  @P0 BRA `(.L_x_76) ;  /* 0x0000001000280947 */ /* 0x008fea0003800000 */
[----:B------:R-:W-:Y:S01]  /*1ce0*/  ISETP.GE.U32.AND P0, PT, R11, 0x3, PT ;  /* 0x000000030b00780c */ /* 0x000fe20003f06070 */
[----:B------:R-:W-:Y:S01]  /*1cf0*/  BSSY.RECONVERGENT B1, `(.L_x_77) ;  /* 0x00000eb000017945 */ /* 0x000fe20003800200 */
[----:B------:R-:W-:Y:S02]  /*1d00*/  IMAD.MOV.U32 R19, RZ, RZ, -0x800001 ;  /* 0xff7fffffff137424 */ /* 0x000fe400078e00ff */
[----:B------:R-:W-:Y:S02]  /*1d10*/  IMAD.MOV.U32 R5, RZ, RZ, -0x1 ;  /* 0xffffffffff057424 */ /* 0x000fe400078e00ff */
[----:B------:R-:W-:-:S07]  /*1d20*/  IMAD.MOV.U32 R18, RZ, RZ, R2 ;  /* 0x000000ffff127224 */ /* 0x000fce00078e0002 */
[----:B------:R-:W-:Y:S05]  /*1d30*/  @!P0 BRA `(.L_x_78) ;  /* 0x0000000c00988947 */ /* 0x000fea0003800000 */
[----:B------:R-:W0:Y:S01]  /*1d40*/  S2UR UR8, SR_CgaCtaId ;  /* 0x00000000000879c3 */ /* 0x000e220000008800 */
[----:B------:R-:W-:Y:S01]  /*1d50*/  IMAD.MOV R4, RZ, RZ, -R22 ;  /* 0x000000ffff047224 */ /* 0x000fe200078e0a16 */
[----:B------:R-:W-:Y:S01]  /*1d60*/  UMOV UR7, 0x400 ;  /* 0x0000040000077882 */ /* 0x000fe20000000000 */
[----:B------:R-:W-:Y:S01]  /*1d70*/  BSSY.RELIABLE B0, `(.L_x_79) ;  /* 0x00000c3000007945 */ /* 0x000fe20003800100 */
[----:B------:R-:W-:Y:S01]  /*1d80*/  IMAD.MOV.U32 R19, RZ, RZ, -0x800001 ;  /* 0xff7fffffff137424 */ /* 0x000fe200078e00ff */
[----:B------:R-:W-:Y:S01]  /*1d90*/  MOV R5, 0xffffffff ;  /* 0xffffffff00057802 */ /* 0x000fe20000000f00 */
[----:B------:R-:W-:Y:S01]  /*1da0*/  IMAD.MOV.U32 R18, RZ, RZ, R2 ;  /* 0x000000ffff127224 */ /* 0x000fe200078e0002 */
[----:B------:R-:W-:Y:S01]  /*1db0*/  ISETP.GE.AND P0, PT, R4, RZ, PT ;  /* 0x000000ff0400720c */ /* 0x000fe20003f06270 */
[----:B------:R-:W-:Y:S01]  /*1dc0*/  IMAD.MOV.U32 R4, RZ, RZ, R17 ;  /* 0x000000ffff047224 */ /* 0x000fe200078e0011 */
[----:B0-----:R-:W-:-:S06]  /*1dd0*/  ULEA UR7, UR8, UR7, 0x18 ;  /* 0x0000000708077291 */ /* 0x001fcc000f8ec0ff */
[----:B------:R-:W-:-:S05]  /*1de0*/  IMAD.U32 R21, RZ, RZ, UR7 ;  /* 0x00000007ff157e24 */ /* 0x000fca000f8e00ff */
[----:B------:R-:W-:Y:S05]  /*1df0*/  @P0 BRA `(.L_x_80) ;  /* 0x0000000800e80947 */ /* 0x000fea0003800000 */
[----:B------:R-:W-:Y:S01]  /*1e00*/  IMAD.MOV R20, RZ, RZ, -R4 ;  /* 0x000000ffff147224 */ /* 0x000fe200078e0a04 */
[----:B------:R-:W-:Y:S01]  /*1e10*/  BSSY.RECONVERGENT B3, `(.L_x_81) ;  /* 0x0000075000037945 */ /* 0x000fe20003800200 */
[----:B------:R-:W-:-:S03]  /*1e20*/  PLOP3.LUT P0, PT, PT, PT, PT, 0x80, 0x8 ;  /* 0x000000000008781c */ /* 0x000fc60003f0f070 */
[----:B------:R-:W-:-:S13]  /*1e30*/  ISETP.GT.AND P1, PT, R20, 0xc, PT ;  /* 0x0000000c1400780c */ /* 0x000fda0003f24270 */
[----:B------:R-:W-:Y:S05]  /*1e40*/  @!P1 BRA `(.L_x_82) ;  /* 0x0000000400c49947 */ /* 0x000fea0003800000 */
[----:B------:R-:W-:-:S13]  /*1e50*/  PLOP3.LUT P0, PT, PT, PT, PT, 0x8, 0x80 ;  /* 0x000000000080781c */ /* 0x000fda0003f0e170 */
.L_x_83:
[--C-:B------:R-:W-:Y:S01]  /*1e60*/  IMAD.IADD R23, R12, 0x1, R21.reuse ;  /* 0x000000010c177824 */ /* 0x100fe200078e0215 */
[----:B------:R-:W-:Y:S01]  /*1e70*/  LEA R20, R13, R12, 0x2 ;  /* 0x0000000c0d147211 */ /* 0x000fe200078e10ff */
[----:B------:R-:W-:Y:S01]  /*1e80*/  IMAD.IADD R26, R10, 0x1, R21 ;  /* 0x000000010a1a7824 */ /* 0x000fe200078e0215 */
[----:B------:R-:W-:Y:S01]  /*1e90*/  IADD3 R18, PT, PT, R18, UR13, R13 ;  /* 0x0000000d12127c10 */ /* 0x000fe2000fffe00d */
[----:B------:R-:W-:Y:S01]  /*1ea0*/  VIADD R4, R4, 0x10 ;  /* 0x0000001004047836 */ /* 0x000fe20000000000 */
[----:B01----:R0:W1:Y:S01]  /*1eb0*/  LDS R28, [R23] ;  /* 0x00000000171c7984 */ /* 0x0030620000000800 */
[----:B------:R-:W-:Y:S01]  /*1ec0*/  IMAD.IADD R24, R20, 0x1, R21 ;  /* 0x0000000114187824 */ /* 0x000fe200078e0215 */
[----:B------:R-:W-:Y:S02]  /*1ed0*/  IADD3 R18, PT, PT, R18, UR13, R13 ;  /* 0x0000000d12127c10 */ /* 0x000fe4000fffe00d */
[----:B------:R-:W-:Y:S01]  /*1ee0*/  LDS R26, [R26] ;  /* 0x000000001a1a7984 */ /* 0x000fe20000000800 */
[----:B------:R-:W-:-:S02]  /*1ef0*/  ISETP.GE.AND P2, PT, R4, -0xc, PT ;  /* 0xfffffff40400780c */ /* 0x000fc40003f46270 */
[----:B------:R-:W-:Y:S01]  /*1f00*/  IADD3 R18, PT, PT, R18, UR13, R13 ;  /* 0x0000000d12127c10 */ /* 0x000fe2000fffe00d */
[----:B--2---:R-:W2:Y:S01]  /*1f10*/  LDS R24, [R24] ;  /* 0x0000000018187984 */ /* 0x004ea20000000800 */
[----:B0-----:R-:W-:Y:S02]  /*1f20*/  IMAD R23, R13, 0x10, R21 ;  /* 0x000000100d177824 */ /* 0x001fe400078e0215 */
[----:B------:R-:W-:Y:S02]  /*1f30*/  IADD3 R18, PT, PT, R18, UR13, R13 ;  /* 0x0000000d12127c10 */ /* 0x000fe4000fffe00d */
[----:B------:R-:W-:Y:S02]  /*1f40*/  IMAD.IADD R29, R10, 0x1, R23 ;  /* 0x000000010a1d7824 */ /* 0x000fe400078e0217 */
[----:B------:R-:W-:-:S04]  /*1f50*/  IADD3 R18, PT, PT, R18, UR13, R13 ;  /* 0x0000000d12127c10 */ /* 0x000fc8000fffe00d */
[----:B------:R-:W-:-:S04]  /*1f60*/  IADD3 R18, PT, PT, R18, UR13, R13 ;  /* 0x0000000d12127c10 */ /* 0x000fc8000fffe00d */
[----:B------:R-:W-:-:S04]  /*1f70*/  IADD3 R18, PT, PT, R18, UR13, R13 ;  /* 0x0000000d12127c10 */ /* 0x000fc8000fffe00d */
[----:B------:R-:W-:Y:S02]  /*1f80*/  IADD3 R18, PT, PT, R18, UR13, R13 ;  /* 0x0000000d12127c10 */ /* 0x000fe4000fffe00d */
[----:B-1----:R-:W-:-:S13]  /*1f90*/  FSETP.GT.AND P1, PT, R28, R19, PT ;  /* 0x000000131c00720b */ /* 0x002fda0003f24000 */
[----:B------:R-:W-:Y:S02]  /*1fa0*/  @P1 IMAD.IADD R25, R7, 0x1, R21 ;  /* 0x0000000107191824 */ /* 0x000fe400078e0215 */
[----:B------:R-:W-:Y:S01]  /*1fb0*/  @P1 IMAD.MOV.U32 R19, RZ, RZ, R28 ;  /* 0x000000ffff131224 */ /* 0x000fe200078e001c */
[----:B------:R-:W-:Y:S02]  /*1fc0*/  IADD3 R28, PT, PT, R8, R21, RZ ;  /* 0x00000015081c7210 */ /* 0x000fe40007ffe0ff */
[----:B------:R-:W-:Y:S02]  /*1fd0*/  @P1 LDS R5, [R25] ;  /* 0x0000000019051984 */ /* 0x000fe40000000800 */
[----:B--2---:R-:W-:-:S13]  /*1fe0*/  FSETP.GT.AND P1, PT, R24, R19, PT ;  /* 0x000000131800720b */ /* 0x004fda0003f24000 */
[----:B------:R-:W-:Y:S02]  /*1ff0*/  @P1 IMAD.IADD R27, R9, 0x1, R21 ;  /* 0x00000001091b1824 */ /* 0x000fe400078e0215 */
[----:B------:R-:W-:Y:S02]  /*2000*/  @P1 IMAD.MOV.U32 R19, RZ, RZ, R24 ;  /* 0x000000ffff131224 */ /* 0x000fe400078e0018 */
[----:B------:R-:W0:Y:S04]  /*2010*/  LDS R24, [R28] ;  /* 0x000000001c187984 */ /* 0x000e280000000800 */
[----:B------:R1:W-:Y:S01]  /*2020*/  @P1 LDS R5, [R27] ;  /* 0x000000001b051984 */ /* 0x0003e20000000800 */
[----:B------:R-:W-:Y:S01]  /*2030*/  FSETP.GT.AND P1, PT, R26, R19, PT ;  /* 0x000000131a00720b */ /* 0x000fe20003f24000 */
[----:B-1----:R-:W-:-:S12]  /*2040*/  IMAD.IADD R27, R20, 0x1, R23 ;  /* 0x00000001141b7824 */ /* 0x002fd800078e0217 */
[----:B------:R-:W-:Y:S01]  /*2050*/  @P1 IMAD.MOV.U32 R19, RZ, RZ, R26 ;  /* 0x000000ffff131224 */ /* 0x000fe200078e001a */
[----:B------:R-:W-:Y:S01]  /*2060*/  LDS R27, [R27] ;  /* 0x000000001b1b7984 */ /* 0x000fe20000000800 */
[----:B------:R-:W-:Y:S02]  /*2070*/  IMAD.IADD R26, R12, 0x1, R23 ;  /* 0x000000010c1a7824 */ /* 0x000fe400078e0217 */
[----:B------:R-:W-:-:S04]  /*2080*/  @P1 IMAD.IADD R25, R6, 0x1, R21 ;  /* 0x0000000106191824 */ /* 0x000fc800078e0215 */
[----:B------:R-:W1:Y:S04]  /*2090*/  LDS R26, [R26] ;  /* 0x000000001a1a7984 */ /* 0x000e680000000800 */
[----:B------:R-:W-:Y:S01]  /*20a0*/  @P1 LDS R5, [R25] ;  /* 0x0000000019051984 */ /* 0x000fe20000000800 */
[----:B0-----:R-:W-:-:S13]  /*20b0*/  FSETP.GT.AND P1, PT, R24, R19, PT ;  /* 0x000000131800720b */ /* 0x001fda0003f24000 */
[----:B------:R-:W-:Y:S01]  /*20c0*/  @P1 IADD3 R21, PT, PT, R3, R21, RZ ;  /* 0x0000001503151210 */ /* 0x000fe20007ffe0ff */
[----:B------:R-:W-:Y:S02]  /*20d0*/  @P1 IMAD.MOV.U32 R19, RZ, RZ, R24 ;  /* 0x000000ffff131224 */ /* 0x000fe400078e0018 */
[--C-:B------:R-:W-:Y:S02]  /*20e0*/  IMAD.IADD R24, R8, 0x1, R23.reuse ;  /* 0x0000000108187824 */ /* 0x100fe400078e0217 */
[----:B------:R0:W-:Y:S04]  /*20f0*/  @P1 LDS R5, [R21] ;  /* 0x0000000015051984 */ /* 0x0001e80000000800 */
[----:B------:R-:W-:Y:S01]  /*2100*/  LDS R24, [R24] ;  /* 0x0000000018187984 */ /* 0x000fe20000000800 */
[----:B-1----:R-:W-:Y:S01]  /*2110*/  FSETP.GT.AND P1, PT, R26, R19, PT ;  /* 0x000000131a00720b */ /* 0x002fe20003f24000 */
[----:B0-----:R-:W-:-:S12]  /*2120*/  IMAD R21, R13, 0x10, R23 ;  /* 0x000000100d157824 */ /* 0x001fd800078e0217 */
[----:B------:R-:W-:Y:S02]  /*2130*/  @P1 IMAD.MOV.U32 R19, RZ, RZ, R26 ;  /* 0x000000ffff131224 */ /* 0x000fe400078e001a */
[----:B------:R0:W1:Y:S01]  /*2140*/  LDS R26, [R29] ;  /* 0x000000001d1a7984 */ /* 0x0000620000000800 */
[----:B------:R-:W-:-:S05]  /*2150*/  @P1 IMAD.IADD R25, R7, 0x1, R23 ;  /* 0x0000000107191824 */ /* 0x000fca00078e0217 */
[----:B------:R2:W-:Y:S01]  /*2160*/  @P1 LDS R5, [R25] ;  /* 0x0000000019051984 */ /* 0x0005e20000000800 */
[----:B------:R-:W-:Y:S01]  /*2170*/  FSETP.GT.AND P1, PT, R27, R19, PT ;  /* 0x000000131b00720b */ /* 0x000fe20003f24000 */
[----:B0-----:R-:W-:-:S12]  /*2180*/  IMAD.IADD R29, R10, 0x1, R21 ;  /* 0x000000010a1d7824 */ /* 0x001fd800078e0215 */
[----:B------:R-:W-:Y:S01]  /*2190*/  @P1 IADD3 R28, PT, PT, R9, R23, RZ ;  /* 0x00000017091c1210 */ /* 0x000fe20007ffe0ff */
[----:B------:R-:W-:Y:S02]  /*21a0*/  @P1 IMAD.MOV.U32 R19, RZ, RZ, R27 ;  /* 0x000000ffff131224 */ /* 0x000fe400078e001b */
[----:B------:R-:W-:Y:S02]  /*21b0*/  IMAD.IADD R27, R20, 0x1, R21 ;  /* 0x00000001141b7824 */ /* 0x000fe400078e0215 */
[----:B------:R-:W-:Y:S04]  /*21c0*/  @P1 LDS R5, [R28] ;  /* 0x000000001c051984 */ /* 0x000fe80000000800 */
[----:B------:R-:W-:Y:S01]  /*21d0*/  LDS R27, [R27] ;  /* 0x000000001b1b7984 */ /* 0x000fe20000000800 */
[----:B-1----:R-:W-:-:S13]  /*21e0*/  FSETP.GT.AND P1, PT, R26, R19, PT ;  /* 0x000000131a00720b */ /* 0x002fda0003f24000 */
[----:B------:R-:W-:Y:S01]  /*21f0*/  @P1 IMAD.MOV.U32 R19, RZ, RZ, R26 ;  /* 0x000000ffff131224 */ /* 0x000fe200078e001a */
[----:B------:R-:W-:Y:S01]  /*2200*/  IADD3 R26, PT, PT, R12, R21, RZ ;  /* 0x000000150c1a7210 */ /* 0x000fe20007ffe0ff */
[----:B--2---:R-:W-:-:S05]  /*2210*/  @P1 IMAD.IADD R25, R6, 0x1, R23 ;  /* 0x0000000106191824 */ /* 0x004fca00078e0217 */
[----:B------:R-:W0:Y:S04]  /*2220*/  LDS R26, [R26] ;  /* 0x000000001a1a7984 */ /* 0x000e280000000800 */
[----:B------:R-:W-:Y:S01]  /*2230*/  @P1 LDS R5, [R25] ;  /* 0x0000000019051984 */ /* 0x000fe20000000800 */
[----:B------:R-:W-:-:S13]  /*2240*/  FSETP.GT.AND P1, PT, R24, R19, PT ;  /* 0x000000131800720b */ /* 0x000fda0003f24000 */
[----:B------:R-:W-:Y:S02]  /*2250*/  @P1 IMAD.IADD R23, R3, 0x1, R23 ;  /* 0x0000000103171824 */ /* 0x000fe400078e0217 */
[----:B------:R-:W-:Y:S02]  /*2260*/  @P1 IMAD.MOV.U32 R19, RZ, RZ, R24 ;  /* 0x000000ffff131224 */ /* 0x000fe400078e0018 */
[--C-:B------:R-:W-:Y:S01]  /*2270*/  IMAD.IADD R24, R8, 0x1, R21.reuse ;  /* 0x0000000108187824 */ /* 0x100fe200078e0215 */
[----:B------:R1:W-:Y:S05]  /*2280*/  @P1 LDS R5, [R23] ;  /* 0x0000000017051984 */ /* 0x0003ea0000000800 */
[----:B------:R-:W-:Y:S01]  /*2290*/  LDS R24, [R24] ;  /* 0x0000000018187984 */ /* 0x000fe20000000800 */
[----:B-1----:R-:W-:-:S04]  /*22a0*/  IMAD R23, R13, 0x10, R21 ;  /* 0x000000100d177824 */ /* 0x002fc800078e0215 */
[----:B------:R-:W-:Y:S01]  /*22b0*/  IMAD.IADD R20, R20, 0x1, R23 ;  /* 0x0000000114147824 */ /* 0x000fe200078e0217 */
[----:B0-----:R-:W-:-:S05]  /*22c0*/  FSETP.GT.AND P1, PT, R26, R19, PT ;  /* 0x000000131a00720b */ /* 0x001fca0003f24000 */
[----:B------:R-:W-:Y:S08]  /*22d0*/  LDS R20, [R20] ;  /* 0x0000000014147984 */ /* 0x000ff00000000800 */
[----:B------:R-:W-:Y:S01]  /*22e0*/  @P1 MOV R19, R26 ;  /* 0x0000001a00131202 */ /* 0x000fe20000000f00 */
[----:B------:R-:W-:Y:S01]  /*22f0*/  @P1 IMAD.IADD R25, R7, 0x1, R21 ;  /* 0x0000000107191824 */ /* 0x000fe200078e0215 */
[----:B------:R-:W0:Y:S04]  /*2300*/  LDS R26, [R29] ;  /* 0x000000001d1a7984 */ /* 0x000e280000000800 */
[----:B------:R1:W-:Y:S01]  /*2310*/  @P1 LDS R5, [R25] ;  /* 0x0000000019051984 */ /* 0x0003e20000000800 */
[----:B------:R-:W-:-:S13]  /*2320*/  FSETP.GT.AND P1, PT, R27, R19, PT ;  /* 0x000000131b00720b */ /* 0x000fda0003f24000 */
[----:B------:R-:W-:Y:S02]  /*2330*/  @P1 IMAD.IADD R28, R9, 0x1, R21 ;  /* 0x00000001091c1824 */ /* 0x000fe400078e0215 */
[----:B------:R-:W-:-:S03]  /*2340*/  @P1 IMAD.MOV.U32 R19, RZ, RZ, R27 ;  /* 0x000000ffff131224 */ /* 0x000fc600078e001b */
[----:B------:R-:W-:Y:S02]  /*2350*/  @P1 LDS R5, [R28] ;  /* 0x000000001c051984 */ /* 0x000fe40000000800 */
[----:B0-----:R-:W-:-:S13]  /*2360*/  FSETP.GT.AND P1, PT, R26, R19, PT ;  /* 0x000000131a00720b */ /* 0x001fda0003f24000 */
[----:B------:R-:W-:Y:S01]  /*2370*/  @P1 MOV R19, R26 ;  /* 0x0000001a00131202 */ /* 0x000fe20000000f00 */
[----:B------:R-:W-:Y:S02]  /*2380*/  IMAD.IADD R26, R12, 0x1, R23 ;  /* 0x000000010c1a7824 */ /* 0x000fe400078e0217 */
[----:B-1----:R-:W-:-:S04]  /*2390*/  @P1 IMAD.IADD R25, R6, 0x1, R21 ;  /* 0x0000000106191824 */ /* 0x002fc800078e0215 */
[----:B------:R-:W0:Y:S04]  /*23a0*/  LDS R26, [R26] ;  /* 0x000000001a1a7984 */ /* 0x000e280000000800 */
[----:B------:R1:W-:Y:S01]  /*23b0*/  @P1 LDS R5, [R25] ;  /* 0x0000000019051984 */ /* 0x0003e20000000800 */
[----:B------:R-:W-:Y:S02]  /*23c0*/  FSETP.GT.AND P1, PT, R24, R19, PT ;  /* 0x000000131800720b */ /* 0x000fe40003f24000 */
[----:B-1----:R-:W-:-:S05]  /*23d0*/  IADD3 R25, PT, PT, R10, R23, RZ ;  /* 0x000000170a197210 */ /* 0x002fca0007ffe0ff */
[----:B------:R-:W1:Y:S06]  /*23e0*/  LDS R28, [R25] ;  /* 0x00000000191c7984 */ /* 0x000e6c0000000800 */
[----:B------:R-:W-:Y:S02]  /*23f0*/  @P1 IMAD.IADD R21, R3, 0x1, R21 ;  /* 0x0000000103151824 */ /* 0x000fe400078e0215 */
[----:B------:R-:W-:-:S03]  /*2400*/  @P1 IMAD.MOV.U32 R19, RZ, RZ, R24 ;  /* 0x000000ffff131224 */ /* 0x000fc600078e0018 */
[----:B------:R2:W-:Y:S02]  /*2410*/  @P1 LDS R5, [R21] ;  /* 0x0000000015051984 */ /* 0x0005e40000000800 */
[----:B0-----:R-:W-:-:S13]  /*2420*/  FSETP.GT.AND P1, PT, R26, R19, PT ;  /* 0x000000131a00720b */ /* 0x001fda0003f24000 */
[--C-:B------:R-:W-:Y:S02]  /*2430*/  @P1 IMAD.IADD R24, R7, 0x1, R23.reuse ;  /* 0x0000000107181824 */ /* 0x100fe400078e0217 */
[----:B------:R-:W-:Y:S02]  /*2440*/  @P1 IMAD.MOV.U32 R19, RZ, RZ, R26 ;  /* 0x000000ffff131224 */ /* 0x000fe400078e001a */
[----:B------:R-:W-:Y:S01]  /*2450*/  IMAD.IADD R26, R8, 0x1, R23 ;  /* 0x00000001081a7824 */ /* 0x000fe200078e0217 */
[----:B------:R-:W-:Y:S02]  /*2460*/  @P1 LDS R5, [R24] ;  /* 0x0000000018051984 */ /* 0x000fe40000000800 */
[----:B------:R-:W-:-:S13]  /*2470*/  FSETP.GT.AND P1, PT, R20, R19, PT ;  /* 0x000000131400720b */ /* 0x000fda0003f24000 */
[----:B------:R-:W-:Y:S02]  /*2480*/  @P1 IMAD.MOV.U32 R19, RZ, RZ, R20 ;  /* 0x000000ffff131224 */ /* 0x000fe400078e0014 */
[----:B------:R-:W0:Y:S01]  /*2490*/  LDS R20, [R26] ;  /* 0x000000001a147984 */ /* 0x000e220000000800 */
[----:B--2---:R-:W-:-:S05]  /*24a0*/  @P1 IMAD.IADD R21, R9, 0x1, R23 ;  /* 0x0000000109151824 */ /* 0x004fca00078e0217 */
[----:B------:R2:W3:Y:S01]  /*24b0*/  @P1 LDS R5, [R21] ;  /* 0x0000000015051984 */ /* 0x0004e20000000800 */
[----:B-1----:R-:W-:Y:S02]  /*24c0*/  FSETP.GT.AND P1, PT, R28, R19, PT ;  /* 0x000000131c00720b */ /* 0x002fe40003f24000 */
[----:B--2---:R-:W-:-:S11]  /*24d0*/  LEA R21, R13, R23, 0x4 ;  /* 0x000000170d157211 */ /* 0x004fd600078e20ff */
[----:B------:R-:W-:Y:S01]  /*24e0*/  @P1 IADD3 R24, PT, PT, R6, R23, RZ ;  /* 0x0000001706181210 */ /* 0x000fe20007ffe0ff */
[----:B------:R-:W-:-:S04]  /*24f0*/  @P1 IMAD.MOV.U32 R19, RZ, RZ, R28 ;  /* 0x000000ffff131224 */ /* 0x000fc800078e001c */
[----:B------:R1:W2:Y:S01]  /*2500*/  @P1 LDS R5, [R24] ;  /* 0x0000000018051984 */ /* 0x0002a20000000800 */
[----:B0-----:R-:W-:-:S13]  /*2510*/  FSETP.GT.AND P1, PT, R20, R19, PT ;  /* 0x000000131400720b */ /* 0x001fda0003f24000 */
[----:B------:R-:W-:Y:S02]  /*2520*/  @P1 IMAD.IADD R25, R3, 0x1, R23 ;  /* 0x0000000103191824 */ /* 0x000fe400078e0217 */
[----:B------:R-:W-:-:S03]  /*2530*/  @P1 IMAD.MOV.U32 R19, RZ, RZ, R20 ;  /* 0x000000ffff131224 */ /* 0x000fc600078e0014 */
[----:B------:R1:W0:Y:S01]  /*2540*/  @P1 LDS R5, [R25] ;  /* 0x0000000019051984 */ /* 0x0002220000000800 */
[----:B---3--:R-:W-:Y:S05]  /*2550*/  @!P2 BRA `(.L_x_83) ;  /* 0xfffffff80040a947 */ /* 0x008fea000383ffff */
.L_x_82:
[----:B------:R-:W-:Y:S05]  /*2560*/  BSYNC.RECONVERGENT B3 ;  /* 0x0000000000037941 */ /* 0x000fea0003800200 */
.L_x_81:
[----:B------:R-:W-:Y:S01]  /*2570*/  IMAD.MOV R20, RZ, RZ, -R4 ;  /* 0x000000ffff147224 */ /* 0x000fe200078e0a04 */
[----:B------:R-:W-:Y:S04]  /*2580*/  BSSY.RECONVERGENT B3, `(.L_x_84) ;  /* 0x000003e000037945 */ /* 0x000fe80003800200 */
[----:B------:R-:W-:-:S13]  /*2590*/  ISETP.GT.AND P1, PT, R20, 0x4, PT ;  /* 0x000000041400780c */ /* 0x000fda0003f24270 */
[----:B------:R-:W-:Y:S05]  /*25a0*/  @!P1 BRA `(.L_x_85) ;  /* 0x0000000000ec9947 */ /* 0x000fea0003800000 */
[--C-:B------:R-:W-:Y:S02]  /*25b0*/  IMAD.IADD R23, R12, 0x1, R21.reuse ;  /* 0x000000010c177824 */ /* 0x100fe400078e0215 */
[----:B------:R-:W-:Y:S02]  /*25c0*/  IMAD R20, R13, 0x4, R12 ;  /* 0x000000040d147824 */ /* 0x000fe400078e020c */
[----:B------:R-:W-:Y:S01]  /*25d0*/  IMAD.IADD R26, R10, 0x1, R21 ;  /* 0x000000010a1a7824 */ /* 0x000fe200078e0215 */
[----:B------:R3:W4:Y:S01]  /*25e0*/  LDS R28, [R23] ;  /* 0x00000000171c7984 */ /* 0x0007220000000800 */
[----:B-1----:R-:W-:Y:S02]  /*25f0*/  IMAD.IADD R24, R21, 0x1, R20 ;  /* 0x0000000115187824 */ /* 0x002fe400078e0214 */
[----:B------:R-:W-:Y:S02]  /*2600*/  VIADD R18, R18, UR13 ;  /* 0x0000000d12127c36 */ /* 0x000fe40008000000 */
[----:B------:R-:W-:Y:S01]  /*2610*/  LDS R26, [R26] ;  /* 0x000000001a1a7984 */ /* 0x000fe20000000800 */
[----:B------:R-:W-:-:S02]  /*2620*/  VIADD R4, R4, 0x4 ;  /* 0x0000000404047836 */ /* 0x000fc40000000000 */
[----:B---3--:R-:W-:Y:S01]  /*2630*/  IMAD R23, R13, 0x10, R21 ;  /* 0x000000100d177824 */ /* 0x008fe200078e0215 */
[----:B------:R-:W1:Y:S01]  /*2640*/  LDS R24, [R24] ;  /* 0x0000000018187984 */ /* 0x000e620000000800 */
[----:B------:R-:W-:Y:S02]  /*2650*/  IADD3 R18, PT, PT, R18, UR13, R13 ;  /* 0x0000000d12127c10 */ /* 0x000fe4000fffe00d */
[----:B------:R-:W-:Y:S01]  /*2660*/  IMAD.IADD R20, R20, 0x1, R23 ;  /* 0x0000000114147824 */ /* 0x000fe200078e0217 */
[----:B------:R-:W-:Y:S02]  /*2670*/  IADD3 R4, PT, PT, R4, 0x4, RZ ;  /* 0x0000000404047810 */ /* 0x000fe40007ffe0ff */
[----:B------:R-:W-:-:S03]  /*2680*/  IADD3 R18, PT, PT, R18, UR13, R13 ;  /* 0x0000000d12127c10 */ /* 0x000fc6000fffe00d */
[----:B------:R-:W-:Y:S01]  /*2690*/  LDS R20, [R20] ;  /* 0x0000000014147984 */ /* 0x000fe20000000800 */
[----:B------:R-:W-:-:S05]  /*26a0*/  IADD3 R18, PT, PT, R18, UR13, R13 ;  /* 0x0000000d12127c10 */ /* 0x000fca000fffe00d */
[----:B------:R-:W-:Y:S01]  /*26b0*/  VIADD R18, R18, UR13 ;  /* 0x0000000d12127c36 */ /* 0x000fe20008000000 */
[----:B----4-:R-:W-:-:S13]  /*26c0*/  FSETP.GT.AND P0, PT, R28, R19, PT ;  /* 0x000000131c00720b */ /* 0x010fda0003f04000 */
[----:B------:R-:W-:Y:S01]  /*26d0*/  @P0 IADD3 R25, PT, PT, R7, R21, RZ ;  /* 0x0000001507190210 */ /* 0x000fe20007ffe0ff */
[----:B------:R-:W-:Y:S02]  /*26e0*/  @P0 IMAD.MOV.U32 R19, RZ, RZ, R28 ;  /* 0x000000ffff130224 */ /* 0x000fe400078e001c */
[----:B------:R-:W-:Y:S02]  /*26f0*/  IMAD.IADD R28, R8, 0x1, R21 ;  /* 0x00000001081c7824 */ /* 0x000fe400078e0215 */
[----:B0-2---:R0:W-:Y:S01]  /*2700*/  @P0 LDS R5, [R25] ;  /* 0x0000000019050984 */ /* 0x0051e20000000800 */
[----:B-1----:R-:W-:-:S13]  /*2710*/  FSETP.GT.AND P0, PT, R24, R19, PT ;  /* 0x000000131800720b */ /* 0x002fda0003f04000 */
[----:B------:R-:W-:Y:S01]  /*2720*/  @P0 IMAD.IADD R27, R9, 0x1, R21 ;  /* 0x00000001091b0824 */ /* 0x000fe200078e0215 */
[----:B------:R-:W-:Y:S02]  /*2730*/  @P0 MOV R19, R24 ;  /* 0x0000001800130202 */ /* 0x000fe40000000f00 */
[----:B------:R-:W1:Y:S04]  /*2740*/  LDS R24, [R28] ;  /* 0x000000001c187984 */ /* 0x000e680000000800 */
[----:B------:R-:W-:Y:S01]  /*2750*/  @P0 LDS R5, [R27] ;  /* 0x000000001b050984 */ /* 0x000fe20000000800 */
[----:B------:R-:W-:-:S13]  /*2760*/  FSETP.GT.AND P0, PT, R26, R19, PT ;  /* 0x000000131a00720b */ /* 0x000fda0003f04000 */
[----:B------:R-:W-:Y:S02]  /*2770*/  @P0 IMAD.MOV.U32 R19, RZ, RZ, R26 ;  /* 0x000000ffff130224 */ /* 0x000fe400078e001a */
[----:B------:R-:W-:Y:S02]  /*2780*/  IMAD.IADD R26, R12, 0x1, R23 ;  /* 0x000000010c1a7824 */ /* 0x000fe400078e0217 */
[----:B0-----:R-:W-:-:S04]  /*2790*/  @P0 IMAD.IADD R25, R6, 0x1, R21 ;  /* 0x0000000106190824 */ /* 0x001fc800078e0215 */
[----:B------:R-:W0:Y:S04]  /*27a0*/  LDS R26, [R26] ;  /* 0x000000001a1a7984 */ /* 0x000e280000000800 */
[----:B------:R2:W-:Y:S02]  /*27b0*/  @P0 LDS R5, [R25] ;  /* 0x0000000019050984 */ /* 0x0005e40000000800 */
[----:B--2---:R-:W-:Y:S01]  /*27c0*/  IMAD.IADD R25, R10, 0x1, R23 ;  /* 0x000000010a197824 */ /* 0x004fe200078e0217 */
[----:B-1----:R-:W-:-:S04]  /*27d0*/  FSETP.GT.AND P0, PT, R24, R19, PT ;  /* 0x000000131800720b */ /* 0x002fc80003f04000 */
[----:B------:R-:W1:Y:S09]  /*27e0*/  LDS R28, [R25] ;  /* 0x00000000191c7984 */ /* 0x000e720000000800 */
[----:B------:R-:W-:Y:S01]  /*27f0*/  @P0 IADD3 R21, PT, PT, R3, R21, RZ ;  /* 0x0000001503150210 */ /* 0x000fe20007ffe0ff */
[----:B------:R-:W-:-:S04]  /*2800*/  @P0 IMAD.MOV.U32 R19, RZ, RZ, R24 ;  /* 0x000000ffff130224 */ /* 0x000fc800078e0018 */
[----:B------:R2:W-:Y:S01]  /*2810*/  @P0 LDS R5, [R21] ;  /* 0x0000000015050984 */ /* 0x0005e20000000800 */
[----:B0-----:R-:W-:-:S13]  /*2820*/  FSETP.GT.AND P0, PT, R26, R19, PT ;  /* 0x000000131a00720b */ /* 0x001fda0003f04000 */
[--C-:B------:R-:W-:Y:S01]  /*2830*/  @P0 IMAD.IADD R24, R7, 0x1, R23.reuse ;  /* 0x0000000107180824 */ /* 0x100fe200078e0217 */
[----:B------:R-:W-:Y:S01]  /*2840*/  @P0 MOV R19, R26 ;  /* 0x0000001a00130202 */ /* 0x000fe20000000f00 */
[----:B------:R-:W-:-:S03]  /*2850*/  IMAD.IADD R26, R8, 0x1, R23 ;  /* 0x00000001081a7824 */ /* 0x000fc600078e0217 */
[----:B------:R-:W-:Y:S01]  /*2860*/  @P0 LDS R5, [R24] ;  /* 0x0000000018050984 */ /* 0x000fe20000000800 */
[----:B------:R-:W-:-:S13]  /*2870*/  FSETP.GT.AND P0, PT, R20, R19, PT ;  /* 0x000000131400720b */ /* 0x000fda0003f04000 */
[----:B------:R-:W-:Y:S02]  /*2880*/  @P0 IMAD.MOV.U32 R19, RZ, RZ, R20 ;  /* 0x000000ffff130224 */ /* 0x000fe400078e0014 */
[----:B------:R-:W0:Y:S01]  /*2890*/  LDS R20, [R26] ;  /* 0x000000001a147984 */ /* 0x000e220000000800 */
[----:B--2---:R-:W-:-:S05]  /*28a0*/  @P0 IMAD.IADD R21, R9, 0x1, R23 ;  /* 0x0000000109150824 */ /* 0x004fca00078e0217 */
[----:B------:R2:W3:Y:S01]  /*28b0*/  @P0 LDS R5, [R21] ;  /* 0x0000000015050984 */ /* 0x0004e20000000800 */
[----:B-1----:R-:W-:Y:S01]  /*28c0*/  FSETP.GT.AND P0, PT, R28, R19, PT ;  /* 0x000000131c00720b */ /* 0x002fe20003f04000 */
[----:B--2---:R-:W-:-:S12]  /*28d0*/  IMAD R21, R13, 0x10, R23 ;  /* 0x000000100d157824 */ /* 0x004fd800078e0217 */
[----:B------:R-:W-:Y:S01]  /*28e0*/  @P0 MOV R19, R28 ;  /* 0x0000001c00130202 */ /* 0x000fe20000000f00 */
[----:B------:R-:W-:-:S05]  /*28f0*/  @P0 IMAD.IADD R24, R6, 0x1, R23 ;  /* 0x0000000106180824 */ /* 0x000fca00078e0217 */
[----:B------:R4:W1:Y:S01]  /*2900*/  @P0 LDS R5, [R24] ;  /* 0x0000000018050984 */ /* 0x0008620000000800 */
[----:B------:R-:W-:Y:S02]  /*2910*/  PLOP3.LUT P0, PT, PT, PT, PT, 0x8, 0x80 ;  /* 0x000000000080781c */ /* 0x000fe40003f0e170 */
[----:B0-----:R-:W-:-:S13]  /*2920*/  FSETP.GT.AND P1, PT, R20, R19, PT ;  /* 0x000000131400720b */ /* 0x001fda0003f24000 */
[----:B------:R-:W-:Y:S02]  /*2930*/  @P1 IMAD.IADD R25, R3, 0x1, R23 ;  /* 0x0000000103191824 */ /* 0x000fe400078e0217 */
[----:B------:R-:W-:-:S03]  /*2940*/  @P1 IMAD.MOV.U32 R19, RZ, RZ, R20 ;  /* 0x000000ffff131224 */ /* 0x000fc600078e0014 */
[----:B---3--:R4:W0:Y:S04]  /*2950*/  @P1 LDS R5, [R25] ;  /* 0x0000000019051984 */ /* 0x0088280000000800 */
.L_x_85:
[----:B------:R-:W-:Y:S05]  /*2960*/  BSYNC.RECONVERGENT B3 ;  /* 0x0000000000037941 */ /* 0x000fea0003800200 */
.L_x_84:
[----:B------:R-:W-:-:S13]  /*2970*/  ISETP.NE.OR P0, PT, R4, RZ, P0 ;  /* 0x000000ff0400720c */ /* 0x000fda0000705670 */
[----:B------:R-:W-:Y:S05]  /*2980*/  @!P0 BREAK.RELIABLE B0 ;  /* 0x0000000000008942 */ /* 0x000fea0003800100 */
[----:B------:R-:W-:Y:S05]  /*2990*/  @!P0 BRA `(.L_x_78) ;  /* 0x0000000000808947 */ /* 0x000fea0003800000 */
.L_x_80:
[----:B------:R-:W-:Y:S05]  /*29a0*/  BSYNC.RELIABLE B0 ;  /* 0x0000000000007941 */ /* 0x000fea0003800100 */
.L_x_79:
[--C-:B---3--:R-:W-:Y:S01]  /*29b0*/  IMAD.IADD R20, R12, 0x1, R21.reuse ;  /* 0x000000010c147824 */ /* 0x108fe200078e0215 */
[-C--:B------:R-:W-:Y:S01]  /*29c0*/  IADD3 R26, PT, PT, R8, R21.reuse, RZ ;  /* 0x00000015081a7210 */ /* 0x080fe20007ffe0ff */
[----:B-1--4-:R-:W-:Y:S01]  /*29d0*/  IMAD R24, R13, 0x4, R12 ;  /* 0x000000040d187824 */ /* 0x012fe200078e020c */
[----:B------:R-:W-:Y:S01]  /*29e0*/  IADD3 R4, PT, PT, R4, 0x4, RZ ;  /* 0x0000000404047810 */ /* 0x000fe20007ffe0ff */
[----:B------:R-:W-:Y:S01]  /*29f0*/  IMAD.IADD R25, R10, 0x1, R21 ;  /* 0x000000010a197824 */ /* 0x000fe200078e0215 */
[--C-:B------:R-:W-:Y:S01]  /*2a00*/  IADD3 R18, PT, PT, R18, UR13, R13.reuse ;  /* 0x0000000d12127c10 */ /* 0x100fe2000fffe00d */
[----:B------:R-:W1:Y:S01]  /*2a10*/  LDS R20, [R20] ;  /* 0x0000000014147984 */ /* 0x000e620000000800 */
[----:B------:R-:W-:Y:S02]  /*2a20*/  IADD3 R24, PT, PT, R24, R21, RZ ;  /* 0x0000001518187210 */ /* 0x000fe40007ffe0ff */
[----:B------:R-:W-:Y:S01]  /*2a30*/  ISETP.NE.AND P1, PT, R4, RZ, PT ;  /* 0x000000ff0400720c */ /* 0x000fe20003f25270 */
[----:B------:R-:W-:Y:S01]  /*2a40*/  LDS R28, [R25] ;  /* 0x00000000191c7984 */ /* 0x000fe20000000800 */
[----:B------:R-:W-:-:S03]  /*2a50*/  IADD3 R18, PT, PT, R18, UR13, R13 ;  /* 0x0000000d12127c10 */ /* 0x000fc6000fffe00d */
[----:B------:R-:W3:Y:S04]  /*2a60*/  LDS R24, [R24] ;  /* 0x0000000018187984 */ /* 0x000ee80000000800 */
[----:B------:R-:W4:Y:S01]  /*2a70*/  LDS R26, [R26] ;  /* 0x000000001a1a7984 */ /* 0x000f220000000800 */
[----:B-1----:R-:W-:-:S13]  /*2a80*/  FSETP.GT.AND P0, PT, R20, R19, PT ;  /* 0x000000131400720b */ /* 0x002fda0003f04000 */
[----:B------:R-:W-:Y:S02]  /*2a90*/  @P0 IMAD.IADD R23, R7, 0x1, R21 ;  /* 0x0000000107170824 */ /* 0x000fe400078e0215 */
[----:B------:R-:W-:-:S03]  /*2aa0*/  @P0 IMAD.MOV.U32 R19, RZ, RZ, R20 ;  /* 0x000000ffff130224 */ /* 0x000fc600078e0014 */
[----:B0-2---:R0:W1:Y:S02]  /*2ab0*/  @P0 LDS R5, [R23] ;  /* 0x0000000017050984 */ /* 0x0050640000000800 */
[----:B---3--:R-:W-:-:S13]  /*2ac0*/  FSETP.GT.AND P0, PT, R24, R19, PT ;  /* 0x000000131800720b */ /* 0x008fda0003f04000 */
[----:B------:R-:W-:Y:S02]  /*2ad0*/  @P0 IMAD.IADD R20, R9, 0x1, R21 ;  /* 0x0000000109140824 */ /* 0x000fe400078e0215 */
[----:B------:R-:W-:-:S03]  /*2ae0*/  @P0 IMAD.MOV.U32 R19, RZ, RZ, R24 ;  /* 0x000000ffff130224 */ /* 0x000fc600078e0018 */
[----:B------:R3:W2:Y:S02]  /*2af0*/  @P0 LDS R5, [R20] ;  /* 0x0000000014050984 */ /* 0x0006a40000000800 */
[----:B------:R-:W-:-:S13]  /*2b00*/  FSETP.GT.AND P0, PT, R28, R19, PT ;  /* 0x000000131c00720b */ /* 0x000fda0003f04000 */
[----:B0-----:R-:W-:Y:S02]  /*2b10*/  @P0 IMAD.IADD R23, R6, 0x1, R21 ;  /* 0x0000000106170824 */ /* 0x001fe400078e0215 */
[----:B------:R-:W-:-:S03]  /*2b20*/  @P0 IMAD.MOV.U32 R19, RZ, RZ, R28 ;  /* 0x000000ffff130224 */ /* 0x000fc600078e001c */
[----:B------:R3:W0:Y:S02]  /*2b30*/  @P0 LDS R5, [R23] ;  /* 0x0000000017050984 */ /* 0x0006240000000800 */
[----:B----4-:R-:W-:-:S13]  /*2b40*/  FSETP.GT.AND P0, PT, R26, R19, PT ;  /* 0x000000131a00720b */ /* 0x010fda0003f04000 */
[--C-:B------:R-:W-:Y:S02]  /*2b50*/  @P0 IMAD.IADD R24, R3, 0x1, R21.reuse ;  /* 0x0000000103180824 */ /* 0x100fe400078e0215 */
[----:B------:R-:W-:Y:S02]  /*2b60*/  @P0 IMAD.MOV.U32 R19, RZ, RZ, R26 ;  /* 0x000000ffff130224 */ /* 0x000fe400078e001a */
[----:B------:R-:W-:Y:S01]  /*2b70*/  IMAD R21, R13, 0x10, R21 ;  /* 0x000000100d157824 */ /* 0x000fe200078e0215 */
[----:B------:R3:W4:Y:S01]  /*2b80*/  @P0 LDS R5, [R24] ;  /* 0x0000000018050984 */ /* 0x0007220000000800 */
[----:B-12---:R-:W-:Y:S05]  /*2b90*/  @P1 BRA `(.L_x_79) ;  /* 0xfffffffc00841947 */ /* 0x006fea000383ffff */
.L_x_78:
[----:B------:R-:W-:Y:S05]  /*2ba0*/  BSYNC.RECONVERGENT B1 ;  /* 0x0000000000017941 */ /* 0x000fea0003800200 */
.L_x_77:
[----:B------:R-:W-:-:S13]  /*2bb0*/  ISETP.NE.AND P0, PT, R16, RZ, PT ;  /* 0x000000ff1000720c */ /* 0x000fda0003f05270 */
[----:B------:R-:W-:Y:S05]  /*2bc0*/  @!P0 BRA `(.L_x_76) ;  /* 0x00000000006c8947 */ /* 0x000fea0003800000 */
[----:B------:R-:W5:Y:S01]  /*2bd0*/  S2UR UR8, SR_CgaCtaId ;  /* 0x00000000000879c3 */ /* 0x000f620000008800 */
[----:B------:R-:W-:Y:S01]  /*2be0*/  UMOV UR7, 0x400 ;  /* 0x0000040000077882 */ /* 0x000fe20000000000 */
[----:B------:R-:W-:Y:S01]  /*2bf0*/  ISETP.NE.AND P1, PT, R16, 0x1, PT ;  /* 0x000000011000780c */ /* 0x000fe20003f25270 */
[----:B-----5:R-:W-:-:S06]  /*2c00*/  ULEA UR7, UR8, UR7, 0x18 ;  /* 0x0000000708077291 */ /* 0x020fcc000f8ec0ff */
[----:B---3--:R-:W-:-:S05]  /*2c10*/  LEA R20, R18, UR7, 0x2 ;  /* 0x0000000712147c11 */ /* 0x008fca000f8e10ff */
[----:B-1--4-:R-:W1:Y:S02]  /*2c20*/  LDS R24, [R20] ;  /* 0x0000000014187984 */ /* 0x012e640000000800 */
[----:B-1----:R-:W-:-:S13]  /*2c30*/  FSETP.GT.AND P0, PT, R24, R19, PT ;  /* 0x000000131800720b */ /* 0x002fda0003f04000 */
[----:B------:R-:W-:Y:S02]  /*2c40*/  @P0 IMAD R4, R18, 0x4, R0 ;  /* 0x0000000412040824 */ /* 0x000fe400078e0200 */
[----:B------:R-:W-:-:S03]  /*2c50*/  @P0 IMAD.MOV.U32 R19, RZ, RZ, R24 ;  /* 0x000000ffff130224 */ /* 0x000fc600078e0018 */
[----:B0-2---:R0:W1:Y:S01]  /*2c60*/  @P0 LDS R5, [R4] ;  /* 0x0000000004050984 */ /* 0x0050620000000800 */
[----:B------:R-:W-:Y:S05]  /*2c70*/  @!P1 BRA `(.L_x_76) ;  /* 0x0000000000409947 */ /* 0x000fea0003800000 */
[----:B------:R-:W-:Y:S01]  /*2c80*/  LEA R20, R13, R20, 0x2 ;  /* 0x000000140d147211 */ /* 0x000fe200078e10ff */
[----:B------:R-:W-:Y:S01]  /*2c90*/  VIADD R21, R18, UR13 ;  /* 0x0000000d12157c36 */ /* 0x000fe20008000000 */
[----:B------:R-:W-:-:S03]  /*2ca0*/  ISETP.NE.AND P1, PT, R16, 0x2, PT ;  /* 0x000000021000780c */ /* 0x000fc60003f25270 */
[----:B------:R-:W2:Y:S02]  /*2cb0*/  LDS R24, [R20] ;  /* 0x0000000014187984 */ /* 0x000ea40000000800 */
[----:B--2---:R-:W-:-:S13]  /*2cc0*/  FSETP.GT.AND P0, PT, R24, R19, PT ;  /* 0x000000131800720b */ /* 0x004fda0003f04000 */
[----:B0-----:R-:W-:Y:S02]  /*2cd0*/  @P0 IMAD R4, R21, 0x4, R0 ;  /* 0x0000000415040824 */ /* 0x001fe400078e0200 */
[----:B------:R-:W-:-:S03]  /*2ce0*/  @P0 IMAD.MOV.U32 R19, RZ, RZ, R24 ;  /* 0x000000ffff130224 */ /* 0x000fc600078e0018 */
[----:B-1----:R0:W1:Y:S01]  /*2cf0*/  @P0 LDS R5, [R4] ;  /* 0x0000000004050984 */ /* 0x0020620000000800 */
[----:B------:R-:W-:Y:S05]  /*2d00*/  @!P1 BRA `(.L_x_76) ;  /* 0x00000000001c9947 */ /* 0x000fea0003800000 */
[----:B0-----:R-:W-:-:S06]  /*2d10*/  IMAD R4, R13, 0x4, R20 ;  /* 0x000000040d047824 */ /* 0x001fcc00078e0214 */
[----:B------:R-:W0:Y:S02]  /*2d20*/  LDS R4, [R4] ;  /* 0x0000000004047984 */ /* 0x000e240000000800 */
[----:B0-----:R-:W-:-:S13]  /*2d30*/  FSETP.GT.AND P0, PT, R4, R19, PT ;  /* 0x000000130400720b */ /* 0x001fda0003f04000 */
[----:B------:R-:W-:Y:S01]  /*2d40*/  @P0 IADD3 R21, PT, PT, R21, UR13, RZ ;  /* 0x0000000d15150c10 */ /* 0x000fe2000fffe0ff */
[----:B------:R-:W-:-:S04]  /*2d50*/  @P0 IMAD.MOV.U32 R19, RZ, RZ, R4 ;  /* 0x000000ffff130224 */ /* 0x000fc800078e0004 */
[----:B------:R-:W-:-:S05]  /*2d60*/  @P0 IMAD R21, R21, 0x4, R0 ;  /* 0x0000000415150824 */ /* 0x000fca00078e0200 */
[----:B-1----:R0:W1:Y:S02]  /*2d70*/  @P0 LDS R5, [R21] ;  /* 0x0000000015050984 */ /* 0x0020640000000800 */
.L_x_76:
[----:B------:R-:W-:Y:S05]  /*2d80*/  BSYNC.RECONVERGENT B2 ;  /* 0x0000000000027941 */ /* 0x000fea0003800200 */
.L_x_75:
[----:B------:R-:W-:Y:S05]  /*2d90*/  WARPSYNC.ALL ;  /* 0x0000000000007948 */ /* 0x000fea0003800000 */
[----:B0-----:R-:W0:Y:S01]  /*2da0*/  LDC R4, c[0x0][0x360] ;  /* 0x0000d800ff047b82 */ /* 0x001e220000000800 */
[----:B------:R0:W-:Y:S04]  /*2db0*/  STS [R12+UR6], R19 ;  /* 0x000000130c007988 */ /* 0x0001e80008000806 */
[----:B-12-4-:R1:W-:Y:S03]  /*2dc0*/  STS [R12+UR12], R5 ;  /* 0x000000050c007988 */ /* 0x0163e6000800080c */
[----:B------:R-:W-:Y:S01]  /*2dd0*/  BAR.SYNC.DEFER_BLOCKING 0x0 ;  /* 0x0000000000007b1d */ /* 0x000fe20000010000 */
[----:B0-----:R-:W-:-:S13]  /*2de0*/  ISETP.GE.U32.AND P0, PT, R4, 0x2, PT ;  /* 0x000000020400780c */ /* 0x001fda0003f06070 */
[----:B-1----:R-:W-:Y:S05]  /*2df0*/  @!P0 BRA `(.L_x_86) ;  /* 0x00000000004c8947 */ /* 0x002fea0003800000 */
[----:B------:R-:W-:-:S07]  /*2e00*/  IMAD.U32 R5, RZ, RZ, UR13 ;  /* 0x0000000dff057e24 */ /* 0x000fce000f8e00ff */
.L_x_89:
[--C-:B------:R-:W-:Y:S01]  /*2e10*/  IMAD.MOV.U32 R18, RZ, RZ, R5.reuse ;  /* 0x000000ffff127224 */ /* 0x100fe200078e0005 */
[----:B------:R-:W-:Y:S01]  /*2e20*/  SHF.R.U32.HI R5, RZ, 0x1, R5 ;  /* 0x00000001ff057819 */ /* 0x000fe20000011605 */
[----:B------:R-:W-:Y:S03]  /*2e30*/  BSSY.RECONVERGENT B0, `(.L_x_87) ;  /* 0x000000c000007945 */ /* 0x000fe60003800200 */
[----:B------:R-:W-:-:S13]  /*2e40*/  ISETP.GE.U32.AND P0, PT, R2, R5, PT ;  /* 0x000000050200720c */ /* 0x000fda0003f06070 */
[----:B0-----:R-:W-:Y:S05]  /*2e50*/  @P0 BRA `(.L_x_88) ;  /* 0x0000000000240947 */ /* 0x001fea0003800000 */
[----:B---3--:R-:W-:-:S05]  /*2e60*/  LEA R20, R5, R14, 0x2 ;  /* 0x0000000e05147211 */ /* 0x008fca00078e10ff */
[----:B------:R-:W-:Y:S04]  /*2e70*/  LDS R4, [R20] ;  /* 0x0000000014047984 */ /* 0x000fe80000000800 */
[----:B------:R-:W0:Y:S02]  /*2e80*/  LDS R19, [R12+UR6] ;  /* 0x000000060c137984 */ /* 0x000e240008000800 */
[----:B0-----:R-:W-:-:S13]  /*2e90*/  FSETP.GT.AND P0, PT, R4, R19, PT ;  /* 0x000000130400720b */ /* 0x001fda0003f04000 */
[----:B------:R-:W0:Y:S01]  /*2ea0*/  @P0 LDS R19, [R20] ;  /* 0x0000000014130984 */ /* 0x000e220000000800 */
[----:B------:R-:W-:-:S03]  /*2eb0*/  @P0 IMAD R4, R5, 0x4, R15 ;  /* 0x0000000405040824 */ /* 0x000fc600078e020f */
[----:B0-----:R-:W-:Y:S04]  /*2ec0*/  @P0 STS [R12+UR6], R19 ;  /* 0x000000130c000988 */ /* 0x001fe80008000806 */
[----:B------:R-:W0:Y:S04]  /*2ed0*/  @P0 LDS R21, [R4] ;  /* 0x0000000004150984 */ /* 0x000e280000000800 */
[----:B0-----:R0:W-:Y:S02]  /*2ee0*/  @P0 STS [R12+UR12], R21 ;  /* 0x000000150c000988 */ /* 0x0011e4000800080c */
.L_x_88:
[----:B------:R-:W-:Y:S05]  /*2ef0*/  BSYNC.RECONVERGENT B0 ;  /* 0x0000000000007941 */ /* 0x000fea0003800200 */
.L_x_87:
[----:B------:R-:W-:Y:S01]  /*2f00*/  BAR.SYNC.DEFER_BLOCKING 0x0 ;  /* 0x0000000000007b1d */ /* 0x000fe20000010000 */
[----:B------:R-:W-:-:S13]  /*2f10*/  ISETP.GT.U32.AND P0, PT, R18, 0x3, PT ;  /* 0x000000031200780c */ /* 0x000fda0003f04070 */
[----:B------:R-:W-:Y:S05]  /*2f20*/  @P0 BRA `(.L_x_89) ;  /* 0xfffffffc00b80947 */ /* 0x000fea000383ffff */
.L_x_86:
[----:B------:R-:W-:Y:S01]  /*2f30*/  ISETP.NE.AND P0, PT, R2, RZ, PT ;  /* 0x000000ff0200720c */ /* 0x000fe20003f05270 */
[----:B------:R-:W-:-:S12]  /*2f40*/  BSSY.RECONVERGENT B0, `(.L_x_90) ;  /* 0x0000020000007945 */ /* 0x000fd80003800200 */
[----:B------:R-:W-:Y:S05]  /*2f50*/  @P0 BRA `(.L_x_91) ;  /* 0x0000000000780947 */ /* 0x000fea0003800000 */
[----:B------:R-:W1:Y:S01]  /*2f60*/  LDS R19, [UR12] ;  /* 0x0000000cff137984 */ /* 0x000e620008000800 */
[----:B------:R-:W2:Y:S01]  /*2f70*/  LDCU.64 UR10, c[0x0][0x390] ;  /* 0x00007200ff0a77ac */ /* 0x000ea20008000a00 */
[----:B------:R-:W4:Y:S01]  /*2f80*/  LDC R18, c[0x0][0x3a0] ;  /* 0x0000e800ff127b82 */ /* 0x000f220000000800 */
[----:B------:R-:W-:-:S04]  /*2f90*/  UIADD3 UR8, UP0, UPT, UR5, UR4, URZ ;  /* 0x0000000405087290 */ /* 0x000fc8000ff1e0ff */
[----:B------:R-:W-:Y:S02]  /*2fa0*/  ULEA.HI.X.SX32 UR9, UR5, URZ, 0x1, UP0 ;  /* 0x000000ff05097291 */ /* 0x000fe400080f0eff */
[----:B--2---:R-:W-:-:S04]  /*2fb0*/  ULEA UR7, UP0, UR8, UR10, 0x2 ;  /* 0x0000000a08077291 */ /* 0x004fc8000f8010ff */
[----:B------:R-:W-:Y:S02]  /*2fc0*/  ULEA.HI.X UR8, UR8, UR11, UR9, 0x2, UP0 ;  /* 0x0000000b08087291 */ /* 0x000fe400080f1409 */
[----:B------:R-:W-:Y:S01]  /*2fd0*/  IMAD.U32 R4, RZ, RZ, UR7 ;  /* 0x00000007ff047e24 */ /* 0x000fe2000f8e00ff */
[----:B----4-:R-:W-:-:S03]  /*2fe0*/  ISETP.GE.AND P0, PT, R18, 0x1, PT ;  /* 0x000000011200780c */ /* 0x010fc60003f06270 */
[----:B------:R-:W-:-:S05]  /*2ff0*/  IMAD.U32 R5, RZ, RZ, UR8 ;  /* 0x00000008ff057e24 */ /* 0x000fca000f8e00ff */
[----:B-1----:R1:W-:Y:S01]  /*3000*/  STG.E desc[UR14][R4.64], R19 ;  /* 0x0000001304007986 */ /* 0x0023e2000c10190e */
[----:B------:R-:W-:-:S13]  /*3010*/  ISETP.EQ.OR P0, PT, R19, -0x1, !P0 ;  /* 0xffffffff1300780c */ /* 0x000fda0004702670 */
[----:B-1----:R-:W-:Y:S05]  /*3020*/  @P0 BRA `(.L_x_91) ;  /* 0x0000000000440947 */ /* 0x002fea0003800000 */
[----:B------:R-:W-:Y:S01]  /*3030*/  IMAD.MOV.U32 R5, RZ, RZ, RZ ;  /* 0x000000ffff057224 */ /* 0x000fe200078e00ff */
[----:B------:R-:W1:Y:S01]  /*3040*/  LDCU UR7, c[0x0][0x3a0] ;  /* 0x00007400ff0777ac */ /* 0x000e620008000800 */
[----:B------:R-:W-:-:S05]  /*3050*/  NOP ;  /* 0x0000000000007918 */ /* 0x000fca0000000000 */
.L_x_93:
[----:B------:R-:W-:-:S06]  /*3060*/  LEA R4, R5, R0, 0x2 ;  /* 0x0000000005047211 */ /* 0x000fcc00078e10ff */
[----:B------:R-:W2:Y:S02]  /*3070*/  LDS R4, [R4] ;  /* 0x0000000004047984 */ /* 0x000ea40000000800 */
[----:B--2---:R-:W-:-:S13]  /*3080*/  ISETP.NE.AND P0, PT, R4, R19, PT ;  /* 0x000000130400720c */ /* 0x004fda0003f05270 */
[----:B------:R-:W-:Y:S05]  /*3090*/  @!P0 BRA `(.L_x_92) ;  /* 0x0000000000108947 */ /* 0x000fea0003800000 */
[----:B------:R-:W-:-:S05]  /*30a0*/  VIADD R5, R5, 0x1 ;  /* 0x0000000105057836 */ /* 0x000fca0000000000 */
[----:B-1----:R-:W-:-:S13]  /*30b0*/  ISETP.NE.AND P0, PT, R5, UR7, PT ;  /* 0x0000000705007c0c */ /* 0x002fda000bf05270 */
[----:B------:R-:W-:Y:S05]  /*30c0*/  @P0 BRA `(.L_x_93) ;  /* 0xfffffffc00e40947 */ /* 0x000fea000383ffff */
[----:B------:R-:W-:Y:S05]  /*30d0*/  BRA `(.L_x_91) ;  /* 0x0000000000187947 */ /* 0x000fea0003800000 */
.L_x_92:
[----:B------:R-:W2:Y:S01]  /*30e0*/  S2R R19, SR_CgaCtaId ;  /* 0x0000000000137919 */ /* 0x000ea20000008800 */
[----:B------:R-:W-:Y:S01]  /*30f0*/  MOV R4, 0x400 ;  /* 0x0000040000047802 */ /* 0x000fe20000000f00 */
[----:B------:R-:W-:-:S03]  /*3100*/  IMAD.MOV.U32 R18, RZ, RZ, -0x800001 ;  /* 0xff7fffffff127424 */ /* 0x000fc600078e00ff */
[----:B--2---:R-:W-:-:S05]  /*3110*/  LEA R4, R19, R4, 0x18 ;  /* 0x0000000413047211 */ /* 0x004fca00078ec0ff */
[----:B------:R-:W-:-:S05]  /*3120*/  IMAD R5, R5, 0x4, R4 ;  /* 0x0000000405057824 */ /* 0x000fca00078e0204 */
[----:B------:R2:W-:Y:S02]  /*3130*/  STS [R5], R18 ;  /* 0x0000001205007388 */ /* 0x0005e40000000800 */
.L_x_91:
[----:B-1----:R-:W-:Y:S05]  /*3140*/  BSYNC.RECONVERGENT B0 ;  /* 0x0000000000007941 */ /* 0x002fea0003800200 */
.L_x_90:
[----:B------:R-:W1:Y:S01]  /*3150*/  LDCU UR7, c[0x0][0x3a4] ;  /* 0x00007480ff0777ac */ /* 0x000e620008000800 */
[----:B------:R-:W-:-:S04]  /*3160*/  UIADD3 UR4, UPT, UPT, UR4, 0x1, URZ ;  /* 0x0000000104047890 */ /* 0x000fc8000fffe0ff */
[----:B-1----:R-:W-:Y:S01]  /*3170*/  UISETP.NE.AND UP0, UPT, UR4, UR7, UPT ;  /* 0x000000070400728c */ /* 0x002fe2000bf05270 */
[----:B------:R-:W-:Y:S08]  /*3180*/  BAR.SYNC.DEFER_BLOCKING 0x0 ;  /* 0x0000000000007b1d */ /* 0x000ff00000010000 */
[----:B------:R-:W-:Y:S05]  /*3190*/  BRA.U UP0, `(.L_x_94) ;  /* 0xffffffe900b87547 */ /* 0x000fea000b83ffff */
[----:B------:R-:W-:Y:S05]  /*31a0*/  EXIT ;  /* 0x000000000000794d */ /* 0x000fea0003800000 */
.L_x_95:
        /* <DEDUP_REMOVED lines=13> */
.L_x_157:


//--------------------- .text._Z22group_topk_mask_kernelPfS_iii --------------------------
	.section	.text._Z22group_topk_mask_kernelPfS_iii,"ax",@progbits
	.align	128
        .global         _Z22group_topk_mask_kernelPfS_iii
        .type           _Z22group_topk_mask_kernelPfS_iii,@function
        .size           _Z22group_topk_mask_kernelPfS_iii,(.L_x_158 - _Z22group_topk_mask_kernelPfS_iii)
        .other          _Z22group_topk_mask_kernelPfS_iii,@"STO_CUDA_ENTRY STV_DEFAULT"
_Z22group_topk_mask_kernelPfS_iii:
.text._Z22group_topk_mask_kernelPfS_iii:
[----:B------:R-:W-:Y:S08]  /*0000*/  LDC R1, c[0x0][0x37c] ;  /* 0x0000df00ff017b82 */ /* 0x000ff00000000800 */
[----:B------:R-:W0:Y:S01]  /*0010*/  S2UR UR5, SR_CgaCtaId ;  /* 0x00000000000579c3 */ /* 0x000e220000008800 */
[----:B------:R-:W1:Y:S01]  /*0020*/  S2R R4, SR_TID.X ;  /* 0x0000000000047919 */ /* 0x000e620000002100 */
[----:B------:R-:W2:Y:S01]  /*0030*/  LDCU UR7, c[0x0][0x394] ;  /* 0x00007280ff0777ac */ /* 0x000ea20008000800 */
[----:B------:R-:W-:Y:S01]  /*0040*/  BSSY.RECONVERGENT B0, `(.L_x_96) ;  /* 0x0000078000007945 */ /* 0x000fe20003800200 */
[----:B------:R-:W3:Y:S01]  /*0050*/  S2R R5, SR_CTAID.X ;  /* 0x0000000000057919 */ /* 0x000ee20000002500 */
[----:B------:R-:W-:Y:S01]  /*0060*/  UMOV UR4, 0x400 ;  /* 0x0000040000047882 */ /* 0x000fe20000000000 */
[----:B------:R-:W4:Y:S02]  /*0070*/  LDCU.64 UR10, c[0x0][0x358] ;  /* 0x00006b00ff0a77ac */ /* 0x000f240008000a00 */
[----:B------:R-:W5:Y:S01]  /*0080*/  LDC.64 R2, c[0x0][0x388] ;  /* 0x0000e200ff027b82 */ /* 0x000f620000000a00 */
[----:B------:R-:W1:Y:S01]  /*0090*/  LDCU UR12, c[0x0][0x360] ;  /* 0x00006c00ff0c77ac */ /* 0x000e620008000800 */
[----:B------:R-:W1:Y:S01]  /*00a0*/  LDCU.64 UR8, c[0x0][0x380] ;  /* 0x00007000ff0877ac */ /* 0x000e620008000a00 */
[----:B------:R-:W1:Y:S01]  /*00b0*/  LDCU.64 UR14, c[0x0][0x380] ;  /* 0x00007000ff0e77ac */ /* 0x000e620008000a00 */
[----:B--2---:R-:W-:-:S02]  /*00c0*/  USHF.L.U32 UR6, UR7, 0x2, URZ ;  /* 0x0000000207067899 */ /* 0x004fc400080006ff */
[----:B0-----:R-:W-:-:S06]  /*00d0*/  ULEA UR4, UR5, UR4, 0x18 ;  /* 0x0000000405047291 */ /* 0x001fcc000f8ec0ff */
[----:B------:R-:W-:Y:S01]  /*00e0*/  IMAD.U32 R0, RZ, RZ, UR4 ;  /* 0x00000004ff007e24 */ /* 0x000fe2000f8e00ff */
[----:B-1----:R-:W-:-:S04]  /*00f0*/  ISETP.GE.AND P0, PT, R4, UR7, PT ;  /* 0x0000000704007c0c */ /* 0x002fc8000bf06270 */
[----:B------:R-:W-:Y:S01]  /*0100*/  R2UR UR5, R0 ;  /* 0x00000000000572ca */ /* 0x000fe200000e0000 */
[----:B---3--:R-:W-:-:S04]  /*0110*/  IMAD R5, R5, UR7, RZ ;  /* 0x0000000705057c24 */ /* 0x008fc8000f8e02ff */
[----:B-----5:R-:W-:-:S08]  /*0120*/  IMAD.WIDE R2, R5, 0x4, R2 ;  /* 0x0000000405027825 */ /* 0x020fd000078e0202 */
[----:B------:R-:W-:Y:S01]  /*0130*/  UIADD3 UR5, UPT, UPT, UR6, UR5, URZ ;  /* 0x0000000506057290 */ /* 0x000fe2000fffe0ff */
[----:B----4-:R-:W-:Y:S11]  /*0140*/  @P0 BRA `(.L_x_97) ;  /* 0x00000004009c0947 */ /* 0x010ff60003800000 */
[----:B------:R-:W0:Y:S01]  /*0150*/  I2F.U32.RP R11, UR12 ;  /* 0x0000000c000b7d06 */ /* 0x000e220008209000 */
[----:B------:R-:W-:Y:S01]  /*0160*/  VIADD R8, R4, UR12 ;  /* 0x0000000c04087c36 */ /* 0x000fe20008000000 */
[----:B------:R-:W-:Y:S01]  /*0170*/  ISETP.NE.U32.AND P2, PT, RZ, UR12, PT ;  /* 0x0000000cff007c0c */ /* 0x000fe2000bf45070 */
[----:B------:R-:W-:Y:S01]  /*0180*/  BSSY.RECONVERGENT B1, `(.L_x_98) ;  /* 0x000002f000017945 */ /* 0x000fe20003800200 */
[----:B------:R-:W-:Y:S01]  /*0190*/  SHF.R.S32.HI R24, RZ, 0x1f, R5 ;  /* 0x0000001fff187819 */ /* 0x000fe20000011405 */
[----:B------:R-:W-:Y:S01]  /*01a0*/  IMAD.MOV.U32 R17, RZ, RZ, R4 ;  /* 0x000000ffff117224 */ /* 0x000fe200078e0004 */
[C---:B------:R-:W-:Y:S02]  /*01b0*/  ISETP.GE.U32.AND P0, PT, R8.reuse, UR7, PT ;  /* 0x0000000708007c0c */ /* 0x040fe4000bf06070 */
[----:B------:R-:W-:Y:S02]  /*01c0*/  VIMNMX.U32 R9, PT, PT, R8, UR7, !PT ;  /* 0x0000000708097c48 */ /* 0x000fe4000ffe0000 */
        /* <DEDUP_REMOVED lines=16> */
[----:B------:R-:W-:Y:S01]  /*02d0*/  @P1 VIADD R7, R7, 0x1 ;  /* 0x0000000107071836 */ /* 0x000fe20000000000 */
[----:B------:R-:W-:-:S04]  /*02e0*/  @!P2 LOP3.LUT R7, RZ, UR12, RZ, 0x33, !PT ;  /* 0x0000000cff07ac12 */ /* 0x000fc8000f8e33ff */
[----:B------:R-:W-:-:S04]  /*02f0*/  IADD3 R7, PT, PT, R10, R7, RZ ;  /* 0x000000070a077210 */ /* 0x000fc80007ffe0ff */
        /* <DEDUP_REMOVED lines=8> */
.L_x_100:
[----:B------:R-:W-:-:S04]  /*0380*/  IADD3 R6, P1, PT, R5, R17, RZ ;  /* 0x0000001105067210 */ /* 0x000fc80007f3e0ff */
[----:B------:R-:W-:Y:S02]  /*0390*/  IADD3.X R7, PT, PT, RZ, R24, RZ, P1, !PT ;  /* 0x00000018ff077210 */ /* 0x000fe40000ffe4ff */
[----:B------:R-:W-:-:S04]  /*03a0*/  LEA R8, P1, R6, UR8, 0x2 ;  /* 0x0000000806087c11 */ /* 0x000fc8000f8210ff */
[----:B------:R-:W-:-:S05]  /*03b0*/  LEA.HI.X R9, R6, UR9, R7, 0x2, P1 ;  /* 0x0000000906097c11 */ /* 0x000fca00088f1407 */
[----:B------:R-:W2:Y:S01]  /*03c0*/  LDG.E R8, desc[UR10][R8.64] ;  /* 0x0000000a08087981 */ /* 0x000ea2000c1e1900 */
[C---:B------:R-:W-:Y:S01]  /*03d0*/  IMAD.WIDE.U32 R6, R17.reuse, 0x4, R2 ;  /* 0x0000000411067825 */ /* 0x040fe200078e0002 */
[----:B------:R-:W-:-:S03]  /*03e0*/  LEA R12, R17, UR5, 0x2 ;  /* 0x00000005110c7c11 */ /* 0x000fc6000f8e10ff */
[----:B------:R-:W-:Y:S01]  /*03f0*/  VIADD R11, R11, 0x1 ;  /* 0x000000010b0b7836 */ /* 0x000fe20000000000 */
[----:B------:R-:W-:Y:S01]  /*0400*/  STG.E desc[UR10][R6.64], RZ ;  /* 0x000000ff06007986 */ /* 0x000fe2000c10190a */
[----:B------:R-:W-:-:S03]  /*0410*/  IMAD R13, R17, 0x4, R0 ;  /* 0x00000004110d7824 */ /* 0x000fc600078e0200 */
[----:B------:R-:W-:Y:S02]  /*0420*/  ISETP.NE.AND P1, PT, R11, R10, PT ;  /* 0x0000000a0b00720c */ /* 0x000fe40003f25270 */
[----:B--2---:R-:W-:Y:S04]  /*0430*/  STS [R13], R8 ;  /* 0x000000080d007388 */ /* 0x004fe80000000800 */
[----:B------:R0:W-:Y:S02]  /*0440*/  STS [R12], R17 ;  /* 0x000000110c007388 */ /* 0x0001e40000000800 */
[----:B0-----:R-:W-:-:S05]  /*0450*/  VIADD R17, R17, UR12 ;  /* 0x0000000c11117c36 */ /* 0x001fca0008000000 */
[----:B------:R-:W-:Y:S05]  /*0460*/  @P1 BRA `(.L_x_100) ;  /* 0xfffffffc00c41947 */ /* 0x000fea000383ffff */
.L_x_99:
[----:B------:R-:W-:Y:S05]  /*0470*/  BSYNC.RECONVERGENT B1 ;  /* 0x0000000000017941 */ /* 0x000fea0003800200 */
.L_x_98:
[----:B------:R-:W-:Y:S05]  /*0480*/  @!P0 BRA `(.L_x_97) ;  /* 0x0000000000cc8947 */ /* 0x000fea0003800000 */
.L_x_101:
[----:B------:R-:W-:Y:S01]  /*0490*/  VIADD R21, R17, UR12 ;  /* 0x0000000c11157c36 */ /* 0x000fe20008000000 */
[----:B------:R-:W-:Y:S01]  /*04a0*/  IADD3 R7, P1, PT, R5, R17, RZ ;  /* 0x0000001105077210 */ /* 0x000fe20007f3e0ff */
[----:B------:R-:W-:-:S03]  /*04b0*/  IMAD.WIDE.U32 R12, R17, 0x4, R2 ;  /* 0x00000004110c7825 */ /* 0x000fc600078e0002 */
[----:B------:R-:W-:Y:S01]  /*04c0*/  IADD3 R6, P0, PT, R5, R21, RZ ;  /* 0x0000001505067210 */ /* 0x000fe20007f1e0ff */
[----:B------:R-:W-:Y:S01]  /*04d0*/  VIADD R20, R21, UR12 ;  /* 0x0000000c15147c36 */ /* 0x000fe20008000000 */
[----:B------:R-:W-:Y:S02]  /*04e0*/  IADD3.X R8, PT, PT, RZ, R24, RZ, P1, !PT ;  /* 0x00000018ff087210 */ /* 0x000fe40000ffe4ff */
[C---:B------:R-:W-:Y:S01]  /*04f0*/  LEA R22, P1, R7.reuse, UR14, 0x2 ;  /* 0x0000000e07167c11 */ /* 0x040fe2000f8210ff */
[----:B------:R-:W-:Y:S01]  /*0500*/  IMAD.X R9, RZ, RZ, R24, P0 ;  /* 0x000000ffff097224 */ /* 0x000fe200000e0618 */
[----:B------:R-:W-:Y:S01]  /*0510*/  LEA R10, P0, R6, UR14, 0x2 ;  /* 0x0000000e060a7c11 */ /* 0x000fe2000f8010ff */
[----:B------:R-:W-:Y:S01]  /*0520*/  VIADD R16, R20, UR12 ;  /* 0x0000000c14107c36 */ /* 0x000fe20008000000 */
[----:B------:R-:W-:Y:S02]  /*0530*/  LEA.HI.X R23, R7, UR15, R8, 0x2, P1 ;  /* 0x0000000f07177c11 */ /* 0x000fe400088f1408 */
[----:B------:R-:W-:-:S02]  /*0540*/  IADD3 R7, P1, PT, R5, R20, RZ ;  /* 0x0000001405077210 */ /* 0x000fc40007f3e0ff */
[----:B------:R-:W-:Y:S01]  /*0550*/  LEA.HI.X R11, R6, UR15, R9, 0x2, P0 ;  /* 0x0000000f060b7c11 */ /* 0x000fe200080f1409 */
[----:B------:R0:W2:Y:S01]  /*0560*/  LDG.E R22, desc[UR10][R22.64] ;  /* 0x0000000a16167981 */ /* 0x0000a2000c1e1900 */
[----:B------:R-:W-:Y:S01]  /*0570*/  IADD3 R9, P2, PT, R5, R16, RZ ;  /* 0x0000001005097210 */ /* 0x000fe20007f5e0ff */
[----:B------:R-:W-:Y:S01]  /*0580*/  IMAD.X R18, RZ, RZ, R24, P1 ;  /* 0x000000ffff127224 */ /* 0x000fe200008e0618 */
[----:B------:R-:W-:Y:S02]  /*0590*/  LEA R6, P0, R7, UR14, 0x2 ;  /* 0x0000000e07067c11 */ /* 0x000fe4000f8010ff */
[----:B------:R-:W-:Y:S02]  /*05a0*/  IADD3.X R14, PT, PT, RZ, R24, RZ, P2, !PT ;  /* 0x00000018ff0e7210 */ /* 0x000fe400017fe4ff */
[----:B------:R-:W-:Y:S02]  /*05b0*/  LEA R8, P1, R9, UR14, 0x2 ;  /* 0x0000000e09087c11 */ /* 0x000fe4000f8210ff */
[----:B------:R-:W-:-:S02]  /*05c0*/  LEA.HI.X R7, R7, UR15, R18, 0x2, P0 ;  /* 0x0000000f07077c11 */ /* 0x000fc400080f1412 */
[----:B------:R-:W-:Y:S01]  /*05d0*/  LEA.HI.X R9, R9, UR15, R14, 0x2, P1 ;  /* 0x0000000f09097c11 */ /* 0x000fe200088f140e */
[--C-:B------:R-:W-:Y:S01]  /*05e0*/  IMAD.WIDE.U32 R14, R21, 0x4, R2.reuse ;  /* 0x00000004150e7825 */ /* 0x100fe200078e0002 */
[----:B------:R1:W-:Y:S03]  /*05f0*/  STG.E desc[UR10][R12.64], RZ ;  /* 0x000000ff0c007986 */ /* 0x0003e6000c10190a */
[----:B------:R-:W-:Y:S01]  /*0600*/  IMAD.WIDE.U32 R18, R20, 0x4, R2 ;  /* 0x0000000414127825 */ /* 0x000fe200078e0002 */
[----:B------:R-:W3:Y:S04]  /*0610*/  LDG.E R10, desc[UR10][R10.64] ;  /* 0x0000000a0a0a7981 */ /* 0x000ee8000c1e1900 */
[----:B------:R4:W-:Y:S04]  /*0620*/  STG.E desc[UR10][R14.64], RZ ;  /* 0x000000ff0e007986 */ /* 0x0009e8000c10190a */
[----:B------:R5:W3:Y:S04]  /*0630*/  LDG.E R25, desc[UR10][R6.64] ;  /* 0x0000000a06197981 */ /* 0x000ae8000c1e1900 */
[----:B------:R-:W-:Y:S04]  /*0640*/  STG.E desc[UR10][R18.64], RZ ;  /* 0x000000ff12007986 */ /* 0x000fe8000c10190a */
[----:B------:R4:W3:Y:S01]  /*0650*/  LDG.E R8, desc[UR10][R8.64] ;  /* 0x0000000a08087981 */ /* 0x0008e2000c1e1900 */
[----:B------:R-:W1:Y:S01]  /*0660*/  LDC R27, c[0x0][0x360] ;  /* 0x0000d800ff1b7b82 */ /* 0x000e620000000800 */
[C---:B------:R-:W-:Y:S01]  /*0670*/  LEA R26, R17.reuse, UR5, 0x2 ;  /* 0x00000005111a7c11 */ /* 0x040fe2000f8e10ff */
[----:B0-----:R-:W-:-:S02]  /*0680*/  IMAD R23, R17, 0x4, R0 ;  /* 0x0000000411177824 */ /* 0x001fc400078e0200 */
[----:B-----5:R-:W-:-:S05]  /*0690*/  IMAD.WIDE.U32 R6, R16, 0x4, R2 ;  /* 0x0000000410067825 */ /* 0x020fca00078e0002 */
[----:B------:R-:W-:Y:S01]  /*06a0*/  STG.E desc[UR10][R6.64], RZ ;  /* 0x000000ff06007986 */ /* 0x000fe2000c10190a */
[C---:B-1----:R-:W-:Y:S02]  /*06b0*/  IMAD R12, R27.reuse, 0x4, R26 ;  /* 0x000000041b0c7824 */ /* 0x042fe400078e021a */
[----:B------:R-:W-:-:S03]  /*06c0*/  IMAD R13, R27, 0x4, R23 ;  /* 0x000000041b0d7824 */ /* 0x000fc600078e0217 */
[C---:B------:R-:W-:Y:S01]  /*06d0*/  LEA R11, R27.reuse, R12, 0x2 ;  /* 0x0000000c1b0b7211 */ /* 0x040fe200078e10ff */
[----:B----4-:R-:W-:-:S04]  /*06e0*/  IMAD R14, R27, 0x4, R13 ;  /* 0x000000041b0e7824 */ /* 0x010fc800078e020d */
[C---:B------:R-:W-:Y:S02]  /*06f0*/  IMAD R9, R27.reuse, 0x4, R14 ;  /* 0x000000041b097824 */ /* 0x040fe400078e020e */
[----:B------:R-:W-:Y:S01]  /*0700*/  IMAD R15, R27, 0x4, R11 ;  /* 0x000000041b0f7824 */ /* 0x000fe200078e020b */
[----:B--2---:R-:W-:Y:S04]  /*0710*/  STS [R23], R22 ;  /* 0x0000001617007388 */ /* 0x004fe80000000800 */
[----:B------:R0:W-:Y:S04]  /*0720*/  STS [R26], R17 ;  /* 0x000000111a007388 */ /* 0x0001e80000000800 */
[----:B---3--:R1:W-:Y:S04]  /*0730*/  STS [R13], R10 ;  /* 0x0000000a0d007388 */ /* 0x0083e80000000800 */
[----:B------:R1:W-:Y:S01]  /*0740*/  STS [R12], R21 ;  /* 0x000000150c007388 */ /* 0x0003e20000000800 */
[----:B0-----:R-:W-:-:S03]  /*0750*/  VIADD R17, R16, UR12 ;  /* 0x0000000c10117c36 */ /* 0x001fc60008000000 */
[----:B------:R1:W-:Y:S04]  /*0760*/  STS [R14], R25 ;  /* 0x000000190e007388 */ /* 0x0003e80000000800 */
[----:B------:R1:W-:Y:S04]  /*0770*/  STS [R11], R20 ;  /* 0x000000140b007388 */ /* 0x0003e80000000800 */
[----:B------:R1:W-:Y:S04]  /*0780*/  STS [R9], R8 ;  /* 0x0000000809007388 */ /* 0x0003e80000000800 */
[----:B------:R1:W-:Y:S01]  /*0790*/  STS [R15], R16 ;  /* 0x000000100f007388 */ /* 0x0003e20000000800 */
[----:B------:R-:W-:-:S13]  /*07a0*/  ISETP.GE.AND P0, PT, R17, UR7, PT ;  /* 0x0000000711007c0c */ /* 0x000fda000bf06270 */
[----:B-1----:R-:W-:Y:S05]  /*07b0*/  @!P0 BRA `(.L_x_101) ;  /* 0xfffffffc00348947 */ /* 0x002fea000383ffff */
.L_x_97:
[----:B------:R-:W-:Y:S05]  /*07c0*/  BSYNC.RECONVERGENT B0 ;  /* 0x0000000000007941 */ /* 0x000fea0003800200 */
.L_x_96:
[----:B------:R-:W0:Y:S08]  /*07d0*/  LDC R5, c[0x0][0x398] ;  /* 0x0000e600ff057b82 */ /* 0x000e300000000800 */
[----:B------:R-:W-:Y:S01]  /*07e0*/  BAR.SYNC.DEFER_BLOCKING 0x0 ;  /* 0x0000000000007b1d */ /* 0x000fe20000010000 */
[----:B0-----:R-:W-:-:S13]  /*07f0*/  ISETP.GE.AND P0, PT, R5, 0x1, PT ;  /* 0x000000010500780c */ /* 0x001fda0003f06270 */
[----:B------:R-:W-:Y:S05]  /*0800*/  @!P0 EXIT ;  /* 0x000000000000894d */ /* 0x000fea0003800000 */
[----:B------:R-:W0:Y:S01]  /*0810*/  I2F.U32.RP R8, UR12 ;  /* 0x0000000c00087d06 */ /* 0x000e220008209000 */
[----:B------:R-:W-:Y:S01]  /*0820*/  VIADD R13, R4, UR12 ;  /* 0x0000000c040d7c36 */ /* 0x000fe20008000000 */
[----:B------:R-:W-:Y:S01]  /*0830*/  ISETP.NE.U32.AND P2, PT, RZ, UR12, PT ;  /* 0x0000000cff007c0c */ /* 0x000fe2000bf45070 */
[----:B------:R-:W-:Y:S01]  /*0840*/  UIADD3 UR8, UPT, UPT, UR6, UR5, URZ ;  /* 0x0000000506087290 */ /* 0x000fe2000fffe0ff */
[----:B------:R-:W-:Y:S02]  /*0850*/  UMOV UR4, URZ ;  /* 0x000000ff00047c82 */ /* 0x000fe40008000000 */
[C---:B------:R-:W-:Y:S01]  /*0860*/  ISETP.GE.AND P0, PT, R13.reuse, UR7, PT ;  /* 0x000000070d007c0c */ /* 0x040fe2000bf06270 */
[----:B------:R-:W-:Y:S01]  /*0870*/  ULEA UR9, UR12, UR8, 0x2 ;  /* 0x000000080c097291 */ /* 0x000fe2000f8e10ff */
[----:B------:R-:W-:Y:S02]  /*0880*/  VIMNMX R5, PT, PT, R13, UR7, !PT ;  /* 0x000000070d057c48 */ /* 0x000fe4000ffe0100 */
[----:B------:R-:W-:-:S04]  /*0890*/  SEL R12, RZ, 0x1, P0 ;  /* 0x00000001ff0c7807 */ /* 0x000fc80000000000 */
[----:B------:R-:W-:Y:S01]  /*08a0*/  IADD3 R5, PT, PT, R5, -R13, -R12 ;  /* 0x8000000d05057210 */ /* 0x000fe20007ffe80c */
[----:B0-----:R-:W0:Y:S01]  /*08b0*/  MUFU.RCP R8, R8 ;  /* 0x0000000800087308 */ /* 0x001e220000001000 */
[----:B------:R-:W-:Y:S01]  /*08c0*/  LEA R13, R13, UR6, 0x2 ;  /* 0x000000060d0d7c11 */ /* 0x000fe2000f8e10ff */
[----:B0-----:R-:W-:-:S06]  /*08d0*/  VIADD R6, R8, 0xffffffe ;  /* 0x0ffffffe08067836 */ /* 0x001fcc0000000000 */
[----:B------:R0:W1:Y:S02]  /*08e0*/  F2I.FTZ.U32.TRUNC.NTZ R7, R6 ;  /* 0x0000000600077305 */ /* 0x000064000021f000 */
[----:B0-----:R-:W-:Y:S01]  /*08f0*/  IMAD.MOV.U32 R6, RZ, RZ, RZ ;  /* 0x000000ffff067224 */ /* 0x001fe200078e00ff */
[----:B-1----:R-:W-:-:S05]  /*0900*/  IADD3 R9, PT, PT, RZ, -R7, RZ ;  /* 0x80000007ff097210 */ /* 0x002fca0007ffe0ff */
[----:B------:R-:W-:-:S04]  /*0910*/  IMAD R9, R9, UR12, RZ ;  /* 0x0000000c09097c24 */ /* 0x000fc8000f8e02ff */
[----:B------:R-:W-:-:S06]  /*0920*/  IMAD.HI.U32 R8, R7, R9, R6 ;  /* 0x0000000907087227 */ /* 0x000fcc00078e0006 */
[----:B------:R-:W-:Y:S02]  /*0930*/  IMAD.HI.U32 R7, R8, R5, RZ ;  /* 0x0000000508077227 */ /* 0x000fe400078e00ff */
[----:B------:R-:W0:Y:S02]  /*0940*/  LDC R8, c[0x0][0x360] ;  /* 0x0000d800ff087b82 */ /* 0x000e240000000800 */
[----:B------:R-:W-:-:S04]  /*0950*/  IMAD.MOV R6, RZ, RZ, -R7 ;  /* 0x000000ffff067224 */ /* 0x000fc800078e0a07 */
[----:B------:R-:W-:-:S05]  /*0960*/  IMAD R5, R6, UR12, R5 ;  /* 0x0000000c06057c24 */ /* 0x000fca000f8e0205 */
[----:B------:R-:W-:-:S13]  /*0970*/  ISETP.GE.U32.AND P0, PT, R5, UR12, PT ;  /* 0x0000000c05007c0c */ /* 0x000fda000bf06070 */
[----:B------:R-:W-:Y:S01]  /*0980*/  @P0 VIADD R5, R5, -UR12 ;  /* 0x8000000c05050c36 */ /* 0x000fe20008000000 */
[----:B------:R-:W-:-:S04]  /*0990*/  @P0 IADD3 R7, PT, PT, R7, 0x1, RZ ;  /* 0x0000000107070810 */ /* 0x000fc80007ffe0ff */
[----:B------:R-:W-:Y:S01]  /*09a0*/  ISETP.GE.U32.AND P1, PT, R5, UR12, PT ;  /* 0x0000000c05007c0c */ /* 0x000fe2000bf26070 */
[----:B------:R-:W-:-:S04]  /*09b0*/  IMAD.SHL.U32 R5, R4, 0x4, RZ ;  /* 0x0000000404057824 */ /* 0x000fc800078e00ff */
[C-C-:B0-----:R-:W-:Y:S01]  /*09c0*/  IMAD R16, R8.reuse, 0xc, R5.reuse ;  /* 0x0000000c08107824 */ /* 0x141fe200078e0205 */
[----:B------:R-:W-:Y:S01]  /*09d0*/  LEA R15, R8, R5, 0x3 ;  /* 0x00000005080f7211 */ /* 0x000fe200078e18ff */
[C---:B------:R-:W-:Y:S02]  /*09e0*/  VIADD R14, R5.reuse, UR8 ;  /* 0x00000008050e7c36 */ /* 0x040fe40008000000 */
[----:B------:R-:W-:Y:S01]  /*09f0*/  VIADD R17, R5, UR6 ;  /* 0x0000000605117c36 */ /* 0x000fe20008000000 */
[----:B------:R-:W-:Y:S01]  /*0a00*/  IADD3 R9, PT, PT, R16, UR6, RZ ;  /* 0x0000000610097c10 */ /* 0x000fe2000fffe0ff */
[----:B------:R-:W-:Y:S02]  /*0a10*/  IMAD R11, R8, 0x4, R5 ;  /* 0x00000004080b7824 */ /* 0x000fe400078e0205 */
[----:B------:R-:W-:Y:S01]  /*0a20*/  @P1 VIADD R7, R7, 0x1 ;  /* 0x0000000107071836 */ /* 0x000fe20000000000 */
[----:B------:R-:W-:Y:S01]  /*0a30*/  @!P2 LOP3.LUT R7, RZ, UR12, RZ, 0x33, !PT ;  /* 0x0000000cff07ac12 */ /* 0x000fe2000f8e33ff */
[----:B------:R-:W-:-:S04]  /*0a40*/  VIADD R10, R15, UR6 ;  /* 0x000000060f0a7c36 */ /* 0x000fc80008000000 */
[----:B------:R-:W-:-:S04]  /*0a50*/  IMAD.IADD R12, R12, 0x1, R7 ;  /* 0x000000010c0c7824 */ /* 0x000fc800078e0207 */
[----:B------:R-:W-:-:S05]  /*0a60*/  VIADD R18, R12, 0x1 ;  /* 0x000000010c127836 */ /* 0x000fca0000000000 */
[----:B------:R-:W-:-:S07]  /*0a70*/  LOP3.LUT R18, R18, 0xfffffffc, RZ, 0xc0, !PT ;  /* 0xfffffffc12127812 */ /* 0x000fce00078ec0ff */
.L_x_121:
[----:B0-----:R-:W0:Y:S01]  /*0a80*/  LDCU UR6, c[0x0][0x394] ;  /* 0x00007280ff0677ac */ /* 0x001e220008000800 */
[----:B------:R-:W-:Y:S01]  /*0a90*/  BSSY.RECONVERGENT B2, `(.L_x_102) ;  /* 0x000010f000027945 */ /* 0x000fe20003800200 */
[----:B-1----:R-:W-:Y:S01]  /*0aa0*/  IMAD.MOV.U32 R6, RZ, RZ, -0x1 ;  /* 0xffffffffff067424 */ /* 0x002fe200078e00ff */
[----:B------:R-:W1:Y:S01]  /*0ab0*/  LDCU UR7, c[0x0][0x398] ;  /* 0x00007300ff0777ac */ /* 0x000e620008000800 */
[----:B------:R-:W-:Y:S01]  /*0ac0*/  IMAD.MOV.U32 R20, RZ, RZ, -0x800001 ;  /* 0xff7fffffff147424 */ /* 0x000fe200078e00ff */
[----:B------:R-:W-:Y:S01]  /*0ad0*/  UIADD3 UR4, UPT, UPT, UR4, 0x1, URZ ;  /* 0x0000000104047890 */ /* 0x000fe2000fffe0ff */
[----:B0-----:R-:W-:-:S03]  /*0ae0*/  ISETP.GE.AND P0, PT, R4, UR6, PT ;  /* 0x0000000604007c0c */ /* 0x001fc6000bf06270 */
[----:B-1----:R-:W-:-:S10]  /*0af0*/  UISETP.NE.AND UP1, UPT, UR4, UR7, UPT ;  /* 0x000000070400728c */ /* 0x002fd4000bf25270 */
[----:B----4-:R-:W-:Y:S05]  /*0b00*/  @P0 BRA `(.L_x_103) ;  /* 0x00000010001c0947 */ /* 0x010fea0003800000 */
[----:B------:R-:W-:Y:S01]  /*0b10*/  ISETP.GE.U32.AND P0, PT, R12, 0x3, PT ;  /* 0x000000030c00780c */ /* 0x000fe20003f06070 */
[----:B------:R-:W-:Y:S01]  /*0b20*/  BSSY.RECONVERGENT B1, `(.L_x_104) ;  /* 0x00000e5000017945 */ /* 0x000fe20003800200 */
[----:B------:R-:W-:Y:S01]  /*0b30*/  IMAD.MOV.U32 R20, RZ, RZ, -0x800001 ;  /* 0xff7fffffff147424 */ /* 0x000fe200078e00ff */
[----:B------:R-:W-:Y:S01]  /*0b40*/  MOV R7, R4 ;  /* 0x0000000400077202 */ /* 0x000fe20000000f00 */
[----:B------:R-:W-:-:S09]  /*0b50*/  IMAD.MOV.U32 R6, RZ, RZ, -0x1 ;  /* 0xffffffffff067424 */ /* 0x000fd200078e00ff */
[----:B------:R-:W-:Y:S05]  /*0b60*/  @!P0 BRA `(.L_x_105) ;  /* 0x0000000c00808947 */ /* 0x000fea0003800000 */
[--C-:B------:R-:W-:Y:S01]  /*0b70*/  IMAD.MOV R6, RZ, RZ, -R18.reuse ;  /* 0x000000ffff067224 */ /* 0x100fe200078e0a12 */
[----:B------:R-:W-:Y:S01]  /*0b80*/  BSSY.RELIABLE B0, `(.L_x_106) ;  /* 0x00000c0000007945 */ /* 0x000fe20003800100 */
[----:B------:R-:W-:Y:S02]  /*0b90*/  IMAD.MOV R19, RZ, RZ, -R18 ;  /* 0x000000ffff137224 */ /* 0x000fe400078e0a12 */
[----:B------:R-:W-:Y:S01]  /*0ba0*/  IMAD.MOV.U32 R20, RZ, RZ, -0x800001 ;  /* 0xff7fffffff147424 */ /* 0x000fe200078e00ff */
[----:B------:R-:W-:Y:S01]  /*0bb0*/  ISETP.GE.AND P0, PT, R6, RZ, PT ;  /* 0x000000ff0600720c */ /* 0x000fe20003f06270 */
[----:B------:R-:W-:Y:S01]  /*0bc0*/  IMAD.MOV.U32 R22, RZ, RZ, R0 ;  /* 0x000000ffff167224 */ /* 0x000fe200078e0000 */
[----:B------:R-:W-:Y:S01]  /*0bd0*/  MOV R6, 0xffffffff ;  /* 0xffffffff00067802 */ /* 0x000fe20000000f00 */
[----:B------:R-:W-:-:S10]  /*0be0*/  IMAD.MOV.U32 R7, RZ, RZ, R4 ;  /* 0x000000ffff077224 */ /* 0x000fd400078e0004 */
[----:B------:R-:W-:Y:S05]  /*0bf0*/  @P0 BRA `(.L_x_107) ;  /* 0x0000000800e00947 */ /* 0x000fea0003800000 */
[----:B------:R-:W-:Y:S01]  /*0c00*/  IMAD.MOV R21, RZ, RZ, -R19 ;  /* 0x000000ffff157224 */ /* 0x000fe200078e0a13 */
[----:B------:R-:W-:Y:S01]  /*0c10*/  BSSY.RECONVERGENT B3, `(.L_x_108) ;  /* 0x0000074000037945 */ /* 0x000fe20003800200 */
[----:B------:R-:W-:-:S03]  /*0c20*/  PLOP3.LUT P0, PT, PT, PT, PT, 0x80, 0x8 ;  /* 0x000000000008781c */ /* 0x000fc60003f0f070 */
[----:B------:R-:W-:-:S13]  /*0c30*/  ISETP.GT.AND P1, PT, R21, 0xc, PT ;  /* 0x0000000c1500780c */ /* 0x000fda0003f24270 */
[----:B------:R-:W-:Y:S05]  /*0c40*/  @!P1 BRA `(.L_x_109) ;  /* 0x0000000400c09947 */ /* 0x000fea0003800000 */
[----:B------:R-:W-:-:S13]  /*0c50*/  PLOP3.LUT P0, PT, PT, PT, PT, 0x8, 0x80 ;  /* 0x000000000080781c */ /* 0x000fda0003f0e170 */
.L_x_110:
[----:B------:R-:W-:Y:S01]  /*0c60*/  IADD3 R21, PT, PT, R5, R22, RZ ;  /* 0x0000001605157210 */ /* 0x000fe20007ffe0ff */
[----:B------:R-:W-:Y:S01]  /*0c70*/  IMAD.IADD R24, R11, 0x1, R22 ;  /* 0x000000010b187824 */ /* 0x000fe200078e0216 */
[----:B------:R-:W-:Y:S01]  /*0c80*/  IADD3 R7, PT, PT, R7, UR12, R8 ;  /* 0x0000000c07077c10 */ /* 0x000fe2000fffe008 */
[--C-:B------:R-:W-:Y:S02]  /*0c90*/  IMAD.IADD R26, R15, 0x1, R22.reuse ;  /* 0x000000010f1a7824 */ /* 0x100fe400078e0216 */
[----:B------:R-:W-:Y:S01]  /*0ca0*/  IMAD.IADD R27, R16, 0x1, R22 ;  /* 0x00000001101b7824 */ /* 0x000fe200078e0216 */
[----:B0-----:R-:W0:Y:S01]  /*0cb0*/  LDS R21, [R21] ;  /* 0x0000000015157984 */ /* 0x001e220000000800 */
[--C-:B------:R-:W-:Y:S01]  /*0cc0*/  IADD3 R7, PT, PT, R7, UR12, R8.reuse ;  /* 0x0000000c07077c10 */ /* 0x100fe2000fffe008 */
[----:B------:R-:W-:Y:S02]  /*0cd0*/  VIADD R19, R19, 0x10 ;  /* 0x0000001013137836 */ /* 0x000fe40000000000 */
[----:B-12---:R1:W2:Y:S01]  /*0ce0*/  LDS R29, [R24] ;  /* 0x00000000181d7984 */ /* 0x0062a20000000800 */
[----:B------:R-:W-:-:S02]  /*0cf0*/  IADD3 R7, PT, PT, R7, UR12, R8 ;  /* 0x0000000c07077c10 */ /* 0x000fc4000fffe008 */
[----:B------:R-:W-:Y:S01]  /*0d00*/  ISETP.GE.AND P2, PT, R19, -0xc, PT ;  /* 0xfffffff41300780c */ /* 0x000fe20003f46270 */
[----:B---3--:R-:W3:Y:S01]  /*0d10*/  LDS R26, [R26] ;  /* 0x000000001a1a7984 */ /* 0x008ee20000000800 */
[----:B------:R-:W-:-:S03]  /*0d20*/  IADD3 R7, PT, PT, R7, UR12, R8 ;  /* 0x0000000c07077c10 */ /* 0x000fc6000fffe008 */
[----:B------:R-:W4:Y:S01]  /*0d30*/  LDS R27, [R27] ;  /* 0x000000001b1b7984 */ /* 0x000f220000000800 */
[----:B-1----:R-:W-:Y:S01]  /*0d40*/  IMAD R24, R8, 0x10, R22 ;  /* 0x0000001008187824 */ /* 0x002fe200078e0216 */
[----:B------:R-:W-:-:S04]  /*0d50*/  IADD3 R7, PT, PT, R7, UR12, R8 ;  /* 0x0000000c07077c10 */ /* 0x000fc8000fffe008 */
[----:B------:R-:W-:-:S04]  /*0d60*/  IADD3 R7, PT, PT, R7, UR12, R8 ;  /* 0x0000000c07077c10 */ /* 0x000fc8000fffe008 */
[----:B------:R-:W-:-:S04]  /*0d70*/  IADD3 R7, PT, PT, R7, UR12, R8 ;  /* 0x0000000c07077c10 */ /* 0x000fc8000fffe008 */
[----:B------:R-:W-:Y:S02]  /*0d80*/  IADD3 R7, PT, PT, R7, UR12, R8 ;  /* 0x0000000c07077c10 */ /* 0x000fe4000fffe008 */
[----:B0-----:R-:W-:-:S13]  /*0d90*/  FSETP.GT.AND P1, PT, R21, R20, PT ;  /* 0x000000141500720b */ /* 0x001fda0003f24000 */
[----:B------:R-:W-:Y:S01]  /*0da0*/  @P1 IMAD.IADD R23, R17, 0x1, R22 ;  /* 0x0000000111171824 */ /* 0x000fe200078e0216 */
[----:B------:R-:W-:-:S04]  /*0db0*/  @P1 MOV R20, R21 ;  /* 0x0000001500141202 */ /* 0x000fc80000000f00 */
[----:B------:R0:W-:Y:S01]  /*0dc0*/  @P1 LDS R6, [R23] ;  /* 0x0000000017061984 */ /* 0x0001e20000000800 */
[----:B--2---:R-:W-:Y:S01]  /*0dd0*/  FSETP.GT.AND P1, PT, R29, R20, PT ;  /* 0x000000141d00720b */ /* 0x004fe20003f24000 */
[----:B0-----:R-:W-:-:S12]  /*0de0*/  IMAD.IADD R23, R5, 0x1, R24 ;  /* 0x0000000105177824 */ /* 0x001fd800078e0218 */
[----:B------:R-:W-:Y:S01]  /*0df0*/  @P1 IMAD.IADD R25, R13, 0x1, R22 ;  /* 0x000000010d191824 */ /* 0x000fe200078e0216 */
[----:B------:R-:W0:Y:S01]  /*0e00*/  LDS R23, [R23] ;  /* 0x0000000017177984 */ /* 0x000e220000000800 */
[----:B------:R-:W-:-:S03]  /*0e10*/  @P1 IMAD.MOV.U32 R20, RZ, RZ, R29 ;  /* 0x000000ffff141224 */ /* 0x000fc600078e001d */
[----:B------:R1:W-:Y:S02]  /*0e20*/  @P1 LDS R6, [R25] ;  /* 0x0000000019061984 */ /* 0x0003e40000000800 */
[----:B---3--:R-:W-:Y:S01]  /*0e30*/  FSETP.GT.AND P1, PT, R26, R20, PT ;  /* 0x000000141a00720b */ /* 0x008fe20003f24000 */
[----:B-1----:R-:W-:-:S06]  /*0e40*/  IMAD.IADD R25, R11, 0x1, R24 ;  /* 0x000000010b197824 */ /* 0x002fcc00078e0218 */
[----:B------:R-:W1:Y:S06]  /*0e50*/  LDS R25, [R25] ;  /* 0x0000000019197984 */ /* 0x000e6c0000000800 */
[----:B------:R-:W-:Y:S01]  /*0e60*/  @P1 IADD3 R21, PT, PT, R10, R22, RZ ;  /* 0x000000160a151210 */ /* 0x000fe20007ffe0ff */
[----:B------:R-:W-:Y:S01]  /*0e70*/  @P1 IMAD.MOV.U32 R20, RZ, RZ, R26 ;  /* 0x000000ffff141224 */ /* 0x000fe200078e001a */
[----:B------:R-:W-:-:S03]  /*0e80*/  IADD3 R26, PT, PT, R15, R24, RZ ;  /* 0x000000180f1a7210 */ /* 0x000fc60007ffe0ff */
[----:B------:R-:W-:Y:S01]  /*0e90*/  @P1 LDS R6, [R21] ;  /* 0x0000000015061984 */ /* 0x000fe20000000800 */
[----:B----4-:R-:W-:-:S03]  /*0ea0*/  FSETP.GT.AND P1, PT, R27, R20, PT ;  /* 0x000000141b00720b */ /* 0x010fc60003f24000 */
[----:B------:R-:W2:Y:S10]  /*0eb0*/  LDS R29, [R26] ;  /* 0x000000001a1d7984 */ /* 0x000eb40000000800 */
[----:B------:R-:W-:Y:S01]  /*0ec0*/  @P1 IADD3 R22, PT, PT, R9, R22, RZ ;  /* 0x0000001609161210 */ /* 0x000fe20007ffe0ff */
[----:B------:R-:W-:-:S02]  /*0ed0*/  @P1 IMAD.MOV.U32 R20, RZ, RZ, R27 ;  /* 0x000000ffff141224 */ /* 0x000fc400078e001b */
[----:B------:R-:W-:Y:S02]  /*0ee0*/  IMAD.IADD R27, R16, 0x1, R24 ;  /* 0x00000001101b7824 */ /* 0x000fe400078e0218 */
[----:B------:R3:W-:Y:S01]  /*0ef0*/  @P1 LDS R6, [R22] ;  /* 0x0000000016061984 */ /* 0x0007e20000000800 */
[----:B0-----:R-:W-:-:S03]  /*0f00*/  FSETP.GT.AND P1, PT, R23, R20, PT ;  /* 0x000000141700720b */ /* 0x001fc60003f24000 */
[----:B------:R-:W0:Y:S01]  /*0f10*/  LDS R27, [R27] ;  /* 0x000000001b1b7984 */ /* 0x000e220000000800 */
[----:B---3--:R-:W-:-:S04]  /*0f20*/  IMAD R22, R8, 0x10, R24 ;  /* 0x0000001008167824 */ /* 0x008fc800078e0218 */
[----:B------:R-:W-:-:S05]  /*0f30*/  IMAD.IADD R26, R15, 0x1, R22 ;  /* 0x000000010f1a7824 */ /* 0x000fca00078e0216 */
[----:B------:R-:W-:Y:S02]  /*0f40*/  @P1 IMAD.IADD R21, R17, 0x1, R24 ;  /* 0x0000000111151824 */ /* 0x000fe400078e0218 */
[----:B------:R-:W-:-:S03]  /*0f50*/  @P1 IMAD.MOV.U32 R20, RZ, RZ, R23 ;  /* 0x000000ffff141224 */ /* 0x000fc600078e0017 */
[----:B------:R-:W-:Y:S02]  /*0f60*/  @P1 LDS R6, [R21] ;  /* 0x0000000015061984 */ /* 0x000fe40000000800 */
[----:B-1----:R-:W-:-:S13]  /*0f70*/  FSETP.GT.AND P1, PT, R25, R20, PT ;  /* 0x000000141900720b */ /* 0x002fda0003f24000 */
[----:B------:R-:W-:Y:S01]  /*0f80*/  @P1 MOV R20, R25 ;  /* 0x0000001900141202 */ /* 0x000fe20000000f00 */
[----:B------:R-:W-:Y:S02]  /*0f90*/  IMAD.IADD R25, R5, 0x1, R22 ;  /* 0x0000000105197824 */ /* 0x000fe400078e0216 */
[----:B------:R-:W-:-:S04]  /*0fa0*/  @P1 IMAD.IADD R23, R13, 0x1, R24 ;  /* 0x000000010d171824 */ /* 0x000fc800078e0218 */
[----:B------:R-:W1:Y:S04]  /*0fb0*/  LDS R25, [R25] ;  /* 0x0000000019197984 */ /* 0x000e680000000800 */
[----:B------:R3:W-:Y:S01]  /*0fc0*/  @P1 LDS R6, [R23] ;  /* 0x0000000017061984 */ /* 0x0007e20000000800 */
[----:B--2---:R-:W-:Y:S01]  /*0fd0*/  FSETP.GT.AND P1, PT, R29, R20, PT ;  /* 0x000000141d00720b */ /* 0x004fe20003f24000 */
[----:B---3--:R-:W-:-:S12]  /*0fe0*/  IMAD.IADD R23, R11, 0x1, R22 ;  /* 0x000000010b177824 */ /* 0x008fd800078e0216 */
[----:B------:R-:W-:Y:S01]  /*0ff0*/  @P1 IMAD.IADD R21, R10, 0x1, R24 ;  /* 0x000000010a151824 */ /* 0x000fe200078e0218 */
[----:B------:R-:W-:Y:S01]  /*1000*/  @P1 MOV R20, R29 ;  /* 0x0000001d00141202 */ /* 0x000fe20000000f00 */
[----:B------:R-:W2:Y:S04]  /*1010*/  LDS R23, [R23] ;  /* 0x0000000017177984 */ /* 0x000ea80000000800 */
[----:B------:R-:W-:Y:S01]  /*1020*/  @P1 LDS R6, [R21] ;  /* 0x0000000015061984 */ /* 0x000fe20000000800 */
[----:B0-----:R-:W-:-:S03]  /*1030*/  FSETP.GT.AND P1, PT, R27, R20, PT ;  /* 0x000000141b00720b */ /* 0x001fc60003f24000 */
[----:B------:R-:W0:Y:S10]  /*1040*/  LDS R29, [R26] ;  /* 0x000000001a1d7984 */ /* 0x000e340000000800 */
[----:B------:R-:W-:-:S02]  /*1050*/  @P1 IMAD.IADD R24, R9, 0x1, R24 ;  /* 0x0000000109181824 */ /* 0x000fc400078e0218 */
[----:B------:R-:W-:Y:S01]  /*1060*/  @P1 IMAD.MOV.U32 R20, RZ, RZ, R27 ;  /* 0x000000ffff141224 */ /* 0x000fe200078e001b */
[----:B------:R-:W-:Y:S02]  /*1070*/  IADD3 R27, PT, PT, R16, R22, RZ ;  /* 0x00000016101b7210 */ /* 0x000fe40007ffe0ff */
[----:B------:R3:W-:Y:S02]  /*1080*/  @P1 LDS R6, [R24] ;  /* 0x0000000018061984 */ /* 0x0007e40000000800 */
[----:B-1----:R-:W-:Y:S02]  /*1090*/  FSETP.GT.AND P1, PT, R25, R20, PT ;  /* 0x000000141900720b */ /* 0x002fe40003f24000 */
[----:B------:R-:W1:Y:S01]  /*10a0*/  LDS R27, [R27] ;  /* 0x000000001b1b7984 */ /* 0x000e620000000800 */
[----:B---3--:R-:W-:-:S04]  /*10b0*/  IMAD R24, R8, 0x10, R22 ;  /* 0x0000001008187824 */ /* 0x008fc800078e0216 */
[----:B------:R-:W-:-:S06]  /*10c0*/  IMAD.IADD R26, R11, 0x1, R24 ;  /* 0x000000010b1a7824 */ /* 0x000fcc00078e0218 */
[----:B------:R-:W-:Y:S01]  /*10d0*/  @P1 IADD3 R21, PT, PT, R17, R22, RZ ;  /* 0x0000001611151210 */ /* 0x000fe20007ffe0ff */
[----:B------:R-:W-:-:S04]  /*10e0*/  @P1 IMAD.MOV.U32 R20, RZ, RZ, R25 ;  /* 0x000000ffff141224 */ /* 0x000fc800078e0019 */
[----:B------:R3:W-:Y:S01]  /*10f0*/  @P1 LDS R6, [R21] ;  /* 0x0000000015061984 */ /* 0x0007e20000000800 */
[----:B--2---:R-:W-:-:S13]  /*1100*/  FSETP.GT.AND P1, PT, R23, R20, PT ;  /* 0x000000141700720b */ /* 0x004fda0003f24000 */
[--C-:B------:R-:W-:Y:S02]  /*1110*/  @P1 IMAD.IADD R25, R13, 0x1, R22.reuse ;  /* 0x000000010d191824 */ /* 0x100fe400078e0216 */
[----:B------:R-:W-:Y:S01]  /*1120*/  @P1 IMAD.MOV.U32 R20, RZ, RZ, R23 ;  /* 0x000000ffff141224 */ /* 0x000fe200078e0017 */
[----:B------:R-:W-:Y:S02]  /*1130*/  IADD3 R23, PT, PT, R5, R24, RZ ;  /* 0x0000001805177210 */ /* 0x000fe40007ffe0ff */
[----:B------:R-:W-:Y:S02]  /*1140*/  @P1 LDS R6, [R25] ;  /* 0x0000000019061984 */ /* 0x000fe40000000800 */
[----:B0-----:R-:W-:Y:S02]  /*1150*/  FSETP.GT.AND P1, PT, R29, R20, PT ;  /* 0x000000141d00720b */ /* 0x001fe40003f24000 */
[----:B------:R-:W0:Y:S11]  /*1160*/  LDS R23, [R23] ;  /* 0x0000000017177984 */ /* 0x000e360000000800 */
[----:B---3--:R-:W-:-:S02]  /*1170*/  @P1 IMAD.IADD R21, R10, 0x1, R22 ;  /* 0x000000010a151824 */ /* 0x008fc400078e0216 */
[----:B------:R-:W-:Y:S02]  /*1180*/  @P1 IMAD.MOV.U32 R20, RZ, RZ, R29 ;  /* 0x000000ffff141224 */ /* 0x000fe400078e001d */
[----:B------:R-:W2:Y:S04]  /*1190*/  LDS R29, [R26] ;  /* 0x000000001a1d7984 */ /* 0x000ea80000000800 */
[----:B------:R3:W-:Y:S01]  /*11a0*/  @P1 LDS R6, [R21] ;  /* 0x0000000015061984 */ /* 0x0007e20000000800 */
[----:B-1----:R-:W-:Y:S01]  /*11b0*/  FSETP.GT.AND P1, PT, R27, R20, PT ;  /* 0x000000141b00720b */ /* 0x002fe20003f24000 */
[----:B---3--:R-:W-:-:S12]  /*11c0*/  IMAD.IADD R21, R16, 0x1, R24 ;  /* 0x0000000110157824 */ /* 0x008fd800078e0218 */
[----:B------:R-:W-:Y:S01]  /*11d0*/  @P1 MOV R20, R27 ;  /* 0x0000001b00141202 */ /* 0x000fe20000000f00 */
[----:B------:R-:W-:Y:S01]  /*11e0*/  IMAD.IADD R27, R15, 0x1, R24 ;  /* 0x000000010f1b7824 */ /* 0x000fe200078e0218 */
[----:B------:R-:W-:Y:S01]  /*11f0*/  LDS R21, [R21] ;  /* 0x0000000015157984 */ /* 0x000fe20000000800 */
[----:B------:R-:W-:-:S04]  /*1200*/  @P1 IMAD.IADD R22, R9, 0x1, R22 ;  /* 0x0000000109161824 */ /* 0x000fc800078e0216 */
[----:B------:R-:W1:Y:S04]  /*1210*/  LDS R27, [R27] ;  /* 0x000000001b1b7984 */ /* 0x000e680000000800 */
[----:B------:R3:W4:Y:S01]  /*1220*/  @P1 LDS R6, [R22] ;  /* 0x0000000016061984 */ /* 0x0007220000000800 */
[----:B0-----:R-:W-:-:S13]  /*1230*/  FSETP.GT.AND P1, PT, R23, R20, PT ;  /* 0x000000141700720b */ /* 0x001fda0003f24000 */
[----:B------:R-:W-:Y:S02]  /*1240*/  @P1 IMAD.IADD R25, R17, 0x1, R24 ;  /* 0x0000000111191824 */ /* 0x000fe400078e0218 */
[----:B------:R-:W-:-:S03]  /*1250*/  @P1 IMAD.MOV.U32 R20, RZ, RZ, R23 ;  /* 0x000000ffff141224 */ /* 0x000fc600078e0017 */
[----:B------:R-:W0:Y:S02]  /*1260*/  @P1 LDS R6, [R25] ;  /* 0x0000000019061984 */ /* 0x000e240000000800 */
[----:B--2---:R-:W-:-:S13]  /*1270*/  FSETP.GT.AND P1, PT, R29, R20, PT ;  /* 0x000000141d00720b */ /* 0x004fda0003f24000 */
[----:B---3--:R-:W-:Y:S01]  /*1280*/  @P1 IADD3 R22, PT, PT, R13, R24, RZ ;  /* 0x000000180d161210 */ /* 0x008fe20007ffe0ff */
[----:B------:R-:W-:-:S04]  /*1290*/  @P1 IMAD.MOV.U32 R20, RZ, RZ, R29 ;  /* 0x000000ffff141224 */ /* 0x000fc800078e001d */
[----:B------:R2:W3:Y:S01]  /*12a0*/  @P1 LDS R6, [R22] ;  /* 0x0000000016061984 */ /* 0x0004e20000000800 */
[----:B-1----:R-:W-:Y:S02]  /*12b0*/  FSETP.GT.AND P1, PT, R27, R20, PT ;  /* 0x000000141b00720b */ /* 0x002fe40003f24000 */
[----:B--2---:R-:W-:-:S11]  /*12c0*/  LEA R22, R8, R24, 0x4 ;  /* 0x0000001808167211 */ /* 0x004fd600078e20ff */
[----:B------:R-:W-:Y:S01]  /*12d0*/  @P1 IMAD.IADD R23, R10, 0x1, R24 ;  /* 0x000000010a171824 */ /* 0x000fe200078e0218 */
[----:B------:R-:W-:-:S04]  /*12e0*/  @P1 MOV R20, R27 ;  /* 0x0000001b00141202 */ /* 0x000fc80000000f00 */
[----:B------:R1:W2:Y:S01]  /*12f0*/  @P1 LDS R6, [R23] ;  /* 0x0000000017061984 */ /* 0x0002a20000000800 */
[----:B------:R-:W-:-:S13]  /*1300*/  FSETP.GT.AND P1, PT, R21, R20, PT ;  /* 0x000000141500720b */ /* 0x000fda0003f24000 */
[----:B------:R-:W-:Y:S02]  /*1310*/  @P1 IMAD.IADD R25, R9, 0x1, R24 ;  /* 0x0000000109191824 */ /* 0x000fe400078e0218 */
[----:B------:R-:W-:-:S03]  /*1320*/  @P1 IMAD.MOV.U32 R20, RZ, RZ, R21 ;  /* 0x000000ffff141224 */ /* 0x000fc600078e0015 */
[----:B------:R1:W0:Y:S01]  /*1330*/  @P1 LDS R6, [R25] ;  /* 0x0000000019061984 */ /* 0x0002220000000800 */
[----:B----4-:R-:W-:Y:S05]  /*1340*/  @!P2 BRA `(.L_x_110) ;  /* 0xfffffff80044a947 */ /* 0x010fea000383ffff */
.L_x_109:
[----:B------:R-:W-:Y:S05]  /*1350*/  BSYNC.RECONVERGENT B3 ;  /* 0x0000000000037941 */ /* 0x000fea0003800200 */
.L_x_108:
[----:B------:R-:W-:Y:S01]  /*1360*/  IMAD.MOV R21, RZ, RZ, -R19 ;  /* 0x000000ffff157224 */ /* 0x000fe200078e0a13 */
[----:B------:R-:W-:Y:S04]  /*1370*/  BSSY.RECONVERGENT B3, `(.L_x_111) ;  /* 0x000003d000037945 */ /* 0x000fe80003800200 */
[----:B------:R-:W-:-:S13]  /*1380*/  ISETP.GT.AND P1, PT, R21, 0x4, PT ;  /* 0x000000041500780c */ /* 0x000fda0003f24270 */
[----:B------:R-:W-:Y:S05]  /*1390*/  @!P1 BRA `(.L_x_112) ;  /* 0x0000000000e89947 */ /* 0x000fea0003800000 */
[--C-:B------:R-:W-:Y:S01]  /*13a0*/  IMAD.IADD R21, R5, 0x1, R22.reuse ;  /* 0x0000000105157824 */ /* 0x100fe200078e0216 */
[----:B------:R-:W-:Y:S01]  /*13b0*/  IADD3 R27, PT, PT, R16, R22, RZ ;  /* 0x00000016101b7210 */ /* 0x000fe20007ffe0ff */
[--C-:B------:R-:W-:Y:S02]  /*13c0*/  IMAD.IADD R24, R11, 0x1, R22.reuse ;  /* 0x000000010b187824 */ /* 0x100fe400078e0216 */
[----:B------:R-:W-:Y:S02]  /*13d0*/  IMAD.IADD R26, R15, 0x1, R22 ;  /* 0x000000010f1a7824 */ /* 0x000fe400078e0216 */
[----:B------:R-:W4:Y:S01]  /*13e0*/  LDS R21, [R21] ;  /* 0x0000000015157984 */ /* 0x000f220000000800 */
[----:B------:R-:W-:Y:S02]  /*13f0*/  VIADD R7, R7, UR12 ;  /* 0x0000000c07077c36 */ /* 0x000fe40008000000 */
[----:B------:R-:W-:Y:S01]  /*1400*/  VIADD R19, R19, 0x4 ;  /* 0x0000000413137836 */ /* 0x000fe20000000000 */
[----:B------:R5:W0:Y:S02]  /*1410*/  LDS R29, [R24] ;  /* 0x00000000181d7984 */ /* 0x000a240000000800 */
[--C-:B------:R-:W-:Y:S01]  /*1420*/  IADD3 R7, PT, PT, R7, UR12, R8.reuse ;  /* 0x0000000c07077c10 */ /* 0x100fe2000fffe008 */
[----:B------:R-:W-:Y:S01]  /*1430*/  VIADD R19, R19, 0x4 ;  /* 0x0000000413137836 */ /* 0x000fe20000000000 */
[----:B------:R-:W0:Y:S02]  /*1440*/  LDS R26, [R26] ;  /* 0x000000001a1a7984 */ /* 0x000e240000000800 */
[----:B------:R-:W-:-:S02]  /*1450*/  IADD3 R7, PT, PT, R7, UR12, R8 ;  /* 0x0000000c07077c10 */ /* 0x000fc4000fffe008 */
[----:B------:R-:W0:Y:S01]  /*1460*/  LDS R27, [R27] ;  /* 0x000000001b1b7984 */ /* 0x000e220000000800 */
[----:B-----5:R-:W-:Y:S01]  /*1470*/  IMAD R24, R8, 0x10, R22 ;  /* 0x0000001008187824 */ /* 0x020fe200078e0216 */
[----:B------:R-:W-:-:S05]  /*1480*/  IADD3 R7, PT, PT, R7, UR12, R8 ;  /* 0x0000000c07077c10 */ /* 0x000fca000fffe008 */
[----:B------:R-:W-:Y:S01]  /*1490*/  VIADD R7, R7, UR12 ;  /* 0x0000000c07077c36 */ /* 0x000fe20008000000 */
[----:B----4-:R-:W-:-:S13]  /*14a0*/  FSETP.GT.AND P0, PT, R21, R20, PT ;  /* 0x000000141500720b */ /* 0x010fda0003f04000 */
[----:B-1----:R-:W-:Y:S01]  /*14b0*/  @P0 IADD3 R23, PT, PT, R17, R22, RZ ;  /* 0x0000001611170210 */ /* 0x002fe20007ffe0ff */
[----:B------:R-:W-:-:S04]  /*14c0*/  @P0 IMAD.MOV.U32 R20, RZ, RZ, R21 ;  /* 0x000000ffff140224 */ /* 0x000fc800078e0015 */
[----:B0-23--:R0:W-:Y:S01]  /*14d0*/  @P0 LDS R6, [R23] ;  /* 0x0000000017060984 */ /* 0x00d1e20000000800 */
[----:B------:R-:W-:Y:S02]  /*14e0*/  FSETP.GT.AND P0, PT, R29, R20, PT ;  /* 0x000000141d00720b */ /* 0x000fe40003f04000 */
[----:B0-----:R-:W-:-:S11]  /*14f0*/  IADD3 R23, PT, PT, R5, R24, RZ ;  /* 0x0000001805177210 */ /* 0x001fd60007ffe0ff */
[----:B------:R-:W-:Y:S01]  /*1500*/  @P0 IMAD.IADD R25, R13, 0x1, R22 ;  /* 0x000000010d190824 */ /* 0x000fe200078e0216 */
[----:B------:R-:W0:Y:S01]  /*1510*/  LDS R23, [R23] ;  /* 0x0000000017177984 */ /* 0x000e220000000800 */
[----:B------:R-:W-:-:S03]  /*1520*/  @P0 IMAD.MOV.U32 R20, RZ, RZ, R29 ;  /* 0x000000ffff140224 */ /* 0x000fc600078e001d */
[----:B------:R-:W-:Y:S02]  /*1530*/  @P0 LDS R6, [R25] ;  /* 0x0000000019060984 */ /* 0x000fe40000000800 */
[----:B------:R-:W-:-:S13]  /*1540*/  FSETP.GT.AND P0, PT, R26, R20, PT ;  /* 0x000000141a00720b */ /* 0x000fda0003f04000 */
[----:B------:R-:W-:Y:S02]  /*1550*/  @P0 IMAD.IADD R21, R10, 0x1, R22 ;  /* 0x000000010a150824 */ /* 0x000fe400078e0216 */
[----:B------:R-:W-:Y:S02]  /*1560*/  @P0 IMAD.MOV.U32 R20, RZ, RZ, R26 ;  /* 0x000000ffff140224 */ /* 0x000fe400078e001a */
[--C-:B------:R-:W-:Y:S01]  /*1570*/  IMAD.IADD R26, R11, 0x1, R24.reuse ;  /* 0x000000010b1a7824 */ /* 0x100fe200078e0218 */
[----:B------:R1:W-:Y:S02]  /*1580*/  @P0 LDS R6, [R21] ;  /* 0x0000000015060984 */ /* 0x0003e40000000800 */
[----:B------:R-:W-:Y:S02]  /*1590*/  FSETP.GT.AND P0, PT, R27, R20, PT ;  /* 0x000000141b00720b */ /* 0x000fe40003f04000 */
[----:B------:R-:W2:Y:S01]  /*15a0*/  LDS R29, [R26] ;  /* 0x000000001a1d7984 */ /* 0x000ea20000000800 */
[----:B-1----:R-:W-:-:S06]  /*15b0*/  IMAD.IADD R21, R16, 0x1, R24 ;  /* 0x0000000110157824 */ /* 0x002fcc00078e0218 */
[----:B------:R-:W-:Y:S04]  /*15c0*/  LDS R21, [R21] ;  /* 0x0000000015157984 */ /* 0x000fe80000000800 */
[----:B------:R-:W-:Y:S01]  /*15d0*/  @P0 MOV R20, R27 ;  /* 0x0000001b00140202 */ /* 0x000fe20000000f00 */
[----:B------:R-:W-:Y:S02]  /*15e0*/  IMAD.IADD R27, R15, 0x1, R24 ;  /* 0x000000010f1b7824 */ /* 0x000fe400078e0218 */
        /* <DEDUP_REMOVED lines=11> */
[----:B-1----:R-:W-:Y:S01]  /*16a0*/  FSETP.GT.AND P0, PT, R27, R20, PT ;  /* 0x000000141b00720b */ /* 0x002fe20003f04000 */
[----:B--2---:R-:W-:-:S12]  /*16b0*/  IMAD R22, R8, 0x10, R24 ;  /* 0x0000001008167824 */ /* 0x004fd800078e0218 */
[----:B------:R-:W-:Y:S01]  /*16c0*/  @P0 MOV R20, R27 ;  /* 0x0000001b00140202 */ /* 0x000fe20000000f00 */
[----:B------:R-:W-:-:S03]  /*16d0*/  @P0 IMAD.IADD R23, R10, 0x1, R24 ;  /* 0x000000010a170824 */ /* 0x000fc600078e0218 */
[----:B------:R-:W-:Y:S02]  /*16e0*/  FSETP.GT.AND P1, PT, R21, R20, PT ;  /* 0x000000141500720b */ /* 0x000fe40003f24000 */
[----:B------:R1:W2:Y:S01]  /*16f0*/  @P0 LDS R6, [R23] ;  /* 0x0000000017060984 */ /* 0x0002a20000000800 */
[----:B------:R-:W-:-:S10]  /*1700*/  PLOP3.LUT P0, PT, PT, PT, PT, 0x8, 0x80 ;  /* 0x000000000080781c */ /* 0x000fd40003f0e170 */
[----:B------:R-:W-:Y:S01]  /*1710*/  @P1 IMAD.IADD R25, R9, 0x1, R24 ;  /* 0x0000000109191824 */ /* 0x000fe200078e0218 */
[----:B------:R-:W-:-:S04]  /*1720*/  @P1 MOV R20, R21 ;  /* 0x0000001500141202 */ /* 0x000fc80000000f00 */
[----:B----4-:R1:W0:Y:S03]  /*1730*/  @P1 LDS R6, [R25] ;  /* 0x0000000019061984 */ /* 0x0102260000000800 */
.L_x_112:
[----:B------:R-:W-:Y:S05]  /*1740*/  BSYNC.RECONVERGENT B3 ;  /* 0x0000000000037941 */ /* 0x000fea0003800200 */
.L_x_111:
[----:B------:R-:W-:-:S13]  /*1750*/  ISETP.NE.OR P0, PT, R19, RZ, P0 ;  /* 0x000000ff1300720c */ /* 0x000fda0000705670 */
[----:B------:R-:W-:Y:S05]  /*1760*/  @!P0 BREAK.RELIABLE B0 ;  /* 0x0000000000008942 */ /* 0x000fea0003800100 */
[----:B------:R-:W-:Y:S05]  /*1770*/  @!P0 BRA `(.L_x_105) ;  /* 0x00000000007c8947 */ /* 0x000fea0003800000 */
.L_x_107:
[----:B------:R-:W-:Y:S05]  /*1780*/  BSYNC.RELIABLE B0 ;  /* 0x0000000000007941 */ /* 0x000fea0003800100 */
.L_x_106:
[----:B-1----:R-:W-:Y:S01]  /*1790*/  IADD3 R21, PT, PT, R5, R22, RZ ;  /* 0x0000001605157210 */ /* 0x002fe20007ffe0ff */
[----:B------:R-:W-:Y:S01]  /*17a0*/  IMAD.IADD R24, R11, 0x1, R22 ;  /* 0x000000010b187824 */ /* 0x000fe200078e0216 */
[----:B------:R-:W-:Y:S01]  /*17b0*/  IADD3 R7, PT, PT, R7, UR12, R8 ;  /* 0x0000000c07077c10 */ /* 0x000fe2000fffe008 */
[--C-:B------:R-:W-:Y:S02]  /*17c0*/  IMAD.IADD R26, R15, 0x1, R22.reuse ;  /* 0x000000010f1a7824 */ /* 0x100fe400078e0216 */
[----:B------:R-:W-:Y:S01]  /*17d0*/  IMAD.IADD R27, R16, 0x1, R22 ;  /* 0x00000001101b7824 */ /* 0x000fe200078e0216 */
[----:B------:R-:W4:Y:S01]  /*17e0*/  LDS R21, [R21] ;  /* 0x0000000015157984 */ /* 0x000f220000000800 */
[----:B------:R-:W-:Y:S01]  /*17f0*/  VIADD R19, R19, 0x4 ;  /* 0x0000000413137836 */ /* 0x000fe20000000000 */
[----:B------:R-:W-:Y:S02]  /*1800*/  IADD3 R7, PT, PT, R7, UR12, R8 ;  /* 0x0000000c07077c10 */ /* 0x000fe4000fffe008 */
[----:B------:R-:W5:Y:S02]  /*1810*/  LDS R29, [R24] ;  /* 0x00000000181d7984 */ /* 0x000f640000000800 */
[----:B------:R-:W-:-:S02]  /*1820*/  ISETP.NE.AND P1, PT, R19, RZ, PT ;  /* 0x000000ff1300720c */ /* 0x000fc40003f25270 */
[----:B------:R-:W5:Y:S04]  /*1830*/  LDS R26, [R26] ;  /* 0x000000001a1a7984 */ /* 0x000f680000000800 */
[----:B------:R-:W5:Y:S01]  /*1840*/  LDS R27, [R27] ;  /* 0x000000001b1b7984 */ /* 0x000f620000000800 */
[----:B----4-:R-:W-:-:S13]  /*1850*/  FSETP.GT.AND P0, PT, R21, R20, PT ;  /* 0x000000141500720b */ /* 0x010fda0003f04000 */
[----:B-1----:R-:W-:Y:S01]  /*1860*/  @P0 IMAD.IADD R23, R17, 0x1, R22 ;  /* 0x0000000111170824 */ /* 0x002fe200078e0216 */
[----:B------:R-:W-:-:S04]  /*1870*/  @P0 MOV R20, R21 ;  /* 0x0000001500140202 */ /* 0x000fc80000000f00 */
[----:B0-23--:R0:W4:Y:S01]  /*1880*/  @P0 LDS R6, [R23] ;  /* 0x0000000017060984 */ /* 0x00d1220000000800 */
[----:B-----5:R-:W-:-:S13]  /*1890*/  FSETP.GT.AND P0, PT, R29, R20, PT ;  /* 0x000000141d00720b */ /* 0x020fda0003f04000 */
[----:B------:R-:W-:Y:S02]  /*18a0*/  @P0 IMAD.IADD R25, R13, 0x1, R22 ;  /* 0x000000010d190824 */ /* 0x000fe400078e0216 */
[----:B------:R-:W-:-:S03]  /*18b0*/  @P0 IMAD.MOV.U32 R20, RZ, RZ, R29 ;  /* 0x000000ffff140224 */ /* 0x000fc600078e001d */
[----:B------:R1:W2:Y:S02]  /*18c0*/  @P0 LDS R6, [R25] ;  /* 0x0000000019060984 */ /* 0x0002a40000000800 */
[----:B------:R-:W-:-:S13]  /*18d0*/  FSETP.GT.AND P0, PT, R26, R20, PT ;  /* 0x000000141a00720b */ /* 0x000fda0003f04000 */
[----:B------:R-:W-:Y:S01]  /*18e0*/  @P0 IADD3 R21, PT, PT, R10, R22, RZ ;  /* 0x000000160a150210 */ /* 0x000fe20007ffe0ff */
[----:B------:R-:W-:-:S04]  /*18f0*/  @P0 IMAD.MOV.U32 R20, RZ, RZ, R26 ;  /* 0x000000ffff140224 */ /* 0x000fc800078e001a */
[----:B------:R1:W3:Y:S01]  /*1900*/  @P0 LDS R6, [R21] ;  /* 0x0000000015060984 */ /* 0x0002e20000000800 */
[----:B------:R-:W-:-:S13]  /*1910*/  FSETP.GT.AND P0, PT, R27, R20, PT ;  /* 0x000000141b00720b */ /* 0x000fda0003f04000 */
[--C-:B0-----:R-:W-:Y:S01]  /*1920*/  @P0 IMAD.IADD R23, R9, 0x1, R22.reuse ;  /* 0x0000000109170824 */ /* 0x101fe200078e0216 */
[----:B------:R-:W-:Y:S01]  /*1930*/  @P0 MOV R20, R27 ;  /* 0x0000001b00140202 */ /* 0x000fe20000000f00 */
[----:B------:R-:W-:-:S03]  /*1940*/  IMAD R22, R8, 0x10, R22 ;  /* 0x0000001008167824 */ /* 0x000fc600078e0216 */
[----:B------:R1:W0:Y:S01]  /*1950*/  @P0 LDS R6, [R23] ;  /* 0x0000000017060984 */ /* 0x0002220000000800 */
[----:B--2-4-:R-:W-:Y:S05]  /*1960*/  @P1 BRA `(.L_x_106) ;  /* 0xfffffffc00881947 */ /* 0x014fea000383ffff */
.L_x_105:
[----:B------:R-:W-:Y:S05]  /*1970*/  BSYNC.RECONVERGENT B1 ;  /* 0x0000000000017941 */ /* 0x000fea0003800200 */
.L_x_104:
[----:B------:R-:W-:-:S05]  /*1980*/  VIADD R19, R12, 0x1 ;  /* 0x000000010c137836 */ /* 0x000fca0000000000 */
[----:B------:R-:W-:-:S04]  /*1990*/  LOP3.LUT R22, R19, 0x3, RZ, 0xc0, !PT ;  /* 0x0000000313167812 */ /* 0x000fc800078ec0ff */
[----:B------:R-:W-:-:S13]  /*19a0*/  ISETP.NE.AND P0, PT, R22, RZ, PT ;  /* 0x000000ff1600720c */ /* 0x000fda0003f05270 */
[----:B------:R-:W-:Y:S05]  /*19b0*/  @!P0 BRA `(.L_x_103) ;  /* 0x0000000000708947 */ /* 0x000fea0003800000 */
[----:B------:R-:W4:Y:S01]  /*19c0*/  S2UR UR7, SR_CgaCtaId ;  /* 0x00000000000779c3 */ /* 0x000f220000008800 */
[----:B------:R-:W-:Y:S01]  /*19d0*/  UMOV UR6, 0x400 ;  /* 0x0000040000067882 */ /* 0x000fe20000000000 */
[----:B------:R-:W-:Y:S01]  /*19e0*/  ISETP.NE.AND P1, PT, R22, 0x1, PT ;  /* 0x000000011600780c */ /* 0x000fe20003f25270 */
[----:B----4-:R-:W-:-:S06]  /*19f0*/  ULEA UR6, UR7, UR6, 0x18 ;  /* 0x0000000607067291 */ /* 0x010fcc000f8ec0ff */
[----:B------:R-:W-:-:S05]  /*1a00*/  IMAD.U32 R0, RZ, RZ, UR6 ;  /* 0x00000006ff007e24 */ /* 0x000fca000f8e00ff */
[----:B-1----:R-:W-:-:S05]  /*1a10*/  LEA R21, R7, R0, 0x2 ;  /* 0x0000000007157211 */ /* 0x002fca00078e10ff */
[----:B------:R-:W1:Y:S02]  /*1a20*/  LDS R23, [R21] ;  /* 0x0000000015177984 */ /* 0x000e640000000800 */
[----:B-1----:R-:W-:-:S13]  /*1a30*/  FSETP.GT.AND P0, PT, R23, R20, PT ;  /* 0x000000141700720b */ /* 0x002fda0003f04000 */
[----:B------:R-:W-:Y:S01]  /*1a40*/  @P0 LEA R19, R7, UR5, 0x2 ;  /* 0x0000000507130c11 */ /* 0x000fe2000f8e10ff */
[----:B------:R-:W-:-:S04]  /*1a50*/  @P0 IMAD.MOV.U32 R20, RZ, RZ, R23 ;  /* 0x000000ffff140224 */ /* 0x000fc800078e0017 */
[----:B0-23--:R4:W0:Y:S01]  /*1a60*/  @P0 LDS R6, [R19] ;  /* 0x0000000013060984 */ /* 0x00d8220000000800 */
[----:B------:R-:W-:Y:S05]  /*1a70*/  @!P1 BRA `(.L_x_103) ;  /* 0x0000000000409947 */ /* 0x000fea0003800000 */
[----:B------:R-:W-:Y:S01]  /*1a80*/  IMAD R21, R8, 0x4, R21 ;  /* 0x0000000408157824 */ /* 0x000fe200078e0215 */
[----:B------:R-:W-:Y:S01]  /*1a90*/  ISETP.NE.AND P1, PT, R22, 0x2, PT ;  /* 0x000000021600780c */ /* 0x000fe20003f25270 */
[----:B----4-:R-:W-:-:S03]  /*1aa0*/  VIADD R19, R7, UR12 ;  /* 0x0000000c07137c36 */ /* 0x010fc60008000000 */
[----:B------:R-:W1:Y:S02]  /*1ab0*/  LDS R23, [R21] ;  /* 0x0000000015177984 */ /* 0x000e640000000800 */
[----:B-1----:R-:W-:-:S13]  /*1ac0*/  FSETP.GT.AND P0, PT, R23, R20, PT ;  /* 0x000000141700720b */ /* 0x002fda0003f04000 */
[----:B------:R-:W-:Y:S02]  /*1ad0*/  @P0 LEA R7, R19, UR5, 0x2 ;  /* 0x0000000513070c11 */ /* 0x000fe4000f8e10ff */
[----:B------:R-:W-:-:S03]  /*1ae0*/  @P0 MOV R20, R23 ;  /* 0x0000001700140202 */ /* 0x000fc60000000f00 */
[----:B0-----:R0:W1:Y:S01]  /*1af0*/  @P0 LDS R6, [R7] ;  /* 0x0000000007060984 */ /* 0x0010620000000800 */
[----:B------:R-:W-:Y:S05]  /*1b00*/  @!P1 BRA `(.L_x_103) ;  /* 0x00000000001c9947 */ /* 0x000fea0003800000 */
[----:B0-----:R-:W-:-:S06]  /*1b10*/  IMAD R7, R8, 0x4, R21 ;  /* 0x0000000408077824 */ /* 0x001fcc00078e0215 */
[----:B------:R-:W0:Y:S02]  /*1b20*/  LDS R7, [R7] ;  /* 0x0000000007077984 */ /* 0x000e240000000800 */
[----:B0-----:R-:W-:-:S13]  /*1b30*/  FSETP.GT.AND P0, PT, R7, R20, PT ;  /* 0x000000140700720b */ /* 0x001fda0003f04000 */
[----:B------:R-:W-:Y:S02]  /*1b40*/  @P0 VIADD R19, R19, UR12 ;  /* 0x0000000c13130c36 */ /* 0x000fe40008000000 */
[----:B------:R-:W-:-:S03]  /*1b50*/  @P0 IMAD.MOV.U32 R20, RZ, RZ, R7 ;  /* 0x000000ffff140224 */ /* 0x000fc600078e0007 */
[----:B------:R-:W-:-:S05]  /*1b60*/  @P0 LEA R19, R19, UR5, 0x2 ;  /* 0x0000000513130c11 */ /* 0x000fca000f8e10ff */
[----:B-1----:R0:W1:Y:S02]  /*1b70*/  @P0 LDS R6, [R19] ;  /* 0x0000000013060984 */ /* 0x0020640000000800 */
.L_x_103:
[----:B------:R-:W-:Y:S05]  /*1b80*/  BSYNC.RECONVERGENT B2 ;  /* 0x0000000000027941 */ /* 0x000fea0003800200 */
.L_x_102:
[----:B------:R-:W-:Y:S05]  /*1b90*/  WARPSYNC.ALL ;  /* 0x0000000000007948 */ /* 0x000fea0003800000 */
[----:B0-----:R-:W0:Y:S01]  /*1ba0*/  LDC R7, c[0x0][0x360] ;  /* 0x0000d800ff077b82 */ /* 0x001e220000000800 */
[----:B------:R0:W-:Y:S01]  /*1bb0*/  STS [R5+UR8], R20 ;  /* 0x0000001405007988 */ /* 0x0001e20008000808 */
[----:B------:R-:W-:-:S03]  /*1bc0*/  IADD3 R24, PT, PT, R5, UR9, RZ ;  /* 0x0000000905187c10 */ /* 0x000fc6000fffe0ff */
[----:B-123--:R1:W-:Y:S03]  /*1bd0*/  STS [R5+UR9], R6 ;  /* 0x0000000605007988 */ /* 0x00e3e60008000809 */
[----:B------:R-:W-:Y:S01]  /*1be0*/  BAR.SYNC.DEFER_BLOCKING 0x0 ;  /* 0x0000000000007b1d */ /* 0x000fe20000010000 */
[----:B0-----:R-:W-:-:S13]  /*1bf0*/  ISETP.GE.U32.AND P0, PT, R7, 0x2, PT ;  /* 0x000000020700780c */ /* 0x001fda0003f06070 */
[----:B-1----:R-:W-:Y:S05]  /*1c00*/  @!P0 BRA `(.L_x_113) ;  /* 0x00000000004c8947 */ /* 0x002fea0003800000 */
[----:B------:R-:W-:-:S07]  /*1c10*/  IMAD.U32 R7, RZ, RZ, UR12 ;  /* 0x0000000cff077e24 */ /* 0x000fce000f8e00ff */
.L_x_116:
[--C-:B------:R-:W-:Y:S01]  /*1c20*/  IMAD.MOV.U32 R21, RZ, RZ, R7.reuse ;  /* 0x000000ffff157224 */ /* 0x100fe200078e0007 */
[----:B------:R-:W-:Y:S01]  /*1c30*/  SHF.R.U32.HI R7, RZ, 0x1, R7 ;  /* 0x00000001ff077819 */ /* 0x000fe20000011607 */
[----:B------:R-:W-:Y:S03]  /*1c40*/  BSSY.RECONVERGENT B0, `(.L_x_114) ;  /* 0x000000c000007945 */ /* 0x000fe60003800200 */
[----:B------:R-:W-:-:S13]  /*1c50*/  ISETP.GE.U32.AND P0, PT, R4, R7, PT ;  /* 0x000000070400720c */ /* 0x000fda0003f06070 */
[----:B0-----:R-:W-:Y:S05]  /*1c60*/  @P0 BRA `(.L_x_115) ;  /* 0x0000000000240947 */ /* 0x001fea0003800000 */
[----:B------:R-:W-:-:S05]  /*1c70*/  IMAD R22, R7, 0x4, R14 ;  /* 0x0000000407167824 */ /* 0x000fca00078e020e */
[----:B------:R-:W-:Y:S04]  /*1c80*/  LDS R6, [R22] ;  /* 0x0000000016067984 */ /* 0x000fe80000000800 */
[----:B----4-:R-:W0:Y:S02]  /*1c90*/  LDS R19, [R5+UR8] ;  /* 0x0000000805137984 */ /* 0x010e240008000800 */
[----:B0-----:R-:W-:-:S13]  /*1ca0*/  FSETP.GT.AND P0, PT, R6, R19, PT ;  /* 0x000000130600720b */ /* 0x001fda0003f04000 */
[----:B------:R-:W0:Y:S01]  /*1cb0*/  @P0 LDS R6, [R22] ;  /* 0x0000000016060984 */ /* 0x000e220000000800 */
[----:B------:R-:W-:-:S03]  /*1cc0*/  @P0 LEA R19, R7, R24, 0x2 ;  /* 0x0000001807130211 */ /* 0x000fc600078e10ff */
[----:B0-----:R-:W-:Y:S04]  /*1cd0*/  @P0 STS [R5+UR8], R6 ;  /* 0x0000000605000988 */ /* 0x001fe80008000808 */
[----:B------:R-:W0:Y:S04]  /*1ce0*/  @P0 LDS R20, [R19] ;  /* 0x0000000013140984 */ /* 0x000e280000000800 */
[----:B0-----:R0:W-:Y:S02]  /*1cf0*/  @P0 STS [R5+UR9], R20 ;  /* 0x0000001405000988 */ /* 0x0011e40008000809 */
.L_x_115:
[----:B------:R-:W-:Y:S05]  /*1d00*/  BSYNC.RECONVERGENT B0 ;  /* 0x0000000000007941 */ /* 0x000fea0003800200 */
.L_x_114:
[----:B------:R-:W-:Y:S01]  /*1d10*/  BAR.SYNC.DEFER_BLOCKING 0x0 ;  /* 0x0000000000007b1d */ /* 0x000fe20000010000 */
[----:B------:R-:W-:-:S13]  /*1d20*/  ISETP.GT.U32.AND P0, PT, R21, 0x3, PT ;  /* 0x000000031500780c */ /* 0x000fda0003f04070 */
[----:B------:R-:W-:Y:S05]  /*1d30*/  @P0 BRA `(.L_x_116) ;  /* 0xfffffffc00b80947 */ /* 0x000fea000383ffff */
.L_x_113:
[----:B------:R-:W-:Y:S01]  /*1d40*/  ISETP.NE.AND P0, PT, R4, RZ, PT ;  /* 0x000000ff0400720c */ /* 0x000fe20003f05270 */
[----:B------:R-:W-:-:S12]  /*1d50*/  BSSY.RECONVERGENT B0, `(.L_x_117) ;  /* 0x000001d000007945 */ /* 0x000fd80003800200 */
[----:B------:R-:W-:Y:S05]  /*1d60*/  @P0 BRA `(.L_x_118) ;  /* 0x00000000006c0947 */ /* 0x000fea0003800000 */
[----:B----4-:R-:W1:Y:S02]  /*1d70*/  LDS R19, [UR9] ;  /* 0x00000009ff137984 */ /* 0x010e640008000800 */
[----:B-1----:R-:W-:-:S13]  /*1d80*/  ISETP.NE.AND P0, PT, R19, -0x1, PT ;  /* 0xffffffff1300780c */ /* 0x002fda0003f05270 */
[----:B------:R-:W-:Y:S05]  /*1d90*/  @!P0 BRA `(.L_x_118) ;  /* 0x0000000000608947 */ /* 0x000fea0003800000 */
[----:B------:R-:W1:Y:S01]  /*1da0*/  LDCU UR6, c[0x0][0x394] ;  /* 0x00007280ff0677ac */ /* 0x000e620008000800 */
[----:B------:R-:W-:Y:S02]  /*1db0*/  IMAD.MOV.U32 R21, RZ, RZ, 0x3f800000 ;  /* 0x3f800000ff157424 */ /* 0x000fe400078e00ff */
[----:B------:R-:W-:-:S05]  /*1dc0*/  IMAD.WIDE R6, R19, 0x4, R2 ;  /* 0x0000000413067825 */ /* 0x000fca00078e0202 */
[----:B------:R2:W-:Y:S01]  /*1dd0*/  STG.E desc[UR10][R6.64], R21 ;  /* 0x0000001506007986 */ /* 0x0005e2000c10190a */
[----:B-1----:R-:W-:-:S09]  /*1de0*/  UISETP.GE.AND UP0, UPT, UR6, 0x1, UPT ;  /* 0x000000010600788c */ /* 0x002fd2000bf06270 */
[----:B--2---:R-:W-:Y:S05]  /*1df0*/  BRA.U !UP0, `(.L_x_118) ;  /* 0x0000000108487547 */ /* 0x004fea000b800000 */
[----:B------:R-:W-:Y:S01]  /*1e00*/  IMAD.MOV.U32 R7, RZ, RZ, RZ ;  /* 0x000000ffff077224 */ /* 0x000fe200078e00ff */
[----:B------:R-:W1:Y:S01]  /*1e10*/  LDCU UR6, c[0x0][0x394] ;  /* 0x00007280ff0677ac */ /* 0x000e620008000800 */
[----:B------:R-:W-:-:S05]  /*1e20*/  NOP ;  /* 0x0000000000007918 */ /* 0x000fca0000000000 */
.L_x_120:
[----:B------:R-:W-:-:S06]  /*1e30*/  LEA R6, R7, UR5, 0x2 ;  /* 0x0000000507067c11 */ /* 0x000fcc000f8e10ff */
[----:B------:R-:W2:Y:S02]  /*1e40*/  LDS R6, [R6] ;  /* 0x0000000006067984 */ /* 0x000ea40000000800 */
[----:B--2---:R-:W-:-:S13]  /*1e50*/  ISETP.NE.AND P0, PT, R6, R19, PT ;  /* 0x000000130600720c */ /* 0x004fda0003f05270 */
[----:B------:R-:W-:Y:S05]  /*1e60*/  @!P0 BRA `(.L_x_119) ;  /* 0x0000000000108947 */ /* 0x000fea0003800000 */
[----:B------:R-:W-:-:S05]  /*1e70*/  VIADD R7, R7, 0x1 ;  /* 0x0000000107077836 */ /* 0x000fca0000000000 */
[----:B-1----:R-:W-:-:S13]  /*1e80*/  ISETP.NE.AND P0, PT, R7, UR6, PT ;  /* 0x0000000607007c0c */ /* 0x002fda000bf05270 */
[----:B------:R-:W-:Y:S05]  /*1e90*/  @P0 BRA `(.L_x_120) ;  /* 0xfffffffc00e40947 */ /* 0x000fea000383ffff */
[----:B------:R-:W-:Y:S05]  /*1ea0*/  BRA `(.L_x_118) ;  /* 0x00000000001c7947 */ /* 0x000fea0003800000 */
.L_x_119:
[----:B------:R-:W2:Y:S01]  /*1eb0*/  S2UR UR7, SR_CgaCtaId ;  /* 0x00000000000779c3 */ /* 0x000ea20000008800 */
[----:B-1----:R-:W-:Y:S01]  /*1ec0*/  UMOV UR6, 0x400 ;  /* 0x0000040000067882 */ /* 0x002fe20000000000 */
[----:B------:R-:W-:Y:S01]  /*1ed0*/  IMAD.MOV.U32 R6, RZ, RZ, -0x800001 ;  /* 0xff7fffffff067424 */ /* 0x000fe200078e00ff */
[----:B--2---:R-:W-:-:S06]  /*1ee0*/  ULEA UR6, UR7, UR6, 0x18 ;  /* 0x0000000607067291 */ /* 0x004fcc000f8ec0ff */
[----:B------:R-:W-:-:S05]  /*1ef0*/  MOV R0, UR6 ;  /* 0x0000000600007c02 */ /* 0x000fca0008000f00 */
[----:B------:R-:W-:-:S05]  /*1f00*/  IMAD R7, R7, 0x4, R0 ;  /* 0x0000000407077824 */ /* 0x000fca00078e0200 */
[----:B------:R1:W-:Y:S02]  /*1f10*/  STS [R7], R6 ;  /* 0x0000000607007388 */ /* 0x0003e40000000800 */
.L_x_118:
[----:B------:R-:W-:Y:S05]  /*1f20*/  BSYNC.RECONVERGENT B0 ;  /* 0x0000000000007941 */ /* 0x000fea0003800200 */
.L_x_117:
[----:B------:R-:W-:Y:S06]  /*1f30*/  BAR.SYNC.DEFER_BLOCKING 0x0 ;  /* 0x0000000000007b1d */ /* 0x000fec0000010000 */
[----:B------:R-:W-:Y:S05]  /*1f40*/  BRA.U UP1, `(.L_x_121) ;  /* 0xffffffe901cc7547 */ /* 0x000fea000b83ffff */
[----:B------:R-:W-:Y:S05]  /*1f50*/  EXIT ;  /* 0x000000000000794d */ /* 0x000fea0003800000 */
.L_x_122:
        /* <DEDUP_REMOVED lines=10> */
.L_x_158:


//--------------------- .text._Z23grouped_top2_sum_kernelPfS_iii --------------------------
	.section	.text._Z23grouped_top2_sum_kernelPfS_iii,"ax",@progbits
	.align	128
        .global         _Z23grouped_top2_sum_kernelPfS_iii
        .type           _Z23grouped_top2_sum_kernelPfS_iii,@function
        .size           _Z23grouped_top2_sum_kernelPfS_iii,(.L_x_159 - _Z23grouped_top2_sum_kernelPfS_iii)
        .other          _Z23grouped_top2_sum_kernelPfS_iii,@"STO_CUDA_ENTRY STV_DEFAULT"
_Z23grouped_top2_sum_kernelPfS_iii:
.text._Z23grouped_top2_sum_kernelPfS_iii:
[----:B------:R-:W-:Y:S08]  /*0000*/  LDC R1, c[0x0][0x37c] ;  /* 0x0000df00ff017b82 */ /* 0x000ff00000000800 */
[----:B------:R-:W0:Y:S01]  /*0010*/  LDC R7, c[0x0][0x394] ;  /* 0x0000e500ff077b82 */ /* 0x000e220000000800 */
[----:B------:R-:W1:Y:S01]  /*0020*/  LDCU UR4, c[0x0][0x360] ;  /* 0x00006c00ff0477ac */ /* 0x000e620008000800 */
[----:B------:R-:W-:Y:S01]  /*0030*/  BSSY.RECONVERGENT B0, `(.L_x_123) ;  /* 0x000008a000007945 */ /* 0x000fe20003800200 */
[----:B------:R-:W-:Y:S01]  /*0040*/  IMAD.MOV.U32 R12, RZ, RZ, -0x800001 ;  /* 0xff7fffffff0c7424 */ /* 0x000fe200078e00ff */
[----:B------:R-:W2:Y:S04]  /*0050*/  LDCU.64 UR8, c[0x0][0x358] ;  /* 0x00006b00ff0877ac */ /* 0x000ea80008000a00 */
[----:B------:R-:W3:Y:S01]  /*0060*/  LDC R6, c[0x0][0x398] ;  /* 0x0000e600ff067b82 */ /* 0x000ee20000000800 */
[----:B------:R-:W4:Y:S01]  /*0070*/  LDCU.64 UR10, c[0x0][0x380] ;  /* 0x00007000ff0a77ac */ /* 0x000f220008000a00 */
[----:B------:R-:W0:Y:S06]  /*0080*/  LDCU.64 UR12, c[0x0][0x380] ;  /* 0x00007000ff0c77ac */ /* 0x000e2c0008000a00 */
[----:B------:R-:W0:Y:S02]  /*0090*/  S2UR UR7, SR_CTAID.X ;  /* 0x00000000000779c3 */ /* 0x000e240000002500 */
[----:B0-----:R-:W-:-:S04]  /*00a0*/  IABS R5, R7 ;  /* 0x0000000700057213 */ /* 0x001fc80000000000 */
[----:B------:R-:W0:Y:S01]  /*00b0*/  I2F.RP R0, R5 ;  /* 0x0000000500007306 */ /* 0x000e220000209400 */
[----:B---3--:R-:W-:-:S07]  /*00c0*/  IABS R8, R6 ;  /* 0x0000000600087213 */ /* 0x008fce0000000000 */
[----:B0-----:R-:W0:Y:S02]  /*00d0*/  MUFU.RCP R0, R0 ;  /* 0x0000000000007308 */ /* 0x001e240000001000 */
[----:B0-----:R-:W-:-:S06]  /*00e0*/  VIADD R2, R0, 0xffffffe ;  /* 0x0ffffffe00027836 */ /* 0x001fcc0000000000 */
[----:B------:R0:W3:Y:S02]  /*00f0*/  F2I.FTZ.U32.TRUNC.NTZ R3, R2 ;  /* 0x0000000200037305 */ /* 0x0000e4000021f000 */
[----:B0-----:R-:W-:Y:S02]  /*0100*/  IMAD.MOV.U32 R2, RZ, RZ, RZ ;  /* 0x000000ffff027224 */ /* 0x001fe400078e00ff */
[----:B---3--:R-:W-:-:S04]  /*0110*/  IMAD.MOV R4, RZ, RZ, -R3 ;  /* 0x000000ffff047224 */ /* 0x008fc800078e0a03 */
[----:B------:R-:W-:-:S04]  /*0120*/  IMAD R9, R4, R5, RZ ;  /* 0x0000000504097224 */ /* 0x000fc800078e02ff */
[----:B------:R-:W-:-:S06]  /*0130*/  IMAD.HI.U32 R3, R3, R9, R2 ;  /* 0x0000000903037227 */ /* 0x000fcc00078e0002 */
[----:B------:R-:W-:Y:S02]  /*0140*/  IMAD.HI.U32 R4, R3, R8, RZ ;  /* 0x0000000803047227 */ /* 0x000fe400078e00ff */
[----:B------:R-:W0:Y:S02]  /*0150*/  S2R R3, SR_TID.X ;  /* 0x0000000000037919 */ /* 0x000e240000002100 */
[----:B------:R-:W-:-:S04]  /*0160*/  IMAD.MOV R0, RZ, RZ, -R4 ;  /* 0x000000ffff007224 */ /* 0x000fc800078e0a04 */
[C---:B------:R-:W-:Y:S02]  /*0170*/  IMAD R2, R5.reuse, R0, R8 ;  /* 0x0000000005027224 */ /* 0x040fe400078e0208 */
[----:B------:R-:W3:Y:S03]  /*0180*/  S2R R0, SR_CTAID.Y ;  /* 0x0000000000007919 */ /* 0x000ee60000002600 */
[----:B------:R-:W-:-:S13]  /*0190*/  ISETP.GT.U32.AND P2, PT, R5, R2, PT ;  /* 0x000000020500720c */ /* 0x000fda0003f44070 */
[----:B------:R-:W-:Y:S02]  /*01a0*/  @!P2 IMAD.IADD R2, R2, 0x1, -R5 ;  /* 0x000000010202a824 */ /* 0x000fe400078e0a05 */
[----:B------:R-:W-:Y:S01]  /*01b0*/  @!P2 VIADD R4, R4, 0x1 ;  /* 0x000000010404a836 */ /* 0x000fe20000000000 */
[----:B------:R-:W-:Y:S02]  /*01c0*/  ISETP.NE.AND P2, PT, R7, RZ, PT ;  /* 0x000000ff0700720c */ /* 0x000fe40003f45270 */
[----:B------:R-:W-:Y:S01]  /*01d0*/  ISETP.GE.U32.AND P0, PT, R2, R5, PT ;  /* 0x000000050200720c */ /* 0x000fe20003f06070 */
[----:B------:R-:W-:Y:S01]  /*01e0*/  IMAD.MOV.U32 R5, RZ, RZ, -0x800001 ;  /* 0xff7fffffff057424 */ /* 0x000fe200078e00ff */
[----:B------:R-:W-:-:S04]  /*01f0*/  LOP3.LUT R2, R6, R7, RZ, 0x3c, !PT ;  /* 0x0000000706027212 */ /* 0x000fc800078e3cff */
[----:B------:R-:W-:-:S07]  /*0200*/  ISETP.GE.AND P1, PT, R2, RZ, PT ;  /* 0x000000ff0200720c */ /* 0x000fce0003f26270 */
[----:B------:R-:W-:-:S06]  /*0210*/  @P0 VIADD R4, R4, 0x1 ;  /* 0x0000000104040836 */ /* 0x000fcc0000000000 */
[----:B------:R-:W-:Y:S01]  /*0220*/  @!P1 IMAD.MOV R4, RZ, RZ, -R4 ;  /* 0x000000ffff049224 */ /* 0x000fe200078e0a04 */
[----:B------:R-:W-:-:S05]  /*0230*/  @!P2 LOP3.LUT R4, RZ, R7, RZ, 0x33, !PT ;  /* 0x00000007ff04a212 */ /* 0x000fca00078e33ff */
[CC--:B---3--:R-:W-:Y:S02]  /*0240*/  IMAD R2, R4.reuse, R0.reuse, R4 ;  /* 0x0000000004027224 */ /* 0x0c8fe400078e0204 */
[----:B0-----:R-:W-:Y:S02]  /*0250*/  IMAD R9, R4, R0, R3 ;  /* 0x0000000004097224 */ /* 0x001fe400078e0203 */
[----:B-1----:R-:W-:-:S03]  /*0260*/  IMAD.U32 R4, RZ, RZ, UR4 ;  /* 0x00000004ff047e24 */ /* 0x002fc6000f8e00ff */
[----:B------:R-:W-:-:S13]  /*0270*/  ISETP.GE.AND P0, PT, R9, R2, PT ;  /* 0x000000020900720c */ /* 0x000fda0003f06270 */
[----:B--2-4-:R-:W-:Y:S05]  /*0280*/  @P0 BRA `(.L_x_124) ;  /* 0x0000000400900947 */ /* 0x014fea0003800000 */
[----:B------:R-:W0:Y:S01]  /*0290*/  I2F.U32.RP R12, R4 ;  /* 0x00000004000c7306 */ /* 0x000e220000209000 */
[C---:B------:R-:W-:Y:S01]  /*02a0*/  IMAD.IADD R5, R4.reuse, 0x1, R9 ;  /* 0x0000000104057824 */ /* 0x040fe200078e0209 */
[----:B------:R-:W-:Y:S01]  /*02b0*/  ISETP.NE.U32.AND P2, PT, R4, RZ, PT ;  /* 0x000000ff0400720c */ /* 0x000fe20003f45070 */
[----:B------:R-:W-:Y:S01]  /*02c0*/  IMAD.MOV R13, RZ, RZ, -R4 ;  /* 0x000000ffff0d7224 */ /* 0x000fe200078e0a04 */
[----:B------:R-:W-:Y:S01]  /*02d0*/  BSSY.RECONVERGENT B1, `(.L_x_125) ;  /* 0x0000032000017945 */ /* 0x000fe20003800200 */
[----:B------:R-:W-:Y:S01]  /*02e0*/  IMAD R6, R6, UR7, RZ ;  /* 0x0000000706067c24 */ /* 0x000fe2000f8e02ff */
[----:B------:R-:W-:Y:S02]  /*02f0*/  ISETP.GE.AND P0, PT, R5, R2, PT ;  /* 0x000000020500720c */ /* 0x000fe40003f06270 */
[----:B------:R-:W-:Y:S02]  /*0300*/  VIMNMX R8, PT, PT, R2, R5, !PT ;  /* 0x0000000502087248 */ /* 0x000fe40007fe0100 */
[----:B------:R-:W-:-:S04]  /*0310*/  SEL R7, RZ, 0x1, P0 ;  /* 0x00000001ff077807 */ /* 0x000fc80000000000 */
[----:B------:R-:W-:Y:S01]  /*0320*/  IADD3 R5, PT, PT, R8, -R5, -R7 ;  /* 0x8000000508057210 */ /* 0x000fe20007ffe807 */
[----:B0-----:R-:W0:Y:S02]  /*0330*/  MUFU.RCP R12, R12 ;  /* 0x0000000c000c7308 */ /* 0x001e240000001000 */
[----:B0-----:R-:W-:-:S06]  /*0340*/  VIADD R10, R12, 0xffffffe ;  /* 0x0ffffffe0c0a7836 */ /* 0x001fcc0000000000 */
[----:B------:R0:W1:Y:S02]  /*0350*/  F2I.FTZ.U32.TRUNC.NTZ R11, R10 ;  /* 0x0000000a000b7305 */ /* 0x000064000021f000 */
[----:B0-----:R-:W-:Y:S02]  /*0360*/  IMAD.MOV.U32 R10, RZ, RZ, RZ ;  /* 0x000000ffff0a7224 */ /* 0x001fe400078e00ff */
[----:B-1----:R-:W-:-:S04]  /*0370*/  IMAD R13, R13, R11, RZ ;  /* 0x0000000b0d0d7224 */ /* 0x002fc800078e02ff */
[----:B------:R-:W-:-:S06]  /*0380*/  IMAD.HI.U32 R12, R11, R13, R10 ;  /* 0x0000000d0b0c7227 */ /* 0x000fcc00078e000a */
[----:B------:R-:W-:-:S04]  /*0390*/  IMAD.HI.U32 R12, R12, R5, RZ ;  /* 0x000000050c0c7227 */ /* 0x000fc800078e00ff */
[----:B------:R-:W-:-:S04]  /*03a0*/  IMAD.MOV R8, RZ, RZ, -R12 ;  /* 0x000000ffff087224 */ /* 0x000fc800078e0a0c */
[----:B------:R-:W-:-:S05]  /*03b0*/  IMAD R5, R4, R8, R5 ;  /* 0x0000000804057224 */ /* 0x000fca00078e0205 */
[----:B------:R-:W-:-:S13]  /*03c0*/  ISETP.GE.U32.AND P0, PT, R5, R4, PT ;  /* 0x000000040500720c */ /* 0x000fda0003f06070 */
[----:B------:R-:W-:Y:S02]  /*03d0*/  @P0 IMAD.IADD R5, R5, 0x1, -R4 ;  /* 0x0000000105050824 */ /* 0x000fe400078e0a04 */
[----:B------:R-:W-:-:S03]  /*03e0*/  @P0 VIADD R12, R12, 0x1 ;  /* 0x000000010c0c0836 */ /* 0x000fc60000000000 */
[----:B------:R-:W-:-:S13]  /*03f0*/  ISETP.GE.U32.AND P1, PT, R5, R4, PT ;  /* 0x000000040500720c */ /* 0x000fda0003f26070 */
[----:B------:R-:W-:Y:S01]  /*0400*/  @P1 VIADD R12, R12, 0x1 ;  /* 0x000000010c0c1836 */ /* 0x000fe20000000000 */
[----:B------:R-:W-:-:S05]  /*0410*/  @!P2 LOP3.LUT R12, RZ, R4, RZ, 0x33, !PT ;  /* 0x00000004ff0ca212 */ /* 0x000fca00078e33ff */
[----:B------:R-:W-:Y:S01]  /*0420*/  IMAD.IADD R15, R7, 0x1, R12 ;  /* 0x00000001070f7824 */ /* 0x000fe200078e020c */
[----:B------:R-:W-:Y:S01]  /*0430*/  SHF.R.S32.HI R7, RZ, 0x1f, R6 ;  /* 0x0000001fff077819 */ /* 0x000fe20000011406 */
[----:B------:R-:W-:-:S03]  /*0440*/  IMAD.MOV.U32 R12, RZ, RZ, -0x800001 ;  /* 0xff7fffffff0c7424 */ /* 0x000fc600078e00ff */
[----:B------:R-:W-:-:S04]  /*0450*/  LOP3.LUT R5, R15, 0x3, RZ, 0xc0, !PT ;  /* 0x000000030f057812 */ /* 0x000fc800078ec0ff */
[----:B------:R-:W-:Y:S01]  /*0460*/  ISETP.NE.AND P0, PT, R5, 0x3, PT ;  /* 0x000000030500780c */ /* 0x000fe20003f05270 */
[----:B------:R-:W-:-:S12]  /*0470*/  IMAD.MOV.U32 R5, RZ, RZ, -0x800001 ;  /* 0xff7fffffff057424 */ /* 0x000fd800078e00ff */
[----:B------:R-:W-:Y:S05]  /*0480*/  @!P0 BRA `(.L_x_126) ;  /* 0x0000000000588947 */ /* 0x000fea0003800000 */
[----:B------:R-:W-:Y:S01]  /*0490*/  VIADD R5, R15, 0x1 ;  /* 0x000000010f057836 */ /* 0x000fe20000000000 */
[----:B------:R-:W-:Y:S01]  /*04a0*/  BSSY.RECONVERGENT B2, `(.L_x_126) ;  /* 0x0000014000027945 */ /* 0x000fe20003800200 */
[----:B------:R-:W-:-:S03]  /*04b0*/  IMAD.MOV.U32 R12, RZ, RZ, -0x800001 ;  /* 0xff7fffffff0c7424 */ /* 0x000fc600078e00ff */
[----:B------:R-:W-:Y:S01]  /*04c0*/  LOP3.LUT R8, R5, 0x3, RZ, 0xc0, !PT ;  /* 0x0000000305087812 */ /* 0x000fe200078ec0ff */
[----:B------:R-:W-:-:S04]  /*04d0*/  IMAD.MOV.U32 R5, RZ, RZ, -0x800001 ;  /* 0xff7fffffff057424 */ /* 0x000fc800078e00ff */
[----:B------:R-:W-:-:S07]  /*04e0*/  IMAD.MOV R8, RZ, RZ, -R8 ;  /* 0x000000ffff087224 */ /* 0x000fce00078e0a08 */
.L_x_127:
[----:B------:R-:W-:-:S04]  /*04f0*/  IADD3 R11, P0, PT, R6, R9, RZ ;  /* 0x00000009060b7210 */ /* 0x000fc80007f1e0ff */
[----:B------:R-:W-:Y:S02]  /*0500*/  LEA.HI.X.SX32 R14, R9, R7, 0x1, P0 ;  /* 0x00000007090e7211 */ /* 0x000fe400000f0eff */
[----:B------:R-:W-:-:S04]  /*0510*/  LEA R10, P0, R11, UR10, 0x2 ;  /* 0x0000000a0b0a7c11 */ /* 0x000fc8000f8010ff */
[----:B------:R-:W-:-:S05]  /*0520*/  LEA.HI.X R11, R11, UR11, R14, 0x2, P0 ;  /* 0x0000000b0b0b7c11 */ /* 0x000fca00080f140e */
[----:B------:R-:W2:Y:S01]  /*0530*/  LDG.E R10, desc[UR8][R10.64] ;  /* 0x000000080a0a7981 */ /* 0x000ea2000c1e1900 */
[----:B------:R-:W-:Y:S02]  /*0540*/  IMAD.MOV.U32 R13, RZ, RZ, R12 ;  /* 0x000000ffff0d7224 */ /* 0x000fe400078e000c */
[----:B------:R-:W-:Y:S02]  /*0550*/  VIADD R8, R8, 0x1 ;  /* 0x0000000108087836 */ /* 0x000fe40000000000 */
[----:B------:R-:W-:-:S03]  /*0560*/  IMAD.IADD R9, R4, 0x1, R9 ;  /* 0x0000000104097824 */ /* 0x000fc600078e0209 */
[----:B------:R-:W-:Y:S02]  /*0570*/  ISETP.NE.AND P2, PT, R8, RZ, PT ;  /* 0x000000ff0800720c */ /* 0x000fe40003f45270 */
[C---:B--2---:R-:W-:Y:S02]  /*0580*/  FSETP.GT.AND P0, PT, R10.reuse, R13, PT ;  /* 0x0000000d0a00720b */ /* 0x044fe40003f04000 */
[C---:B------:R-:W-:Y:S02]  /*0590*/  FSETP.GT.AND P1, PT, R10.reuse, R5, PT ;  /* 0x000000050a00720b */ /* 0x040fe40003f24000 */
[----:B------:R-:W-:-:S09]  /*05a0*/  FSEL R12, R10, R13, P0 ;  /* 0x0000000d0a0c7208 */ /* 0x000fd20000000000 */
[----:B------:R-:W-:-:S05]  /*05b0*/  @!P0 FSEL R13, R10, R5, P1 ;  /* 0x000000050a0d8208 */ /* 0x000fca0000800000 */
[----:B------:R-:W-:Y:S01]  /*05c0*/  IMAD.MOV.U32 R5, RZ, RZ, R13 ;  /* 0x000000ffff057224 */ /* 0x000fe200078e000d */
[----:B------:R-:W-:Y:S06]  /*05d0*/  @P2 BRA `(.L_x_127) ;  /* 0xfffffffc00c42947 */ /* 0x000fec000383ffff */
[----:B------:R-:W-:Y:S05]  /*05e0*/  BSYNC.RECONVERGENT B2 ;  /* 0x0000000000027941 */ /* 0x000fea0003800200 */
.L_x_126:
[----:B------:R-:W-:Y:S05]  /*05f0*/  BSYNC.RECONVERGENT B1 ;  /* 0x0000000000017941 */ /* 0x000fea0003800200 */
.L_x_125:
[----:B------:R-:W-:-:S13]  /*0600*/  ISETP.GE.U32.AND P0, PT, R15, 0x3, PT ;  /* 0x000000030f00780c */ /* 0x000fda0003f06070 */
[----:B------:R-:W-:Y:S05]  /*0610*/  @!P0 BRA `(.L_x_124) ;  /* 0x0000000000ac8947 */ /* 0x000fea0003800000 */
.L_x_128:
[----:B------:R-:W-:Y:S01]  /*0620*/  IADD3 R10, P0, PT, R6, R9, RZ ;  /* 0x00000009060a7210 */ /* 0x000fe20007f1e0ff */
[----:B------:R-:W-:-:S03]  /*0630*/  IMAD.IADD R11, R4, 0x1, R9 ;  /* 0x00000001040b7824 */ /* 0x000fc600078e0209 */
[----:B------:R-:W-:Y:S02]  /*0640*/  LEA.HI.X.SX32 R9, R9, R7, 0x1, P0 ;  /* 0x0000000709097211 */ /* 0x000fe400000f0eff */
[----:B------:R-:W-:Y:S02]  /*0650*/  LEA R16, P1, R10, UR12, 0x2 ;  /* 0x0000000c0a107c11 */ /* 0x000fe4000f8210ff */
[----:B------:R-:W-:Y:S02]  /*0660*/  IADD3 R8, P0, PT, R6, R11, RZ ;  /* 0x0000000b06087210 */ /* 0x000fe40007f1e0ff */
[----:B------:R-:W-:Y:S01]  /*0670*/  LEA.HI.X R17, R10, UR13, R9, 0x2, P1 ;  /* 0x0000000d0a117c11 */ /* 0x000fe200088f1409 */
[----:B------:R-:W-:Y:S01]  /*0680*/  IMAD.IADD R9, R4, 0x1, R11 ;  /* 0x0000000104097824 */ /* 0x000fe200078e020b */
[----:B------:R-:W-:Y:S02]  /*0690*/  LEA.HI.X.SX32 R11, R11, R7, 0x1, P0 ;  /* 0x000000070b0b7211 */ /* 0x000fe400000f0eff */
[----:B------:R-:W-:Y:S01]  /*06a0*/  LEA R14, P0, R8, UR12, 0x2 ;  /* 0x0000000c080e7c11 */ /* 0x000fe2000f8010ff */
[----:B------:R0:W2:Y:S01]  /*06b0*/  LDG.E R16, desc[UR8][R16.64] ;  /* 0x0000000810107981 */ /* 0x0000a2000c1e1900 */
[----:B------:R-:W-:Y:S01]  /*06c0*/  IADD3 R10, P1, PT, R6, R9, RZ ;  /* 0x00000009060a7210 */ /* 0x000fe20007f3e0ff */
[----:B------:R-:W-:Y:S01]  /*06d0*/  IMAD.IADD R19, R4, 0x1, R9 ;  /* 0x0000000104137824 */ /* 0x000fe200078e0209 */
[----:B------:R-:W-:-:S02]  /*06e0*/  LEA.HI.X R15, R8, UR13, R11, 0x2, P0 ;  /* 0x0000000d080f7c11 */ /* 0x000fc400080f140b */
[----:B------:R-:W-:Y:S02]  /*06f0*/  LEA.HI.X.SX32 R9, R9, R7, 0x1, P1 ;  /* 0x0000000709097211 */ /* 0x000fe400008f0eff */
[----:B------:R-:W-:Y:S02]  /*0700*/  LEA R8, P0, R10, UR12, 0x2 ;  /* 0x0000000c0a087c11 */ /* 0x000fe4000f8010ff */
[----:B------:R-:W3:Y:S01]  /*0710*/  LDG.E R15, desc[UR8][R14.64] ;  /* 0x000000080e0f7981 */ /* 0x000ee2000c1e1900 */
[----:B------:R-:W-:Y:S02]  /*0720*/  IADD3 R11, P1, PT, R6, R19, RZ ;  /* 0x00000013060b7210 */ /* 0x000fe40007f3e0ff */
[----:B------:R-:W-:Y:S02]  /*0730*/  LEA.HI.X R9, R10, UR13, R9, 0x2, P0 ;  /* 0x0000000d0a097c11 */ /* 0x000fe400080f1409 */
[----:B------:R-:W-:Y:S02]  /*0740*/  LEA.HI.X.SX32 R18, R19, R7, 0x1, P1 ;  /* 0x0000000713127211 */ /* 0x000fe400008f0eff */
[C---:B------:R-:W-:Y:S01]  /*0750*/  LEA R10, P0, R11.reuse, UR12, 0x2 ;  /* 0x0000000c0b0a7c11 */ /* 0x040fe2000f8010ff */
[----:B------:R1:W4:Y:S03]  /*0760*/  LDG.E R8, desc[UR8][R8.64] ;  /* 0x0000000808087981 */ /* 0x000326000c1e1900 */
[----:B------:R-:W-:-:S05]  /*0770*/  LEA.HI.X R11, R11, UR13, R18, 0x2, P0 ;  /* 0x0000000d0b0b7c11 */ /* 0x000fca00080f1412 */
[----:B------:R-:W5:Y:S01]  /*0780*/  LDG.E R10, desc[UR8][R10.64] ;  /* 0x000000080a0a7981 */ /* 0x000f62000c1e1900 */
[----:B0-----:R-:W-:Y:S02]  /*0790*/  IMAD.MOV.U32 R17, RZ, RZ, R12 ;  /* 0x000000ffff117224 */ /* 0x001fe400078e000c */
[----:B-1----:R-:W-:-:S03]  /*07a0*/  IMAD.IADD R9, R4, 0x1, R19 ;  /* 0x0000000104097824 */ /* 0x002fc600078e0213 */
[C---:B--2---:R-:W-:Y:S02]  /*07b0*/  FSETP.GT.AND P1, PT, R16.reuse, R17, PT ;  /* 0x000000111000720b */ /* 0x044fe40003f24000 */
[C---:B------:R-:W-:Y:S02]  /*07c0*/  FSETP.GT.AND P2, PT, R16.reuse, R5, PT ;  /* 0x000000051000720b */ /* 0x040fe40003f44000 */
[----:B------:R-:W-:-:S04]  /*07d0*/  FSEL R12, R16, R17, P1 ;  /* 0x00000011100c7208 */ /* 0x000fc80000800000 */
[----:B---3--:R-:W-:-:S04]  /*07e0*/  FSETP.GT.AND P0, PT, R15, R12, PT ;  /* 0x0000000c0f00720b */ /* 0x008fc80003f04000 */
[C---:B------:R-:W-:Y:S02]  /*07f0*/  FSEL R13, R15.reuse, R12, P0 ;  /* 0x0000000c0f0d7208 */ /* 0x040fe40000000000 */
[----:B------:R-:W-:Y:S02]  /*0800*/  @!P1 FSEL R17, R16, R5, P2 ;  /* 0x0000000510119208 */ /* 0x000fe40001000000 */
[C---:B----4-:R-:W-:Y:S02]  /*0810*/  FSETP.GT.AND P1, PT, R8.reuse, R13, PT ;  /* 0x0000000d0800720b */ /* 0x050fe40003f24000 */
[C---:B------:R-:W-:Y:S02]  /*0820*/  FSETP.GT.AND P2, PT, R15.reuse, R17, PT ;  /* 0x000000110f00720b */ /* 0x040fe40003f44000 */
[----:B------:R-:W-:Y:S02]  /*0830*/  FSEL R5, R8, R13, P1 ;  /* 0x0000000d08057208 */ /* 0x000fe40000800000 */
[----:B------:R-:W-:-:S02]  /*0840*/  @!P0 FSEL R12, R15, R17, P2 ;  /* 0x000000110f0c8208 */ /* 0x000fc40001000000 */
[----:B-----5:R-:W-:Y:S02]  /*0850*/  FSETP.GT.AND P0, PT, R10, R5, PT ;  /* 0x000000050a00720b */ /* 0x020fe40003f04000 */
[----:B------:R-:W-:-:S04]  /*0860*/  FSETP.GT.AND P2, PT, R8, R12, PT ;  /* 0x0000000c0800720b */ /* 0x000fc80003f44000 */
[----:B------:R-:W-:Y:S02]  /*0870*/  @!P1 FSEL R13, R8, R12, P2 ;  /* 0x0000000c080d9208 */ /* 0x000fe40001000000 */
[----:B------:R-:W-:Y:S02]  /*0880*/  ISETP.GE.AND P2, PT, R9, R2, PT ;  /* 0x000000020900720c */ /* 0x000fe40003f46270 */
[C---:B------:R-:W-:Y:S02]  /*0890*/  FSETP.GT.AND P1, PT, R10.reuse, R13, PT ;  /* 0x0000000d0a00720b */ /* 0x040fe40003f24000 */
[C---:B------:R-:W-:Y:S02]  /*08a0*/  FSEL R12, R10.reuse, R5, P0 ;  /* 0x000000050a0c7208 */ /* 0x040fe40000000000 */
[----:B------:R-:W-:-:S07]  /*08b0*/  @!P0 FSEL R5, R10, R13, P1 ;  /* 0x0000000d0a058208 */ /* 0x000fce0000800000 */
[----:B------:R-:W-:Y:S05]  /*08c0*/  @!P2 BRA `(.L_x_128) ;  /* 0xfffffffc0054a947 */ /* 0x000fea000383ffff */
.L_x_124:
[----:B------:R-:W-:Y:S05]  /*08d0*/  BSYNC.RECONVERGENT B0 ;  /* 0x0000000000007941 */ /* 0x000fea0003800200 */
.L_x_123:
[----:B------:R-:W0:Y:S01]  /*08e0*/  S2UR UR6, SR_CgaCtaId ;  /* 0x00000000000679c3 */ /* 0x000e220000008800 */
[----:B------:R-:W-:Y:S01]  /*08f0*/  UMOV UR4, 0x400 ;  /* 0x0000040000047882 */ /* 0x000fe20000000000 */
[----:B------:R-:W-:Y:S01]  /*0900*/  ISETP.GE.U32.AND P0, PT, R4, 0x2, PT ;  /* 0x000000020400780c */ /* 0x000fe20003f06070 */
[----:B------:R-:W-:Y:S02]  /*0910*/  UIADD3 UR5, UPT, UPT, UR4, 0x400, URZ ;  /* 0x0000040004057890 */ /* 0x000fe4000fffe0ff */
[----:B0-----:R-:W-:Y:S02]  /*0920*/  ULEA UR4, UR6, UR4, 0x18 ;  /* 0x0000000406047291 */ /* 0x001fe4000f8ec0ff */
[----:B------:R-:W-:-:S04]  /*0930*/  ULEA UR5, UR6, UR5, 0x18 ;  /* 0x0000000506057291 */ /* 0x000fc8000f8ec0ff */
[C---:B------:R-:W-:Y:S02]  /*0940*/  LEA R7, R3.reuse, UR4, 0x2 ;  /* 0x0000000403077c11 */ /* 0x040fe4000f8e10ff */
[----:B------:R-:W-:-:S03]  /*0950*/  LEA R2, R3, UR5, 0x2 ;  /* 0x0000000503027c11 */ /* 0x000fc6000f8e10ff */
[----:B------:R0:W-:Y:S04]  /*0960*/  STS [R7], R12 ;  /* 0x0000000c07007388 */ /* 0x0001e80000000800 */
[----:B------:R0:W-:Y:S01]  /*0970*/  STS [R2], R5 ;  /* 0x0000000502007388 */ /* 0x0001e20000000800 */
[----:B------:R-:W-:Y:S06]  /*0980*/  BAR.SYNC.DEFER_BLOCKING 0x0 ;  /* 0x0000000000007b1d */ /* 0x000fec0000010000 */
[----:B------:R-:W-:Y:S05]  /*0990*/  @!P0 BRA `(.L_x_129) ;  /* 0x0000000000548947 */ /* 0x000fea0003800000 */
.L_x_132:
[--C-:B------:R-:W-:Y:S01]  /*09a0*/  IMAD.MOV.U32 R10, RZ, RZ, R4.reuse ;  /* 0x000000ffff0a7224 */ /* 0x100fe200078e0004 */
[----:B------:R-:W-:Y:S01]  /*09b0*/  SHF.R.U32.HI R4, RZ, 0x1, R4 ;  /* 0x00000001ff047819 */ /* 0x000fe20000011604 */
[----:B------:R-:W-:Y:S03]  /*09c0*/  BSSY.RECONVERGENT B0, `(.L_x_130) ;  /* 0x000000f000007945 */ /* 0x000fe60003800200 */
[----:B------:R-:W-:-:S13]  /*09d0*/  ISETP.GE.U32.AND P0, PT, R3, R4, PT ;  /* 0x000000040300720c */ /* 0x000fda0003f06070 */
[----:B-1----:R-:W-:Y:S05]  /*09e0*/  @P0 BRA `(.L_x_131) ;  /* 0x0000000000300947 */ /* 0x002fea0003800000 */
[----:B------:R-:W-:Y:S01]  /*09f0*/  IMAD R6, R4, 0x4, R7 ;  /* 0x0000000404067824 */ /* 0x000fe200078e0207 */
[----:B0-----:R-:W-:Y:S05]  /*0a00*/  LDS R5, [R7] ;  /* 0x0000000007057984 */ /* 0x001fea0000000800 */
[----:B------:R-:W0:Y:S02]  /*0a10*/  LDS R6, [R6] ;  /* 0x0000000006067984 */ /* 0x000e240000000800 */
[----:B0-----:R-:W-:-:S13]  /*0a20*/  FSETP.GT.AND P0, PT, R5, R6, PT ;  /* 0x000000060500720b */ /* 0x001fda0003f04000 */
[----:B------:R-:W0:Y:S02]  /*0a30*/  @P0 LDS R8, [R2] ;  /* 0x0000000002080984 */ /* 0x000e240000000800 */
[----:B0-----:R-:W-:Y:S01]  /*0a40*/  @P0 FMNMX R9, R6, R8, !PT ;  /* 0x0000000806090209 */ /* 0x001fe20007800000 */
[----:B------:R-:W-:-:S04]  /*0a50*/  @!P0 IMAD R8, R4, 0x4, R2 ;  /* 0x0000000404088824 */ /* 0x000fc800078e0202 */
[----:B------:R-:W-:Y:S04]  /*0a60*/  @P0 STS [R2], R9 ;  /* 0x0000000902000388 */ /* 0x000fe80000000800 */
[----:B------:R-:W0:Y:S04]  /*0a70*/  @!P0 LDS R8, [R8] ;  /* 0x0000000008088984 */ /* 0x000e280000000800 */
[----:B------:R1:W-:Y:S01]  /*0a80*/  @!P0 STS [R7], R6 ;  /* 0x0000000607008388 */ /* 0x0003e20000000800 */
[----:B0-----:R-:W-:-:S05]  /*0a90*/  @!P0 FMNMX R5, R5, R8, !PT ;  /* 0x0000000805058209 */ /* 0x001fca0007800000 */
[----:B------:R1:W-:Y:S02]  /*0aa0*/  @!P0 STS [R2], R5 ;  /* 0x0000000502008388 */ /* 0x0003e40000000800 */
.L_x_131:
[----:B------:R-:W-:Y:S05]  /*0ab0*/  BSYNC.RECONVERGENT B0 ;  /* 0x0000000000007941 */ /* 0x000fea0003800200 */
.L_x_130:
[----:B------:R-:W-:Y:S01]  /*0ac0*/  BAR.SYNC.DEFER_BLOCKING 0x0 ;  /* 0x0000000000007b1d */ /* 0x000fe20000010000 */
[----:B------:R-:W-:-:S13]  /*0ad0*/  ISETP.GT.U32.AND P0, PT, R10, 0x3, PT ;  /* 0x000000030a00780c */ /* 0x000fda0003f04070 */
[----:B------:R-:W-:Y:S05]  /*0ae0*/  @P0 BRA `(.L_x_132) ;  /* 0xfffffffc00ac0947 */ /* 0x000fea000383ffff */
.L_x_129:
[----:B------:R-:W-:-:S13]  /*0af0*/  ISETP.NE.AND P0, PT, R3, RZ, PT ;  /* 0x000000ff0300720c */ /* 0x000fda0003f05270 */
[----:B------:R-:W-:Y:S05]  /*0b00*/  @P0 EXIT ;  /* 0x000000000000094d */ /* 0x000fea0003800000 */
[----:B------:R-:W2:Y:S01]  /*0b10*/  S2UR UR5, SR_CgaCtaId ;  /* 0x00000000000579c3 */ /* 0x000ea20000008800 */
[----:B------:R-:W-:-:S07]  /*0b20*/  UMOV UR4, 0x400 ;  /* 0x0000040000047882 */ /* 0x000fce0000000000 */
[----:B01----:R-:W0:Y:S08]  /*0b30*/  LDC R7, c[0x0][0x394] ;  /* 0x0000e500ff077b82 */ /* 0x003e300000000800 */
[----:B------:R-:W1:Y:S01]  /*0b40*/  LDC.64 R2, c[0x0][0x388] ;  /* 0x0000e200ff027b82 */ /* 0x000e620000000a00 */
[----:B--2---:R-:W-:Y:S01]  /*0b50*/  ULEA UR4, UR5, UR4, 0x18 ;  /* 0x0000000405047291 */ /* 0x004fe2000f8ec0ff */
[----:B0-----:R-:W-:-:S08]  /*0b60*/  IMAD R7, R7, UR7, R0 ;  /* 0x0000000707077c24 */ /* 0x001fd0000f8e0200 */
[----:B------:R-:W0:Y:S04]  /*0b70*/  LDS R4, [UR4] ;  /* 0x00000004ff047984 */ /* 0x000e280008000800 */
[----:B------:R-:W2:Y:S01]  /*0b80*/  LDS R5, [UR4+0x400] ;  /* 0x00040004ff057984 */ /* 0x000ea20008000800 */
[----:B-1----:R-:W-:Y:S01]  /*0b90*/  IMAD.WIDE R2, R7, 0x4, R2 ;  /* 0x0000000407027825 */ /* 0x002fe200078e0202 */
[C---:B0-----:R-:W-:Y:S02]  /*0ba0*/  FSETP.NEU.AND P0, PT, R4.reuse, -3.40282346638528859812e+38, PT ;  /* 0xff7fffff0400780b */ /* 0x041fe40003f0d000 */
[----:B--2---:R-:W-:Y:S02]  /*0bb0*/  FSETP.NEU.AND P1, PT, R5, -3.40282346638528859812e+38, PT ;  /* 0xff7fffff0500780b */ /* 0x004fe40003f2d000 */
[----:B------:R-:W-:-:S02]  /*0bc0*/  FSEL R4, R4, RZ, P0 ;  /* 0x000000ff04047208 */ /* 0x000fc40000000000 */
[----:B------:R-:W-:-:S05]  /*0bd0*/  FSEL R5, R5, RZ, P1 ;  /* 0x000000ff05057208 */ /* 0x000fca0000800000 */
[----:B------:R-:W-:-:S05]  /*0be0*/  FADD R5, R4, R5 ;  /* 0x0000000504057221 */ /* 0x000fca0000000000 */
[----:B------:R-:W-:Y:S01]  /*0bf0*/  STG.E desc[UR8][R2.64], R5 ;  /* 0x0000000502007986 */ /* 0x000fe2000c101908 */
[----:B------:R-:W-:Y:S05]  /*0c00*/  EXIT ;  /* 0x000000000000794d */ /* 0x000fea0003800000 */
.L_x_133:
        /* <DEDUP_REMOVED lines=15> */
.L_x_159:


//--------------------- .text._Z23sigmoid_and_bias_kernelPfS_S_S_ii --------------------------
	.section	.text._Z23sigmoid_and_bias_kernelPfS_S_S_ii,"ax",@progbits
	.align	128
        .global         _Z23sigmoid_and_bias_kernelPfS_S_S_ii
        .type           _Z23sigmoid_and_bias_kernelPfS_S_S_ii,@function
        .size           _Z23sigmoid_and_bias_kernelPfS_S_S_ii,(.L_x_153 - _Z23sigmoid_and_bias_kernelPfS_S_S_ii)
        .other          _Z23sigmoid_and_bias_kernelPfS_S_S_ii,@"STO_CUDA_ENTRY STV_DEFAULT"
_Z23sigmoid_and_bias_kernelPfS_S_S_ii:
.text._Z23sigmoid_and_bias_kernelPfS_S_S_ii:
[----:B------:R-:W-:Y:S01]  /*0000*/  LDC R1, c[0x0][0x37c] ;  /* 0x0000df00ff017b82 */ /* 0x000fe20000000800 */
[----:B------:R-:W0:Y:S07]  /*0010*/  S2R R3, SR_TID.Y ;  /* 0x0000000000037919 */ /* 0x000e2e0000002200 */
[----:B------:R-:W0:Y:S08]  /*0020*/  S2UR UR4, SR_CTAID.Y ;  /* 0x00000000000479c3 */ /* 0x000e300000002600 */
[----:B------:R-:W0:Y:S08]  /*0030*/  LDC R4, c[0x0][0x360] ;  /* 0x0000d800ff047b82 */ /* 0x000e300000000800 */
[----:B------:R-:W1:Y:S08]  /*0040*/  LDC.64 R8, c[0x0][0x3a0] ;  /* 0x0000e800ff087b82 */ /* 0x000e700000000a00 */
[----:B------:R-:W2:Y:S01]  /*0050*/  S2UR UR6, SR_CTAID.X ;  /* 0x00000000000679c3 */ /* 0x000ea20000002500 */
[----:B0-----:R-:W-:-:S05]  /*0060*/  IMAD R4, R4, UR4, R3 ;  /* 0x0000000404047c24 */ /* 0x001fca000f8e0203 */
[----:B-1----:R-:W-:-:S04]  /*0070*/  ISETP.GE.AND P0, PT, R4, R9, PT ;  /* 0x000000090400720c */ /* 0x002fc80003f06270 */
[----:B--2---:R-:W-:-:S13]  /*0080*/  ISETP.LE.OR P0, PT, R8, UR6, P0 ;  /* 0x0000000608007c0c */ /* 0x004fda0008703670 */
[----:B------:R-:W-:Y:S05]  /*0090*/  @P0 EXIT ;  /* 0x000000000000094d */ /* 0x000fea0003800000 */
[----:B------:R-:W0:Y:S01]  /*00a0*/  LDC.64 R6, c[0x0][0x380] ;  /* 0x0000e000ff067b82 */ /* 0x000e220000000a00 */
[----:B------:R-:W1:Y:S01]  /*00b0*/  LDCU.64 UR4, c[0x0][0x358] ;  /* 0x00006b00ff0477ac */ /* 0x000e620008000a00 */
[----:B------:R-:W-:-:S04]  /*00c0*/  IMAD R3, R9, UR6, R4 ;  /* 0x0000000609037c24 */ /* 0x000fc8000f8e0204 */
[----:B0-----:R-:W-:-:S06]  /*00d0*/  IMAD.WIDE.U32 R6, R3, 0x4, R6 ;  /* 0x0000000403067825 */ /* 0x001fcc00078e0006 */
[----:B-1----:R-:W2:Y:S01]  /*00e0*/  LDG.E R6, desc[UR4][R6.64] ;  /* 0x0000000406067981 */ /* 0x002ea2000c1e1900 */
[----:B------:R-:W-:Y:S02]  /*00f0*/  HFMA2 R9, -RZ, RZ, 3.7421875, 0 ;  /* 0x437c0000ff097431 */ /* 0x000fe400000001ff */
[----:B------:R-:W-:Y:S01]  /*0100*/  IMAD.MOV.U32 R5, RZ, RZ, 0x3bbb989d ;  /* 0x3bbb989dff057424 */ /* 0x000fe200078e00ff */
[----:B------:R-:W-:Y:S03]  /*0110*/  BSSY.RECONVERGENT B0, `(.L_x_134) ;  /* 0x0000015000007945 */ /* 0x000fe60003800200 */
[----:B--2---:R-:W-:-:S04]  /*0120*/  FFMA.SAT R0, R6, -R5, 0.5 ;  /* 0x3f00000006007423 */ /* 0x004fc80000002805 */
[----:B------:R-:W-:-:S04]  /*0130*/  FFMA.RM R0, R0, R9, 12582913 ;  /* 0x4b40000100007423 */ /* 0x000fc80000004009 */
[C---:B------:R-:W-:Y:S01]  /*0140*/  FADD R5, R0.reuse, -12583039 ;  /* 0xcb40007f00057421 */ /* 0x040fe20000000000 */
[----:B------:R-:W-:-:S03]  /*0150*/  IMAD.SHL.U32 R0, R0, 0x800000, RZ ;  /* 0x0080000000007824 */ /* 0x000fc600078e00ff */
[----:B------:R-:W-:-:S04]  /*0160*/  FFMA R5, R6, -1.4426950216293334961, -R5 ;  /* 0xbfb8aa3b06057823 */ /* 0x000fc80000000805 */
[----:B------:R-:W-:-:S06]  /*0170*/  FFMA R5, R6, -1.925963033500011079e-08, R5 ;  /* 0xb2a5706006057823 */ /* 0x000fcc0000000005 */
[----:B------:R-:W0:Y:S02]  /*0180*/  MUFU.EX2 R5, R5 ;  /* 0x0000000500057308 */ /* 0x000e240000000800 */
[----:B0-----:R-:W-:-:S05]  /*0190*/  FFMA R0, R0, R5, 1 ;  /* 0x3f80000000007423 */ /* 0x001fca0000000005 */
[----:B------:R-:W-:-:S04]  /*01a0*/  IADD3 R2, PT, PT, R0, 0x1800000, RZ ;  /* 0x0180000000027810 */ /* 0x000fc80007ffe0ff */
[----:B------:R-:W-:-:S04]  /*01b0*/  LOP3.LUT R2, R2, 0x7f800000, RZ, 0xc0, !PT ;  /* 0x7f80000002027812 */ /* 0x000fc800078ec0ff */
[----:B------:R-:W-:-:S13]  /*01c0*/  ISETP.GT.U32.AND P0, PT, R2, 0x1ffffff, PT ;  /* 0x01ffffff0200780c */ /* 0x000fda0003f04070 */
[----:B------:R-:W-:Y:S05]  /*01d0*/  @P0 BRA `(.L_x_135) ;  /* 0x0000000000100947 */ /* 0x000fea0003800000 */
[----:B------:R-:W-:-:S07]  /*01e0*/  MOV R6, 0x200 ;  /* 0x0000020000067802 */ /* 0x000fce0000000f00 */
[----:B------:R-:W-:Y:S05]  /*01f0*/  CALL.REL.NOINC `($__internal_2_$__cuda_sm20_rcp_rn_f32_slowpath) ;  /* 0x0000000000487944 */ /* 0x000fea0003c00000 */
[----:B------:R-:W-:Y:S01]  /*0200*/  IMAD.MOV.U32 R11, RZ, RZ, R5 ;  /* 0x000000ffff0b7224 */ /* 0x000fe200078e0005 */
[----:B------:R-:W-:Y:S06]  /*0210*/  BRA `(.L_x_136) ;  /* 0x0000000000107947 */ /* 0x000fec0003800000 */
.L_x_135:
[----:B------:R-:W0:Y:S02]  /*0220*/  MUFU.RCP R11, R0 ;  /* 0x00000000000b7308 */ /* 0x000e240000001000 */
[----:B0-----:R-:W-:-:S04]  /*0230*/  FFMA R2, R0, R11, -1 ;  /* 0xbf80000000027423 */ /* 0x001fc8000000000b */
[----:B------:R-:W-:-:S04]  /*0240*/  FADD.FTZ R2, -R2, -RZ ;  /* 0x800000ff02027221 */ /* 0x000fc80000010100 */
[----:B------:R-:W-:-:S07]  /*0250*/  FFMA R11, R11, R2, R11 ;  /* 0x000000020b0b7223 */ /* 0x000fce000000000b */
.L_x_136:
[----:B------:R-:W-:Y:S05]  /*0260*/  BSYNC.RECONVERGENT B0 ;  /* 0x0000000000007941 */ /* 0x000fea0003800200 */
.L_x_134:
[----:B------:R-:W0:Y:S08]  /*0270*/  LDC.64 R6, c[0x0][0x388] ;  /* 0x0000e200ff067b82 */ /* 0x000e300000000a00 */
[----:B------:R-:W1:Y:S01]  /*0280*/  LDC.64 R8, c[0x0][0x398] ;  /* 0x0000e600ff087b82 */ /* 0x000e620000000a00 */
[----:B0-----:R-:W-:-:S07]  /*0290*/  IMAD.WIDE.U32 R4, R4, 0x4, R6 ;  /* 0x0000000404047825 */ /* 0x001fce00078e0006 */
[----:B------:R-:W0:Y:S01]  /*02a0*/  LDC.64 R6, c[0x0][0x390] ;  /* 0x0000e400ff067b82 */ /* 0x000e220000000a00 */
[----:B------:R-:W2:Y:S01]  /*02b0*/  LDG.E R4, desc[UR4][R4.64] ;  /* 0x0000000404047981 */ /* 0x000ea2000c1e1900 */
[----:B0-----:R-:W-:-:S04]  /*02c0*/  IMAD.WIDE.U32 R6, R3, 0x4, R6 ;  /* 0x0000000403067825 */ /* 0x001fc800078e0006 */
[----:B-1----:R-:W-:Y:S01]  /*02d0*/  IMAD.WIDE.U32 R2, R3, 0x4, R8 ;  /* 0x0000000403027825 */ /* 0x002fe200078e0008 */
[----:B------:R-:W-:Y:S03]  /*02e0*/  STG.E desc[UR4][R6.64], R11 ;  /* 0x0000000b06007986 */ /* 0x000fe6000c101904 */
[----:B--2---:R-:W-:-:S05]  /*02f0*/  FADD R9, R4, R11 ;  /* 0x0000000b04097221 */ /* 0x004fca0000000000 */
[----:B------:R-:W-:Y:S01]  /*0300*/  STG.E desc[UR4][R2.64], R9 ;  /* 0x0000000902007986 */ /* 0x000fe2000c101904 */
[----:B------:R-:W-:Y:S05]  /*0310*/  EXIT ;  /* 0x000000000000794d */ /* 0x000fea0003800000 */
        .weak           $__internal_2_$__cuda_sm20_rcp_rn_f32_slowpath
        .type           $__internal_2_$__cuda_sm20_rcp_rn_f32_slowpath,@function
        .size           $__internal_2_$__cuda_sm20_rcp_rn_f32_slowpath,(.L_x_153 - $__internal_2_$__cuda_sm20_rcp_rn_f32_slowpath)
$__internal_2_$__cuda_sm20_rcp_rn_f32_slowpath:
[----:B------:R-:W-:Y:S01]  /*0320*/  SHF.L.U32 R2, R0, 0x1, RZ ;  /* 0x0000000100027819 */ /* 0x000fe200000006ff */
[----:B------:R-:W-:Y:S03]  /*0330*/  BSSY.RECONVERGENT B1, `(.L_x_137) ;  /* 0x0000030000017945 */ /* 0x000fe60003800200 */
[----:B------:R-:W-:-:S04]  /*0340*/  SHF.R.U32.HI R2, RZ, 0x18, R2 ;  /* 0x00000018ff027819 */ /* 0x000fc80000011602 */
[----:B------:R-:W-:-:S13]  /*0350*/  ISETP.NE.U32.AND P0, PT, R2, RZ, PT ;  /* 0x000000ff0200720c */ /* 0x000fda0003f05070 */
[----:B------:R-:W-:Y:S05]  /*0360*/  @P0 BRA `(.L_x_138) ;  /* 0x0000000000280947 */ /* 0x000fea0003800000 */
[----:B------:R-:W-:-:S05]  /*0370*/  IMAD.SHL.U32 R2, R0, 0x2, RZ ;  /* 0x0000000200027824 */ /* 0x000fca00078e00ff */
        /* <DEDUP_REMOVED lines=9> */
.L_x_138:
[----:B------:R-:W-:-:S04]  /*0410*/  IADD3 R5, PT, PT, R2, -0xfd, RZ ;  /* 0xffffff0302057810 */ /* 0x000fc80007ffe0ff */
[----:B------:R-:W-:-:S13]  /*0420*/  ISETP.GT.U32.AND P0, PT, R5, 0x1, PT ;  /* 0x000000010500780c */ /* 0x000fda0003f04070 */
[----:B------:R-:W-:Y:S05]  /*0430*/  @P0 BRA `(.L_x_140) ;  /* 0x0000000000780947 */ /* 0x000fea0003800000 */
[----:B------:R-:W-:Y:S01]  /*0440*/  LOP3.LUT R7, R0, 0x7fffff, RZ, 0xc0, !PT ;  /* 0x007fffff00077812 */ /* 0x000fe200078ec0ff */
[----:B------:R-:W-:-:S03]  /*0450*/  IMAD.MOV.U32 R12, RZ, RZ, 0x3 ;  /* 0x00000003ff0c7424 */ /* 0x000fc600078e00ff */
[----:B------:R-:W-:Y:S02]  /*0460*/  LOP3.LUT R7, R7, 0x3f800000, RZ, 0xfc, !PT ;  /* 0x3f80000007077812 */ /* 0x000fe400078efcff */
[----:B------:R-:W-:Y:S02]  /*0470*/  SHF.L.U32 R11, R12, R5, RZ ;  /* 0x000000050c0b7219 */ /* 0x000fe400000006ff */
[----:B------:R-:W0:Y:S02]  /*0480*/  MUFU.RCP R8, R7 ;  /* 0x0000000700087308 */ /* 0x000e240000001000 */
        /* <DEDUP_REMOVED lines=16> */
[----:B------:R-:W-:-:S05]  /*0590*/  SEL R5, RZ, 0x1, !P0 ;  /* 0x00000001ff057807 */ /* 0x000fca0004000000 */
[----:B------:R-:W-:-:S05]  /*05a0*/  IMAD.MOV R5, RZ, RZ, -R5 ;  /* 0x000000ffff057224 */ /* 0x000fca00078e0a05 */
[----:B------:R-:W-:Y:S02]  /*05b0*/  ISETP.GE.AND P0, PT, R5, RZ, PT ;  /* 0x000000ff0500720c */ /* 0x000fe40003f06270 */
[----:B------:R-:W-:-:S04]  /*05c0*/  IADD3 R5, PT, PT, R2, -0xfc, RZ ;  /* 0xffffff0402057810 */ /* 0x000fc80007ffe0ff */
[----:B------:R-:W-:-:S07]  /*05d0*/  SHF.R.U32.HI R5, RZ, R5, R8 ;  /* 0x00000005ff057219 */ /* 0x000fce0000011608 */
[----:B------:R-:W-:-:S05]  /*05e0*/  @!P0 VIADD R5, R5, 0x1 ;  /* 0x0000000105058836 */ /* 0x000fca0000000000 */
[----:B------:R-:W-:-:S04]  /*05f0*/  @!P1 SHF.L.U32 R5, R5, 0x1, RZ ;  /* 0x0000000105059819 */ /* 0x000fc800000006ff */
[----:B------:R-:W-:Y:S01]  /*0600*/  LOP3.LUT R5, R5, 0x80000000, R0, 0xf8, !PT ;  /* 0x8000000005057812 */ /* 0x000fe200078ef800 */
[----:B------:R-:W-:Y:S06]  /*0610*/  BRA `(.L_x_139) ;  /* 0x0000000000047947 */ /* 0x000fec0003800000 */
.L_x_140:
[----:B------:R0:W1:Y:S02]  /*0620*/  MUFU.RCP R5, R0 ;  /* 0x0000000000057308 */ /* 0x0000640000001000 */
.L_x_139:
[----:B------:R-:W-:Y:S05]  /*0630*/  BSYNC.RECONVERGENT B1 ;  /* 0x0000000000017941 */ /* 0x000fea0003800200 */
.L_x_137:
[----:B------:R-:W-:-:S04]  /*0640*/  IMAD.MOV.U32 R7, RZ, RZ, 0x0 ;  /* 0x00000000ff077424 */ /* 0x000fc800078e00ff */
[----:B01----:R-:W-:Y:S05]  /*0650*/  RET.REL.NODEC R6 `(_Z23sigmoid_and_bias_kernelPfS_S_S_ii) ;  /* 0xfffffff806687950 */ /* 0x003fea0003c3ffff */
.L_x_141:
        /* <DEDUP_REMOVED lines=10> */
.L_x_153:


//--------------------- .text._Z20add_residuals_kernelPfS_S_i --------------------------
	.section	.text._Z20add_residuals_kernelPfS_S_i,"ax",@progbits
	.align	128
        .global         _Z20add_residuals_kernelPfS_S_i
        .type           _Z20add_residuals_kernelPfS_S_i,@function
        .size           _Z20add_residuals_kernelPfS_S_i,(.L_x_161 - _Z20add_residuals_kernelPfS_S_i)
        .other          _Z20add_residuals_kernelPfS_S_i,@"STO_CUDA_ENTRY STV_DEFAULT"
_Z20add_residuals_kernelPfS_S_i:
.text._Z20add_residuals_kernelPfS_S_i:
[----:B------:R-:W-:Y:S01]  /*0000*/  LDC R1, c[0x0][0x37c] ;  /* 0x0000df00ff017b82 */ /* 0x000fe20000000800 */
[----:B------:R-:W0:Y:S07]  /*0010*/  S2R R0, SR_TID.X ;  /* 0x0000000000007919 */ /* 0x000e2e0000002100 */
[----:B------:R-:W0:Y:S01]  /*0020*/  S2UR UR4, SR_CTAID.X ;  /* 0x00000000000479c3 */ /* 0x000e220000002500 */
[----:B------:R-:W1:Y:S07]  /*0030*/  LDCU UR5, c[0x0][0x398] ;  /* 0x00007300ff0577ac */ /* 0x000e6e0008000800 */
[----:B------:R-:W0:Y:S02]  /*0040*/  LDC R9, c[0x0][0x360] ;  /* 0x0000d800ff097b82 */ /* 0x000e240000000800 */
[----:B0-----:R-:W-:-:S05]  /*0050*/  IMAD R9, R9, UR4, R0 ;  /* 0x0000000409097c24 */ /* 0x001fca000f8e0200 */
[----:B-1----:R-:W-:-:S13]  /*0060*/  ISETP.GE.AND P0, PT, R9, UR5, PT ;  /* 0x0000000509007c0c */ /* 0x002fda000bf06270 */
[----:B------:R-:W-:Y:S05]  /*0070*/  @P0 EXIT ;  /* 0x000000000000094d */ /* 0x000fea0003800000 */
[----:B------:R-:W0:Y:S01]  /*0080*/  LDC.64 R2, c[0x0][0x380] ;  /* 0x0000e000ff027b82 */ /* 0x000e220000000a00 */
[----:B------:R-:W1:Y:S07]  /*0090*/  LDCU.64 UR4, c[0x0][0x358] ;  /* 0x00006b00ff0477ac */ /* 0x000e6e0008000a00 */
[----:B------:R-:W2:Y:S08]  /*00a0*/  LDC.64 R4, c[0x0][0x388] ;  /* 0x0000e200ff047b82 */ /* 0x000eb00000000a00 */
[----:B------:R-:W3:Y:S01]  /*00b0*/  LDC.64 R6, c[0x0][0x390] ;  /* 0x0000e400ff067b82 */ /* 0x000ee20000000a00 */
[----:B0-----:R-:W-:-:S06]  /*00c0*/  IMAD.WIDE R2, R9, 0x4, R2 ;  /* 0x0000000409027825 */ /* 0x001fcc00078e0202 */
[----:B-1----:R-:W4:Y:S01]  /*00d0*/  LDG.E R2, desc[UR4][R2.64] ;  /* 0x0000000402027981 */ /* 0x002f22000c1e1900 */
[----:B--2---:R-:W-:-:S06]  /*00e0*/  IMAD.WIDE R4, R9, 0x4, R4 ;  /* 0x0000000409047825 */ /* 0x004fcc00078e0204 */
[----:B------:R-:W4:Y:S01]  /*00f0*/  LDG.E R5, desc[UR4][R4.64] ;  /* 0x0000000404057981 */ /* 0x000f22000c1e1900 */
[----:B---3--:R-:W-:-:S04]  /*0100*/  IMAD.WIDE R6, R9, 0x4, R6 ;  /* 0x0000000409067825 */ /* 0x008fc800078e0206 */
[----:B----4-:R-:W-:-:S05]  /*0110*/  FADD R9, R2, R5 ;  /* 0x0000000502097221 */ /* 0x010fca0000000000 */
[----:B------:R-:W-:Y:S01]  /*0120*/  STG.E desc[UR4][R6.64], R9 ;  /* 0x0000000906007986 */ /* 0x000fe2000c101904 */
[----:B------:R-:W-:Y:S05]  /*0130*/  EXIT ;  /* 0x000000000000794d */ /* 0x000fea0003800000 */
.L_x_142:
        /* <DEDUP_REMOVED lines=12> */
.L_x_161:


//--------------------- .text._Z15silu_mul_kernelPfS_S_i --------------------------
	.section	.text._Z15silu_mul_kernelPfS_S_i,"ax",@progbits
	.align	128
        .global         _Z15silu_mul_kernelPfS_S_i
        .type           _Z15silu_mul_kernelPfS_S_i,@function
        .size           _Z15silu_mul_kernelPfS_S_i,(.L_x_154 - _Z15silu_mul_kernelPfS_S_i)
        .other          _Z15silu_mul_kernelPfS_S_i,@"STO_CUDA_ENTRY STV_DEFAULT"
_Z15silu_mul_kernelPfS_S_i:
.text._Z15silu_mul_kernelPfS_S_i:
        /* <DEDUP_REMOVED lines=10> */
[----:B------:R-:W2:Y:S01]  /*00a0*/  LDC.64 R8, c[0x0][0x388] ;  /* 0x0000e200ff087b82 */ /* 0x000ea20000000a00 */
[----:B0-----:R-:W-:-:S05]  /*00b0*/  IMAD.WIDE R6, R3, 0x4, R6 ;  /* 0x0000000403067825 */ /* 0x001fca00078e0206 */
[----:B-1----:R-:W3:Y:S01]  /*00c0*/  LDG.E R4, desc[UR4][R6.64] ;  /* 0x0000000406047981 */ /* 0x002ee2000c1e1900 */
[----:B--2---:R-:W-:-:S05]  /*00d0*/  IMAD.WIDE R8, R3, 0x4, R8 ;  /* 0x0000000403087825 */ /* 0x004fca00078e0208 */
[----:B------:R0:W5:Y:S01]  /*00e0*/  LDG.E R5, desc[UR4][R8.64] ;  /* 0x0000000408057981 */ /* 0x000162000c1e1900 */
[----:B------:R-:W-:Y:S02]  /*00f0*/  HFMA2 R13, -RZ, RZ, 3.7421875, 0 ;  /* 0x437c0000ff0d7431 */ /* 0x000fe400000001ff */
[----:B------:R-:W-:Y:S01]  /*0100*/  IMAD.MOV.U32 R11, RZ, RZ, 0x3bbb989d ;  /* 0x3bbb989dff0b7424 */ /* 0x000fe200078e00ff */
[----:B------:R-:W-:Y:S03]  /*0110*/  BSSY.RECONVERGENT B0, `(.L_x_143) ;  /* 0x0000014000007945 */ /* 0x000fe60003800200 */
[----:B---3--:R-:W-:-:S04]  /*0120*/  FFMA.SAT R0, R4, -R11, 0.5 ;  /* 0x3f00000004007423 */ /* 0x008fc8000000280b */
[----:B------:R-:W-:-:S04]  /*0130*/  FFMA.RM R0, R0, R13, 12582913 ;  /* 0x4b40000100007423 */ /* 0x000fc8000000400d */
[C---:B------:R-:W-:Y:S01]  /*0140*/  FADD R11, R0.reuse, -12583039 ;  /* 0xcb40007f000b7421 */ /* 0x040fe20000000000 */
[----:B------:R-:W-:-:S03]  /*0150*/  IMAD.SHL.U32 R0, R0, 0x800000, RZ ;  /* 0x0080000000007824 */ /* 0x000fc600078e00ff */
[----:B------:R-:W-:-:S04]  /*0160*/  FFMA R11, R4, -1.4426950216293334961, -R11 ;  /* 0xbfb8aa3b040b7823 */ /* 0x000fc8000000080b */
[----:B------:R-:W-:-:S06]  /*0170*/  FFMA R11, R4, -1.925963033500011079e-08, R11 ;  /* 0xb2a57060040b7823 */ /* 0x000fcc000000000b */
[----:B------:R-:W1:Y:S02]  /*0180*/  MUFU.EX2 R11, R11 ;  /* 0x0000000b000b7308 */ /* 0x000e640000000800 */
[----:B-1----:R-:W-:-:S05]  /*0190*/  FFMA R0, R0, R11, 1 ;  /* 0x3f80000000007423 */ /* 0x002fca000000000b */
[----:B------:R-:W-:-:S04]  /*01a0*/  IADD3 R2, PT, PT, R0, 0x1800000, RZ ;  /* 0x0180000000027810 */ /* 0x000fc80007ffe0ff */
[----:B------:R-:W-:-:S04]  /*01b0*/  LOP3.LUT R2, R2, 0x7f800000, RZ, 0xc0, !PT ;  /* 0x7f80000002027812 */ /* 0x000fc800078ec0ff */
[----:B------:R-:W-:-:S13]  /*01c0*/  ISETP.GT.U32.AND P0, PT, R2, 0x1ffffff, PT ;  /* 0x01ffffff0200780c */ /* 0x000fda0003f04070 */
[----:B0-----:R-:W-:Y:S05]  /*01d0*/  @P0 BRA `(.L_x_144) ;  /* 0x00000000000c0947 */ /* 0x001fea0003800000 */
[----:B------:R-:W-:-:S07]  /*01e0*/  MOV R6, 0x200 ;  /* 0x0000020000067802 */ /* 0x000fce0000000f00 */
[----:B-----5:R-:W-:Y:S05]  /*01f0*/  CALL.REL.NOINC `($__internal_3_$__cuda_sm20_rcp_rn_f32_slowpath) ;  /* 0x0000000000307944 */ /* 0x020fea0003c00000 */
[----:B------:R-:W-:Y:S05]  /*0200*/  BRA `(.L_x_145) ;  /* 0x0000000000107947 */ /* 0x000fea0003800000 */
.L_x_144:
[----:B------:R-:W0:Y:S02]  /*0210*/  MUFU.RCP R9, R0 ;  /* 0x0000000000097308 */ /* 0x000e240000001000 */
[----:B0-----:R-:W-:-:S04]  /*0220*/  FFMA R2, R0, R9, -1 ;  /* 0xbf80000000027423 */ /* 0x001fc80000000009 */
[----:B------:R-:W-:-:S04]  /*0230*/  FADD.FTZ R2, -R2, -RZ ;  /* 0x800000ff02027221 */ /* 0x000fc80000010100 */
[----:B------:R-:W-:-:S07]  /*0240*/  FFMA R9, R9, R2, R9 ;  /* 0x0000000209097223 */ /* 0x000fce0000000009 */
.L_x_145:
[----:B------:R-:W-:Y:S05]  /*0250*/  BSYNC.RECONVERGENT B0 ;  /* 0x0000000000007941 */ /* 0x000fea0003800200 */
.L_x_143:
[----:B------:R-:W0:Y:S01]  /*0260*/  LDC.64 R6, c[0x0][0x390] ;  /* 0x0000e400ff067b82 */ /* 0x000e220000000a00 */
[----:B------:R-:W-:-:S04]  /*0270*/  FMUL R4, R4, R9 ;  /* 0x0000000904047220 */ /* 0x000fc80000400000 */
[----:B-----5:R-:W-:Y:S01]  /*0280*/  FMUL R5, R5, R4 ;  /* 0x0000000405057220 */ /* 0x020fe20000400000 */
[----:B0-----:R-:W-:-:S05]  /*0290*/  IMAD.WIDE R2, R3, 0x4, R6 ;  /* 0x0000000403027825 */ /* 0x001fca00078e0206 */
[----:B------:R-:W-:Y:S01]  /*02a0*/  STG.E desc[UR4][R2.64], R5 ;  /* 0x0000000502007986 */ /* 0x000fe2000c101904 */
[----:B------:R-:W-:Y:S05]  /*02b0*/  EXIT ;  /* 0x000000000000794d */ /* 0x000fea0003800000 */
        .weak           $__internal_3_$__cuda_sm20_rcp_rn_f32_slowpath
        .type           $__internal_3_$__cuda_sm20_rcp_rn_f32_slowpath,@function
        .size           $__internal_3_$__cuda_sm20_rcp_rn_f32_slowpath,(.L_x_154 - $__internal_3_$__cuda_sm20_rcp_rn_f32_slowpath)
$__internal_3_$__cuda_sm20_rcp_rn_f32_slowpath:
[----:B------:R-:W-:Y:S01]  /*02c0*/  IMAD.SHL.U32 R2, R0, 0x2, RZ ;  /* 0x0000000200027824 */ /* 0x000fe200078e00ff */
[----:B------:R-:W-:Y:S04]  /*02d0*/  BSSY.RECONVERGENT B1, `(.L_x_146) ;  /* 0x0000030000017945 */ /* 0x000fe80003800200 */
        /* <DEDUP_REMOVED lines=13> */
.L_x_147:
[----:B------:R-:W-:-:S05]  /*03b0*/  VIADD R7, R2, 0xffffff03 ;  /* 0xffffff0302077836 */ /* 0x000fca0000000000 */
[----:B------:R-:W-:-:S13]  /*03c0*/  ISETP.GT.U32.AND P0, PT, R7, 0x1, PT ;  /* 0x000000010700780c */ /* 0x000fda0003f04070 */
[----:B------:R-:W-:Y:S05]  /*03d0*/  @P0 BRA `(.L_x_149) ;  /* 0x0000000000780947 */ /* 0x000fea0003800000 */
[----:B------:R-:W-:Y:S02]  /*03e0*/  LOP3.LUT R8, R0, 0x7fffff, RZ, 0xc0, !PT ;  /* 0x007fffff00087812 */ /* 0x000fe400078ec0ff */
[----:B------:R-:W-:Y:S02]  /*03f0*/  MOV R12, 0x3 ;  /* 0x00000003000c7802 */ /* 0x000fe40000000f00 */
        /* <DEDUP_REMOVED lines=11> */
[----:B------:R-:W-:-:S03]  /*04b0*/  LOP3.LUT R8, R13, R10, RZ, 0xc0, !PT ;  /* 0x0000000a0d087212 */ /* 0x000fc600078ec0ff */
[----:B------:R-:W-:Y:S01]  /*04c0*/  IMAD.MOV R9, RZ, RZ, -R9 ;  /* 0x000000ffff097224 */ /* 0x000fe200078e0a09 */
[----:B------:R-:W-:-:S04]  /*04d0*/  SHF.R.U32.HI R8, RZ, R7, R8 ;  /* 0x00000007ff087219 */ /* 0x000fc80000011608 */
[----:B------:R-:W-:Y:S02]  /*04e0*/  LOP3.LUT P1, RZ, R9, R7, R10, 0xf8, !PT ;  /* 0x0000000709ff7212 */ /* 0x000fe4000782f80a */
[C---:B------:R-:W-:Y:S02]  /*04f0*/  LOP3.LUT P0, RZ, R8.reuse, 0x1, RZ, 0xc0, !PT ;  /* 0x0000000108ff7812 */ /* 0x040fe4000780c0ff */
[----:B------:R-:W-:-:S04]  /*0500*/  LOP3.LUT P2, RZ, R8, 0x2, RZ, 0xc0, !PT ;  /* 0x0000000208ff7812 */ /* 0x000fc8000784c0ff */
[----:B------:R-:W-:Y:S02]  /*0510*/  PLOP3.LUT P0, PT, P0, P1, P2, 0xe0, 0x0 ;  /* 0x000000000000781c */ /* 0x000fe40000703c20 */
[----:B------:R-:W-:Y:S02]  /*0520*/  LOP3.LUT P1, RZ, R0, 0x7fffff, RZ, 0xc0, !PT ;  /* 0x007fffff00ff7812 */ /* 0x000fe4000782c0ff */
[----:B------:R-:W-:-:S04]  /*0530*/  SEL R7, RZ, 0x1, !P0 ;  /* 0x00000001ff077807 */ /* 0x000fc80004000000 */
[----:B------:R-:W-:-:S04]  /*0540*/  IADD3 R7, PT, PT, -R7, RZ, RZ ;  /* 0x000000ff07077210 */ /* 0x000fc80007ffe1ff */
[----:B------:R-:W-:Y:S01]  /*0550*/  ISETP.GE.AND P0, PT, R7, RZ, PT ;  /* 0x000000ff0700720c */ /* 0x000fe20003f06270 */
[----:B------:R-:W-:-:S05]  /*0560*/  VIADD R7, R2, 0xffffff04 ;  /* 0xffffff0402077836 */ /* 0x000fca0000000000 */
[----:B------:R-:W-:-:S07]  /*0570*/  SHF.R.U32.HI R7, RZ, R7, R10 ;  /* 0x00000007ff077219 */ /* 0x000fce000001160a */
[----:B------:R-:W-:-:S05]  /*0580*/  @!P0 IADD3 R7, PT, PT, R7, 0x1, RZ ;  /* 0x0000000107078810 */ /* 0x000fca0007ffe0ff */
[----:B------:R-:W-:-:S05]  /*0590*/  @!P1 IMAD.SHL.U32 R7, R7, 0x2, RZ ;  /* 0x0000000207079824 */ /* 0x000fca00078e00ff */
[----:B------:R-:W-:Y:S01]  /*05a0*/  LOP3.LUT R7, R7, 0x80000000, R0, 0xf8, !PT ;  /* 0x8000000007077812 */ /* 0x000fe200078ef800 */
[----:B------:R-:W-:Y:S06]  /*05b0*/  BRA `(.L_x_148) ;  /* 0x0000000000047947 */ /* 0x000fec0003800000 */
.L_x_149:
[----:B------:R0:W1:Y:S02]  /*05c0*/  MUFU.RCP R7, R0 ;  /* 0x0000000000077308 */ /* 0x0000640000001000 */
.L_x_148:
[----:B------:R-:W-:Y:S05]  /*05d0*/  BSYNC.RECONVERGENT B1 ;  /* 0x0000000000017941 */ /* 0x000fea0003800200 */
.L_x_146:
[----:B-1----:R-:W-:Y:S01]  /*05e0*/  MOV R9, R7 ;  /* 0x0000000700097202 */ /* 0x002fe20000000f00 */
[----:B------:R-:W-:-:S04]  /*05f0*/  IMAD.MOV.U32 R7, RZ, RZ, 0x0 ;  /* 0x00000000ff077424 */ /* 0x000fc800078e00ff */
[----:B0-----:R-:W-:Y:S05]  /*0600*/  RET.REL.NODEC R6 `(_Z15silu_mul_kernelPfS_S_i) ;  /* 0xfffffff8067c7950 */ /* 0x001fea0003c3ffff */
.L_x_150:
        /* <DEDUP_REMOVED lines=15> */
.L_x_154:


//--------------------- .nv.shared._Z27routed_experts_naive_kernelPfPiS_S_S_S_S_ --------------------------
	.section	.nv.shared._Z27routed_experts_naive_kernelPfPiS_S_S_S_S_,"aw",@nobits
	.sectionflags	@""
	.align	16
	.zero		1024


//--------------------- .nv.shared.reserved.0     --------------------------
	.section	.nv.shared.reserved.0,"aw",@nobits
	.weak		__nv_reservedSMEM_offset_0_alias
	.size		__nv_reservedSMEM_offset_0_alias, 0, 64
	.other		__nv_reservedSMEM_offset_0_alias,@"STO_CUDA_RESERVED_SHARED STV_DEFAULT"
__nv_reservedSMEM_offset_0_alias:
	.zero		0
	.zero		64


//--------------------- .nv.shared._Z24gather_norm_scale_kernelPfPiS_iiibf --------------------------
	.section	.nv.shared._Z24gather_norm_scale_kernelPfPiS_iiibf,"aw",@nobits
	.sectionflags	@""
	.align	16
	.zero		1024


//--------------------- .nv.shared._Z24masked_final_topk_kernelPfS_Piiiii --------------------------
	.section	.nv.shared._Z24masked_final_topk_kernelPfS_Piiiii,"aw",@nobits
	.sectionflags	@""
	.align	16
	.zero		1024


//--------------------- .nv.shared._Z22group_topk_mask_kernelPfS_iii --------------------------
	.section	.nv.shared._Z22group_topk_mask_kernelPfS_iii,"aw",@nobits
	.sectionflags	@""
	.align	16
	.zero		1024


//--------------------- .nv.shared._Z23grouped_top2_sum_kernelPfS_iii --------------------------
	.section	.nv.shared._Z23grouped_top2_sum_kernelPfS_iii,"aw",@nobits
	.sectionflags	@""
	.align	16
.nv.shared._Z23grouped_top2_sum_kernelPfS_iii:
	.zero		3072


//--------------------- .nv.shared._Z23sigmoid_and_bias_kernelPfS_S_S_ii --------------------------
	.section	.nv.shared._Z23sigmoid_and_bias_kernelPfS_S_S_ii,"aw",@nobits
	.sectionflags	@""
	.align	16
	.zero		1024


//--------------------- .nv.shared._Z20add_residuals_kernelPfS_S_i --------------------------
	.section	.nv.shared._Z20add_residuals_kernelPfS_S_i,"aw",@nobits
	.sectionflags	@""
	.align	16
	.zero		1024


//--------------------- .nv.shared._Z15silu_mul_kernelPfS_S_i --------------------------
	.section	.nv.shared._Z15silu_mul_kernelPfS_S_i,"aw",@nobits
	.sectionflags	@""
	.align	16
	.zero		1024


//--------------------- .nv.constant0._Z27routed_experts_naive_kernelPfPiS_S_S_S_S_ --------------------------
	.section	.nv.constant0._Z27routed_experts_naive_kernelPfPiS_S_S_S_S_,"a",@progbits
	.sectionflags	@""
	.align	4
.nv.constant0._Z27routed_experts_naive_kernelPfPiS_S_S_S_S_:
	.zero		952


//--------------------- .nv.constant0._Z24gather_norm_scale_kernelPfPiS_iiibf --------------------------
	.section	.nv.constant0._Z24gather_norm_scale_kernelPfPiS_iiibf,"a",@progbits
	.sectionflags	@""
	.align	4
.nv.constant0._Z24gather_norm_scale_kernelPfPiS_iiibf:
	.zero		940


//--------------------- .nv.constant0._Z24masked_final_topk_kernelPfS_Piiiii --------------------------
	.section	.nv.constant0._Z24masked_final_topk_kernelPfS_Piiiii,"a",@progbits
	.sectionflags	@""
	.align	4
.nv.constant0._Z24masked_final_topk_kernelPfS_Piiiii:
	.zero		936


//--------------------- .nv.constant0._Z22group_topk_mask_kernelPfS_iii --------------------------
	.section	.nv.constant0._Z22group_topk_mask_kernelPfS_iii,"a",@progbits
	.sectionflags	@""
	.align	4
.nv.constant0._Z22group_topk_mask_kernelPfS_iii:
	.zero		924


//--------------------- .nv.constant0._Z23grouped_top2_sum_kernelPfS_iii --------------------------
	.section	.nv.constant0._Z23grouped_top2_sum_kernelPfS_iii,"a",@progbits
	.sectionflags	@""
	.align	4
.nv.constant0._Z23grouped_top2_sum_kernelPfS_iii:
	.zero		924


//--------------------- .nv.constant0._Z23sigmoid_and_bias_kernelPfS_S_S_ii --------------------------
	.section	.nv.constant0._Z23sigmoid_and_bias_kernelPfS_S_S_ii,"a",@progbits
	.sectionflags	@""
	.align	4
.nv.constant0._Z23sigmoid_and_bias_kernelPfS_S_S_ii:
	.zero		936


//--------------------- .nv.constant0._Z20add_residuals_kernelPfS_S_i --------------------------
	.section	.nv.constant0._Z20add_residuals_kernelPfS_S_i,"a",@progbits
	.sectionflags	@""
	.align	4
.nv.constant0._Z20add_residuals_kernelPfS_S_i:
	.zero		924


//--------------------- .nv.constant0._Z15silu_mul_kernelPfS_S_i --------------------------
	.section	.nv.constant0._Z15silu_mul_kernelPfS_S_i,"a",@progbits
	.sectionflags	@""
	.align	4
.nv.constant0._Z15silu_mul_kernelPfS_S_i:
	.zero		924


//--------------------- SYMBOLS --------------------------

	.type		.nv.reservedSmem.offset0,@object
	.size		.nv.reservedSmem.offset0,0x4
	.type		.nv.reservedSmem.cap,@object
	.size		.nv.reservedSmem.cap,0x4
